	.target	sm_90a

	.elftype	@"ET_EXEC"


//--------------------- .note.nv.tkinfo           --------------------------
	.section	.note.nv.tkinfo,"",@"SHT_NOTE"
	.sectionflags	@"SHF_NOTE_NV_TKINFO"
	.tkinfo
        /*0018*/ 	.word	0x00000002
        /*0030*/ 	.string	""
        /*0030*/ 	.string	"ptxas"
        /*0030*/ 	.string	"Cuda compilation tools, release 13.0, V13.0.88"
        /*0030*/ 	.string	"Build cuda_13.0.r13.0/compiler.36424714_0"
        /*0030*/ 	.string	"-v  -suppress-debug-info  -lineinfo  -arch sm_90a "



//--------------------- .note.nv.cuinfo           --------------------------
	.section	.note.nv.cuinfo,"",@"SHT_NOTE"
	.sectionflags	@"SHF_NOTE_NV_CUINFO"
        /*0018*/ 	.short	0x0002
        /*001a*/ 	.short	0x005a
        /*001c*/ 	.short	0x0082
	.zero		2


//--------------------- .nv.info                  --------------------------
	.section	.nv.info,"",@"SHT_CUDA_INFO"
	.align	4


	//----- nvinfo : EIATTR_REGCOUNT
	.align		4
        /*0000*/ 	.byte	0x04, 0x2f
        /*0002*/ 	.short	(.L_1 - .L_0)
	.align		4
.L_0:
        /*0004*/ 	.word	index@(matmul_kernel)
        /*0008*/ 	.word	0x000000ff


	//----- nvinfo : EIATTR_FRAME_SIZE
	.align		4
.L_1:
        /*000c*/ 	.byte	0x04, 0x11
        /*000e*/ 	.short	(.L_3 - .L_2)
	.align		4
.L_2:
        /*0010*/ 	.word	index@(matmul_kernel)
        /*0014*/ 	.word	0x000015f8


	//----- nvinfo : EIATTR_MIN_STACK_SIZE
	.align		4
.L_3:
        /*0018*/ 	.byte	0x04, 0x12
        /*001a*/ 	.short	(.L_5 - .L_4)
	.align		4
.L_4:
        /*001c*/ 	.word	index@(matmul_kernel)
        /*0020*/ 	.word	0x000015f8
.L_5:


//--------------------- .nv.compat                --------------------------
	.section	.nv.compat,"",@"SHT_CUDA_COMPAT_INFO"
	.align	4
        /*0000*/ 	.byte	0x02, 0x09, 0x01, 0x00, 0x02, 0x02, 0x04, 0x00, 0x02, 0x05, 0x05, 0x00, 0x03, 0x07, 0x01, 0x01
        /*0010*/ 	.byte	0x02, 0x03, 0x00, 0x00, 0x02, 0x06, 0x01, 0x00, 0x04, 0x0b, 0x08, 0x00, 0x00, 0x00, 0x00, 0x00
        /*0020*/ 	.byte	0x00, 0x00, 0x00, 0x00


//--------------------- .nv.info.matmul_kernel    --------------------------
	.section	.nv.info.matmul_kernel,"",@"SHT_CUDA_INFO"
	.sectionflags	@""
	.align	4


	//----- nvinfo : EIATTR_CUDA_API_VERSION
	.align		4
        /*0000*/ 	.byte	0x04, 0x37
        /*0002*/ 	.short	(.L_7 - .L_6)
.L_6:
        /*0004*/ 	.word	0x00000082


	//----- nvinfo : EIATTR_KPARAM_INFO
	.align		4
.L_7:
        /*0008*/ 	.byte	0x04, 0x17
        /*000a*/ 	.short	(.L_9 - .L_8)
.L_8:
        /*000c*/ 	.word	0x00000000
        /*0010*/ 	.short	0x000d
        /*0012*/ 	.short	0x0048
        /*0014*/ 	.byte	0x00, 0xf4, 0x21, 0x00


	//----- nvinfo : EIATTR_KPARAM_INFO
	.align		4
.L_9:
        /*0018*/ 	.byte	0x04, 0x17
        /*001a*/ 	.short	(.L_11 - .L_10)
.L_10:
        /*001c*/ 	.word	0x00000000
        /*0020*/ 	.short	0x000c
        /*0022*/ 	.short	0x0040
        /*0024*/ 	.byte	0x00, 0xf4, 0x21, 0x00


	//----- nvinfo : EIATTR_KPARAM_INFO
	.align		4
.L_11:
        /*0028*/ 	.byte	0x04, 0x17
        /*002a*/ 	.short	(.L_13 - .L_12)
.L_12:
        /*002c*/ 	.word	0x00000000
        /*0030*/ 	.short	0x000b
        /*0032*/ 	.short	0x0038
        /*0034*/ 	.byte	0x00, 0xf0, 0x11, 0x00


	//----- nvinfo : EIATTR_KPARAM_INFO
	.align		4
.L_13:
        /*0038*/ 	.byte	0x04, 0x17
        /*003a*/ 	.short	(.L_15 - .L_14)
.L_14:
        /*003c*/ 	.word	0x00000000
        /*0040*/ 	.short	0x000a
        /*0042*/ 	.short	0x0034
        /*0044*/ 	.byte	0x00, 0xf0, 0x11, 0x00


	//----- nvinfo : EIATTR_KPARAM_INFO
	.align		4
.L_15:
        /*0048*/ 	.byte	0x04, 0x17
        /*004a*/ 	.short	(.L_17 - .L_16)
.L_16:
        /*004c*/ 	.word	0x00000000
        /*0050*/ 	.short	0x0009
        /*0052*/ 	.short	0x0030
        /*0054*/ 	.byte	0x00, 0xf0, 0x11, 0x00


	//----- nvinfo : EIATTR_KPARAM_INFO
	.align		4
.L_17:
        /*0058*/ 	.byte	0x04, 0x17
        /*005a*/ 	.short	(.L_19 - .L_18)
.L_18:
        /*005c*/ 	.word	0x00000000
        /*0060*/ 	.short	0x0008
        /*0062*/ 	.short	0x002c
        /*0064*/ 	.byte	0x00, 0xf0, 0x11, 0x00


	//----- nvinfo : EIATTR_KPARAM_INFO
	.align		4
.L_19:
        /*0068*/ 	.byte	0x04, 0x17
        /*006a*/ 	.short	(.L_21 - .L_20)
.L_20:
        /*006c*/ 	.word	0x00000000
        /*0070*/ 	.short	0x0007
        /*0072*/ 	.short	0x0028
        /*0074*/ 	.byte	0x00, 0xf0, 0x11, 0x00


	//----- nvinfo : EIATTR_KPARAM_INFO
	.align		4
.L_21:
        /*0078*/ 	.byte	0x04, 0x17
        /*007a*/ 	.short	(.L_23 - .L_22)
.L_22:
        /*007c*/ 	.word	0x00000000
        /*0080*/ 	.short	0x0006
        /*0082*/ 	.short	0x0024
        /*0084*/ 	.byte	0x00, 0xf0, 0x11, 0x00


	//----- nvinfo : EIATTR_KPARAM_INFO
	.align		4
.L_23:
        /*0088*/ 	.byte	0x04, 0x17
        /*008a*/ 	.short	(.L_25 - .L_24)
.L_24:
        /*008c*/ 	.word	0x00000000
        /*0090*/ 	.short	0x0005
        /*0092*/ 	.short	0x0020
        /*0094*/ 	.byte	0x00, 0xf0, 0x11, 0x00


	//----- nvinfo : EIATTR_KPARAM_INFO
	.align		4
.L_25:
        /*0098*/ 	.byte	0x04, 0x17
        /*009a*/ 	.short	(.L_27 - .L_26)
.L_26:
        /*009c*/ 	.word	0x00000000
        /*00a0*/ 	.short	0x0004
        /*00a2*/ 	.short	0x001c
        /*00a4*/ 	.byte	0x00, 0xf0, 0x11, 0x00


	//----- nvinfo : EIATTR_KPARAM_INFO
	.align		4
.L_27:
        /*00a8*/ 	.byte	0x04, 0x17
        /*00aa*/ 	.short	(.L_29 - .L_28)
.L_28:
        /*00ac*/ 	.word	0x00000000
        /*00b0*/ 	.short	0x0003
        /*00b2*/ 	.short	0x0018
        /*00b4*/ 	.byte	0x00, 0xf0, 0x11, 0x00


	//----- nvinfo : EIATTR_KPARAM_INFO
	.align		4
.L_29:
        /*00b8*/ 	.byte	0x04, 0x17
        /*00ba*/ 	.short	(.L_31 - .L_30)
.L_30:
        /*00bc*/ 	.word	0x00000000
        /*00c0*/ 	.short	0x0002
        /*00c2*/ 	.short	0x0010
        /*00c4*/ 	.byte	0x00, 0xf4, 0x21, 0x00


	//----- nvinfo : EIATTR_KPARAM_INFO
	.align		4
.L_31:
        /*00c8*/ 	.byte	0x04, 0x17
        /*00ca*/ 	.short	(.L_33 - .L_32)
.L_32:
        /*00cc*/ 	.word	0x00000000
        /*00d0*/ 	.short	0x0001
        /*00d2*/ 	.short	0x0008
        /*00d4*/ 	.byte	0x00, 0xf4, 0x21, 0x00


	//----- nvinfo : EIATTR_KPARAM_INFO
	.align		4
.L_33:
        /*00d8*/ 	.byte	0x04, 0x17
        /*00da*/ 	.short	(.L_35 - .L_34)
.L_34:
        /*00dc*/ 	.word	0x00000000
        /*00e0*/ 	.short	0x0000
        /*00e2*/ 	.short	0x0000
        /*00e4*/ 	.byte	0x00, 0xf4, 0x21, 0x00


	//----- nvinfo : EIATTR_EXPLICIT_CLUSTER
	.align		4
.L_35:
        /*00e8*/ 	.byte	0x01, 0x3e
	.zero		2


	//----- nvinfo : EIATTR_CTA_PER_CLUSTER
	.align		4
        /*00ec*/ 	.byte	0x04, 0x3d
        /*00ee*/ 	.short	(.L_37 - .L_36)
.L_36:
        /*00f0*/ 	.word	0x00000004
        /*00f4*/ 	.word	0x00000001
        /*00f8*/ 	.word	0x00000001


	//----- nvinfo : EIATTR_SPARSE_MMA_MASK
	.align		4
.L_37:
        /*00fc*/ 	.byte	0x03, 0x50
        /*00fe*/ 	.short	0x0000


	//----- nvinfo : EIATTR_MAXREG_COUNT
	.align		4
        /*0100*/ 	.byte	0x03, 0x1b
        /*0102*/ 	.short	0x00ff


	//----- nvinfo : EIATTR_NUM_BARRIERS
	.align		4
        /*0104*/ 	.byte	0x02, 0x4c
        /*0106*/ 	.byte	0x01
	.zero		1


	//----- nvinfo : EIATTR_ANNOTATIONS
	.align		4
        /*0108*/ 	.byte	0x04, 0x55
        /*010a*/ 	.short	(.L_39 - .L_38)


	//   ....[0]....
.L_38:
        /*010c*/ 	.word	0x00000001
        /*0110*/ 	.byte	0x20, 0x0d, 0x00, 0x00, 0x01, 0x00, 0x00, 0x00, 0x30, 0x0d, 0x00, 0x00, 0x01, 0x00, 0x00, 0x00
        /* <DEDUP_REMOVED lines=2566> */
        /*a180*/ 	.byte	0x80, 0x24, 0x04, 0x00, 0x01, 0x00, 0x00, 0x00, 0x90, 0x24, 0x04, 0x00


	//----- nvinfo : EIATTR_MERCURY_ISA_VERSION
	.align		4
.L_39:
        /*a18c*/ 	.byte	0x03, 0x5f
        /*a18e*/ 	.short	0x0101


	//----- nvinfo : EIATTR_EXIT_INSTR_OFFSETS
	.align		4
        /*a190*/ 	.byte	0x04, 0x1c
        /*a192*/ 	.short	(.L_41 - .L_40)


	//   ....[0]....
.L_40:
        /*a194*/ 	.word	0x00042c90


	//   ....[1]....
        /*a198*/ 	.word	0x00042cc0


	//----- nvinfo : EIATTR_REQNTID
	.align		4
.L_41:
        /*a19c*/ 	.byte	0x04, 0x10
        /*a19e*/ 	.short	(.L_43 - .L_42)
.L_42:
        /*a1a0*/ 	.word	0x00000080
        /*a1a4*/ 	.word	0x00000001
        /*a1a8*/ 	.word	0x00000001


	//----- nvinfo : EIATTR_CBANK_PARAM_SIZE
	.align		4
.L_43:
        /*a1ac*/ 	.byte	0x03, 0x19
        /*a1ae*/ 	.short	0x0050


	//----- nvinfo : EIATTR_PARAM_CBANK
	.align		4
        /*a1b0*/ 	.byte	0x04, 0x0a
        /*a1b2*/ 	.short	(.L_45 - .L_44)
	.align		4
.L_44:
        /*a1b4*/ 	.word	index@(.nv.constant0.matmul_kernel)
        /*a1b8*/ 	.short	0x0210
        /*a1ba*/ 	.short	0x0050


	//----- nvinfo : EIATTR_SW_WAR
	.align		4
.L_45:
        /*a1bc*/ 	.byte	0x04, 0x36
        /*a1be*/ 	.short	(.L_47 - .L_46)
.L_46:
        /*a1c0*/ 	.word	0x00000008
.L_47:


//--------------------- .nv.callgraph             --------------------------
	.section	.nv.callgraph,"",@"SHT_CUDA_CALLGRAPH"
	.align	4
	.sectionentsize	8
	.align		4
        /*0000*/ 	.word	0x00000000
	.align		4
        /*0004*/ 	.word	0xffffffff
	.align		4
        /*0008*/ 	.word	0x00000000
	.align		4
        /*000c*/ 	.word	0xfffffffe
	.align		4
        /*0010*/ 	.word	0x00000000
	.align		4
        /*0014*/ 	.word	0xfffffffd
	.align		4
        /*0018*/ 	.word	0x00000000
	.align		4
        /*001c*/ 	.word	0xfffffffc


//--------------------- .text.matmul_kernel       --------------------------
	.section	.text.matmul_kernel,"ax",@progbits
	.align	128
        .global         matmul_kernel
        .type           matmul_kernel,@function
        .size           matmul_kernel,(.L_x_3 - matmul_kernel)
        .other          matmul_kernel,@"STO_CUDA_ENTRY STV_DEFAULT"
matmul_kernel:
.text.matmul_kernel:
[----:B------:R-:W0:Y:S08]  /*0000*/  LDC R1, c[0x0][0x28] ;  /* 0x00000a00ff017b82 */ /* 0x000e300000000800 */
[----:B------:R-:W1:Y:S01]  /*0010*/  LDC.64 R244, c[0x0][0x228] ;  /* 0x00008a00fff47b82 */ /* 0x000e620000000a00 */
[----:B------:R-:W2:Y:S01]  /*0020*/  S2R R252, SR_TID.X ;  /* 0x0000000000fc7919 */ /* 0x000ea20000002100 */
[----:B0-----:R-:W-:Y:S01]  /*0030*/  VIADD R1, R1, 0xffffea08 ;  /* 0xffffea0801017836 */ /* 0x001fe20000000000 */
[----:B------:R-:W-:Y:S01]  /*0040*/  UMOV UR6, 0x400 ;  /* 0x0000040000067882 */ /* 0x000fe20000000000 */
[----:B------:R-:W-:Y:S01]  /*0050*/  ULDC.64 UR56, c[0x0][0x208] ;  /* 0x0000820000387ab9 */ /* 0x000fe20000000a00 */
[----:B------:R-:W-:-:S02]  /*0060*/  CS2R R236, SRZ ;  /* 0x0000000000ec7805 */ /* 0x000fc4000001ff00 */
[----:B------:R-:W-:Y:S02]  /*0070*/  CS2R R238, SRZ ;  /* 0x0000000000ee7805 */ /* 0x000fe4000001ff00 */
[----:B------:R-:W-:Y:S01]  /*0080*/  CS2R R100, SRZ ;  /* 0x0000000000647805 */ /* 0x000fe2000001ff00 */
[----:B------:R-:W0:Y:S01]  /*0090*/  S2UR UR4, SR_CTAID.X ;  /* 0x00000000000479c3 */ /* 0x000e220000002500 */
[----:B------:R-:W-:Y:S02]  /*00a0*/  CS2R R102, SRZ ;  /* 0x0000000000667805 */ /* 0x000fe4000001ff00 */
[----:B------:R-:W-:Y:S02]  /*00b0*/  CS2R R104, SRZ ;  /* 0x0000000000687805 */ /* 0x000fe4000001ff00 */
[----:B------:R-:W-:Y:S02]  /*00c0*/  CS2R R106, SRZ ;  /* 0x00000000006a7805 */ /* 0x000fe4000001ff00 */
[----:B------:R-:W-:-:S02]  /*00d0*/  CS2R R92, SRZ ;  /* 0x00000000005c7805 */ /* 0x000fc4000001ff00 */
[----:B------:R-:W-:Y:S02]  /*00e0*/  CS2R R94, SRZ ;  /* 0x00000000005e7805 */ /* 0x000fe4000001ff00 */
[----:B------:R-:W-:Y:S02]  /*00f0*/  CS2R R96, SRZ ;  /* 0x0000000000607805 */ /* 0x000fe4000001ff00 */
[----:B------:R-:W-:Y:S01]  /*0100*/  CS2R R98, SRZ ;  /* 0x0000000000627805 */ /* 0x000fe2000001ff00 */
[----:B------:R-:W3:Y:S01]  /*0110*/  S2UR UR7, SR_CgaCtaId ;  /* 0x00000000000779c3 */ /* 0x000ee20000008800 */
[----:B------:R-:W-:Y:S02]  /*0120*/  CS2R R84, SRZ ;  /* 0x0000000000547805 */ /* 0x000fe4000001ff00 */
[----:B------:R-:W-:Y:S02]  /*0130*/  CS2R R86, SRZ ;  /* 0x0000000000567805 */ /* 0x000fe4000001ff00 */
[----:B------:R-:W-:-:S02]  /*0140*/  CS2R R88, SRZ ;  /* 0x0000000000587805 */ /* 0x000fc4000001ff00 */
[----:B------:R-:W-:Y:S02]  /*0150*/  CS2R R90, SRZ ;  /* 0x00000000005a7805 */ /* 0x000fe4000001ff00 */
[----:B------:R-:W-:Y:S02]  /*0160*/  CS2R R76, SRZ ;  /* 0x00000000004c7805 */ /* 0x000fe4000001ff00 */
[----:B------:R-:W-:Y:S02]  /*0170*/  CS2R R78, SRZ ;  /* 0x00000000004e7805 */ /* 0x000fe4000001ff00 */
[----:B------:R-:W-:Y:S01]  /*0180*/  CS2R R80, SRZ ;  /* 0x0000000000507805 */ /* 0x000fe2000001ff00 */
[----:B-1----:R-:W-:Y:S01]  /*0190*/  VIADD R0, R245, 0x1ff ;  /* 0x000001fff5007836 */ /* 0x002fe20000000000 */
[----:B------:R-:W1:Y:S01]  /*01a0*/  LDC R246, c[0x0][0x230] ;  /* 0x00008c00fff67b82 */ /* 0x000e620000000800 */
[----:B------:R-:W-:Y:S02]  /*01b0*/  CS2R R82, SRZ ;  /* 0x0000000000527805 */ /* 0x000fe4000001ff00 */
[----:B------:R-:W-:-:S02]  /*01c0*/  CS2R R60, SRZ ;  /* 0x00000000003c7805 */ /* 0x000fc4000001ff00 */
[----:B------:R-:W-:Y:S02]  /*01d0*/  CS2R R62, SRZ ;  /* 0x00000000003e7805 */ /* 0x000fe4000001ff00 */
[----:B------:R-:W-:Y:S02]  /*01e0*/  SHF.R.S32.HI R3, RZ, 0x1f, R0 ;  /* 0x0000001fff037819 */ /* 0x000fe40000011400 */
[----:B------:R-:W-:Y:S02]  /*01f0*/  CS2R R68, SRZ ;  /* 0x0000000000447805 */ /* 0x000fe4000001ff00 */
[----:B------:R-:W-:Y:S02]  /*0200*/  CS2R R70, SRZ ;  /* 0x0000000000467805 */ /* 0x000fe4000001ff00 */
[----:B0-----:R-:W-:Y:S01]  /*0210*/  I2FP.F32.U32 R5, UR4 ;  /* 0x0000000400057c45 */ /* 0x001fe20008201000 */
[----:B------:R-:W-:Y:S01]  /*0220*/  ULDC UR4, c[0x0][0x150] ;  /* 0x0000540000047ab9 */ /* 0x000fe20000000800 */
[----:B------:R-:W-:-:S02]  /*0230*/  LEA.HI R3, R3, R0, RZ, 0x9 ;  /* 0x0000000003037211 */ /* 0x000fc400078f48ff */
[----:B------:R-:W-:Y:S02]  /*0240*/  CS2R R64, SRZ ;  /* 0x0000000000407805 */ /* 0x000fe4000001ff00 */
[----:B------:R-:W-:Y:S01]  /*0250*/  CS2R R66, SRZ ;  /* 0x0000000000427805 */ /* 0x000fe2000001ff00 */
[----:B------:R-:W-:Y:S01]  /*0260*/  FMUL R5, R5, UR4 ;  /* 0x0000000405057c20 */ /* 0x000fe20008400000 */
[----:B------:R-:W-:Y:S02]  /*0270*/  SHF.R.S32.HI R3, RZ, 0x9, R3 ;  /* 0x00000009ff037819 */ /* 0x000fe40000011403 */
[----:B------:R-:W-:Y:S01]  /*0280*/  CS2R R52, SRZ ;  /* 0x0000000000347805 */ /* 0x000fe2000001ff00 */
[----:B---3--:R-:W-:Y:S01]  /*0290*/  USHF.L.U32 UR5, UR7, 0x7, URZ ;  /* 0x0000000707057899 */ /* 0x008fe2000800063f */
[----:B------:R-:W-:Y:S01]  /*02a0*/  CS2R R54, SRZ ;  /* 0x0000000000367805 */ /* 0x000fe2000001ff00 */
[----:B------:R-:W-:Y:S01]  /*02b0*/  ULEA UR6, UR7, UR6, 0x18 ;  /* 0x0000000607067291 */ /* 0x000fe2000f8ec03f */
[----:B------:R-:W-:Y:S01]  /*02c0*/  IMAD.SHL.U32 R4, R3, 0x8, RZ ;  /* 0x0000000803047824 */ /* 0x000fe200078e00ff */
[----:B------:R-:W0:Y:S01]  /*02d0*/  F2I.U32.TRUNC.NTZ R5, R5 ;  /* 0x0000000500057305 */ /* 0x000e22000020f000 */
[----:B------:R-:W-:Y:S01]  /*02e0*/  ULOP3.LUT UR5, UR5, 0x180, URZ, 0xc0, !UPT ;  /* 0x0000018005057892 */ /* 0x000fe2000f8ec03f */
[----:B------:R-:W-:-:S02]  /*02f0*/  CS2R R72, SRZ ;  /* 0x0000000000487805 */ /* 0x000fc4000001ff00 */
[----:B------:R-:W-:Y:S02]  /*0300*/  CS2R R74, SRZ ;  /* 0x00000000004a7805 */ /* 0x000fe4000001ff00 */
[----:B------:R-:W-:Y:S01]  /*0310*/  IABS R7, R4 ;  /* 0x0000000400077213 */ /* 0x000fe20000000000 */
[----:B-1----:R-:W-:Y:S01]  /*0320*/  VIADD R246, R246, 0x3f ;  /* 0x0000003ff6f67836 */ /* 0x002fe20000000000 */
[----:B------:R-:W-:Y:S02]  /*0330*/  CS2R R120, SRZ ;  /* 0x0000000000787805 */ /* 0x000fe4000001ff00 */
[----:B------:R-:W-:Y:S01]  /*0340*/  CS2R R122, SRZ ;  /* 0x00000000007a7805 */ /* 0x000fe2000001ff00 */
[----:B------:R-:W1:Y:S01]  /*0350*/  I2F.RP R0, R7 ;  /* 0x0000000700007306 */ /* 0x000e620000209400 */
[----:B------:R-:W-:Y:S02]  /*0360*/  CS2R R112, SRZ ;  /* 0x0000000000707805 */ /* 0x000fe4000001ff00 */
[----:B------:R-:W-:-:S02]  /*0370*/  CS2R R114, SRZ ;  /* 0x0000000000727805 */ /* 0x000fc4000001ff00 */
[----:B------:R-:W-:Y:S02]  /*0380*/  CS2R R56, SRZ ;  /* 0x0000000000387805 */ /* 0x000fe4000001ff00 */
[----:B------:R-:W-:Y:S02]  /*0390*/  CS2R R58, SRZ ;  /* 0x00000000003a7805 */ /* 0x000fe4000001ff00 */
[----:B------:R-:W-:Y:S02]  /*03a0*/  CS2R R48, SRZ ;  /* 0x0000000000307805 */ /* 0x000fe4000001ff00 */
[----:B------:R-:W-:Y:S02]  /*03b0*/  CS2R R50, SRZ ;  /* 0x0000000000327805 */ /* 0x000fe4000001ff00 */
[----:B0-----:R-:W-:Y:S02]  /*03c0*/  IABS R11, R5 ;  /* 0x00000005000b7213 */ /* 0x001fe40000000000 */
[----:B------:R-:W-:-:S02]  /*03d0*/  CS2R R44, SRZ ;  /* 0x00000000002c7805 */ /* 0x000fc4000001ff00 */
[----:B------:R-:W-:Y:S02]  /*03e0*/  CS2R R46, SRZ ;  /* 0x00000000002e7805 */ /* 0x000fe4000001ff00 */
[----:B------:R-:W-:Y:S02]  /*03f0*/  CS2R R40, SRZ ;  /* 0x0000000000287805 */ /* 0x000fe4000001ff00 */
[----:B------:R-:W-:Y:S02]  /*0400*/  CS2R R42, SRZ ;  /* 0x00000000002a7805 */ /* 0x000fe4000001ff00 */
[----:B------:R-:W-:Y:S02]  /*0410*/  CS2R R36, SRZ ;  /* 0x0000000000247805 */ /* 0x000fe4000001ff00 */
[----:B------:R-:W-:Y:S02]  /*0420*/  CS2R R38, SRZ ;  /* 0x0000000000267805 */ /* 0x000fe4000001ff00 */
[----:B------:R-:W-:Y:S01]  /*0430*/  CS2R R32, SRZ ;  /* 0x0000000000207805 */ /* 0x000fe2000001ff00 */
[----:B-1----:R-:W0:Y:S01]  /*0440*/  MUFU.RCP R0, R0 ;  /* 0x0000000000007308 */ /* 0x002e220000001000 */
[----:B------:R-:W-:-:S02]  /*0450*/  CS2R R34, SRZ ;  /* 0x0000000000227805 */ /* 0x000fc4000001ff00 */
[----:B------:R-:W-:Y:S02]  /*0460*/  CS2R R28, SRZ ;  /* 0x00000000001c7805 */ /* 0x000fe4000001ff00 */
[----:B------:R-:W-:Y:S02]  /*0470*/  CS2R R30, SRZ ;  /* 0x00000000001e7805 */ /* 0x000fe4000001ff00 */
[----:B------:R-:W-:Y:S02]  /*0480*/  CS2R R24, SRZ ;  /* 0x0000000000187805 */ /* 0x000fe4000001ff00 */
[----:B------:R-:W-:Y:S02]  /*0490*/  CS2R R26, SRZ ;  /* 0x00000000001a7805 */ /* 0x000fe4000001ff00 */
[----:B------:R-:W-:Y:S02]  /*04a0*/  CS2R R20, SRZ ;  /* 0x0000000000147805 */ /* 0x000fe4000001ff00 */
        /* <DEDUP_REMOVED lines=9> */
[----:B------:R-:W-:Y:S01]  /*0540*/  CS2R R124, SRZ ;  /* 0x00000000007c7805 */ /* 0x000fe2000001ff00 */
[----:B0-----:R-:W-:Y:S01]  /*0550*/  VIADD R2, R0, 0xffffffe ;  /* 0x0ffffffe00027836 */ /* 0x001fe20000000000 */
[----:B------:R-:W-:Y:S02]  /*0560*/  IABS R0, R4 ;  /* 0x0000000400007213 */ /* 0x000fe40000000000 */
[----:B------:R-:W-:Y:S02]  /*0570*/  CS2R R126, SRZ ;  /* 0x00000000007e7805 */ /* 0x000fe4000001ff00 */
[----:B------:R-:W-:Y:S01]  /*0580*/  CS2R R128, SRZ ;  /* 0x0000000000807805 */ /* 0x000fe2000001ff00 */
[----:B------:R0:W1:Y:S01]  /*0590*/  F2I.FTZ.U32.TRUNC.NTZ R3, R2 ;  /* 0x0000000200037305 */ /* 0x000062000021f000 */
[----:B------:R-:W-:Y:S01]  /*05a0*/  CS2R R130, SRZ ;  /* 0x0000000000827805 */ /* 0x000fe2000001ff00 */
[----:B------:R-:W-:Y:S01]  /*05b0*/  IMAD.MOV R0, RZ, RZ, -R0 ;  /* 0x000000ffff007224 */ /* 0x000fe200078e0a00 */
[----:B------:R-:W-:-:S02]  /*05c0*/  CS2R R132, SRZ ;  /* 0x0000000000847805 */ /* 0x000fc4000001ff00 */
[----:B------:R-:W-:Y:S02]  /*05d0*/  CS2R R134, SRZ ;  /* 0x0000000000867805 */ /* 0x000fe4000001ff00 */
[----:B------:R-:W-:Y:S02]  /*05e0*/  CS2R R136, SRZ ;  /* 0x0000000000887805 */ /* 0x000fe4000001ff00 */
[----:B------:R-:W-:Y:S02]  /*05f0*/  CS2R R138, SRZ ;  /* 0x00000000008a7805 */ /* 0x000fe4000001ff00 */
[----:B------:R-:W-:Y:S02]  /*0600*/  CS2R R140, SRZ ;  /* 0x00000000008c7805 */ /* 0x000fe4000001ff00 */
[----:B------:R-:W-:Y:S01]  /*0610*/  CS2R R142, SRZ ;  /* 0x00000000008e7805 */ /* 0x000fe2000001ff00 */
[----:B0-----:R-:W-:Y:S01]  /*0620*/  IMAD.MOV.U32 R2, RZ, RZ, RZ ;  /* 0x000000ffff027224 */ /* 0x001fe200078e00ff */
[----:B------:R-:W-:-:S02]  /*0630*/  CS2R R144, SRZ ;  /* 0x0000000000907805 */ /* 0x000fc4000001ff00 */
[----:B------:R-:W-:Y:S02]  /*0640*/  CS2R R146, SRZ ;  /* 0x0000000000927805 */ /* 0x000fe4000001ff00 */
[----:B------:R-:W-:Y:S02]  /*0650*/  CS2R R148, SRZ ;  /* 0x0000000000947805 */ /* 0x000fe4000001ff00 */
[----:B------:R-:W-:Y:S02]  /*0660*/  CS2R R150, SRZ ;  /* 0x0000000000967805 */ /* 0x000fe4000001ff00 */
[----:B------:R-:W-:Y:S01]  /*0670*/  CS2R R152, SRZ ;  /* 0x0000000000987805 */ /* 0x000fe2000001ff00 */
[----:B-1----:R-:W-:Y:S01]  /*0680*/  IMAD.MOV R6, RZ, RZ, -R3 ;  /* 0x000000ffff067224 */ /* 0x002fe200078e0a03 */
[----:B------:R-:W-:Y:S02]  /*0690*/  CS2R R154, SRZ ;  /* 0x00000000009a7805 */ /* 0x000fe4000001ff00 */
[----:B------:R-:W-:-:S02]  /*06a0*/  CS2R R156, SRZ ;  /* 0x00000000009c7805 */ /* 0x000fc4000001ff00 */
[----:B------:R-:W-:Y:S01]  /*06b0*/  CS2R R158, SRZ ;  /* 0x00000000009e7805 */ /* 0x000fe2000001ff00 */
[----:B------:R-:W-:Y:S01]  /*06c0*/  IMAD R9, R6, R7, RZ ;  /* 0x0000000706097224 */ /* 0x000fe200078e02ff */
[----:B------:R-:W-:Y:S02]  /*06d0*/  CS2R R160, SRZ ;  /* 0x0000000000a07805 */ /* 0x000fe4000001ff00 */
[----:B------:R-:W-:Y:S02]  /*06e0*/  CS2R R162, SRZ ;  /* 0x0000000000a27805 */ /* 0x000fe4000001ff00 */
[----:B------:R-:W-:Y:S01]  /*06f0*/  CS2R R164, SRZ ;  /* 0x0000000000a47805 */ /* 0x000fe2000001ff00 */
[----:B------:R-:W-:Y:S01]  /*0700*/  IMAD.HI.U32 R2, R3, R9, R2 ;  /* 0x0000000903027227 */ /* 0x000fe200078e0002 */
[----:B------:R-:W-:Y:S02]  /*0710*/  CS2R R166, SRZ ;  /* 0x0000000000a67805 */ /* 0x000fe4000001ff00 */
[----:B------:R-:W-:-:S02]  /*0720*/  CS2R R168, SRZ ;  /* 0x0000000000a87805 */ /* 0x000fc4000001ff00 */
[----:B------:R-:W-:Y:S02]  /*0730*/  CS2R R170, SRZ ;  /* 0x0000000000aa7805 */ /* 0x000fe4000001ff00 */
[----:B------:R-:W-:Y:S02]  /*0740*/  CS2R R172, SRZ ;  /* 0x0000000000ac7805 */ /* 0x000fe4000001ff00 */
[----:B------:R-:W-:Y:S01]  /*0750*/  CS2R R174, SRZ ;  /* 0x0000000000ae7805 */ /* 0x000fe2000001ff00 */
[----:B------:R-:W-:Y:S01]  /*0760*/  IMAD.HI.U32 R2, R2, R11, RZ ;  /* 0x0000000b02027227 */ /* 0x000fe200078e00ff */
[----:B------:R-:W-:Y:S02]  /*0770*/  CS2R R176, SRZ ;  /* 0x0000000000b07805 */ /* 0x000fe4000001ff00 */
[----:B------:R-:W-:Y:S02]  /*0780*/  CS2R R178, SRZ ;  /* 0x0000000000b27805 */ /* 0x000fe4000001ff00 */
[----:B------:R-:W-:Y:S01]  /*0790*/  CS2R R180, SRZ ;  /* 0x0000000000b47805 */ /* 0x000fe2000001ff00 */
[----:B------:R-:W-:Y:S01]  /*07a0*/  IMAD R0, R2, R0, R11 ;  /* 0x0000000002007224 */ /* 0x000fe200078e020b */
[----:B------:R-:W-:-:S02]  /*07b0*/  CS2R R182, SRZ ;  /* 0x0000000000b67805 */ /* 0x000fc4000001ff00 */
[----:B------:R-:W-:Y:S02]  /*07c0*/  CS2R R184, SRZ ;  /* 0x0000000000b87805 */ /* 0x000fe4000001ff00 */
[----:B------:R-:W-:Y:S02]  /*07d0*/  CS2R R186, SRZ ;  /* 0x0000000000ba7805 */ /* 0x000fe4000001ff00 */
[----:B------:R-:W-:Y:S02]  /*07e0*/  CS2R R188, SRZ ;  /* 0x0000000000bc7805 */ /* 0x000fe4000001ff00 */
[----:B------:R-:W-:Y:S02]  /*07f0*/  ISETP.GT.U32.AND P1, PT, R7, R0, PT ;  /* 0x000000000700720c */ /* 0x000fe40003f24070 */
        /* <DEDUP_REMOVED lines=11> */
[----:B------:R-:W-:Y:S01]  /*08b0*/  CS2R R212, SRZ ;  /* 0x0000000000d47805 */ /* 0x000fe2000001ff00 */
[----:B------:R-:W-:Y:S01]  /*08c0*/  @!P1 IMAD.IADD R0, R0, 0x1, -R7 ;  /* 0x0000000100009824 */ /* 0x000fe200078e0a07 */
[----:B------:R-:W-:Y:S01]  /*08d0*/  CS2R R214, SRZ ;  /* 0x0000000000d67805 */ /* 0x000fe2000001ff00 */
[----:B------:R-:W-:Y:S01]  /*08e0*/  @!P1 VIADD R2, R2, 0x1 ;  /* 0x0000000102029836 */ /* 0x000fe20000000000 */
[----:B------:R-:W-:-:S02]  /*08f0*/  ISETP.NE.AND P1, PT, R4, RZ, PT ;  /* 0x000000ff0400720c */ /* 0x000fc40003f25270 */
[----:B------:R-:W-:Y:S02]  /*0900*/  CS2R R216, SRZ ;  /* 0x0000000000d87805 */ /* 0x000fe4000001ff00 */
[----:B------:R-:W-:Y:S02]  /*0910*/  ISETP.GE.U32.AND P0, PT, R0, R7, PT ;  /* 0x000000070000720c */ /* 0x000fe40003f06070 */
[----:B------:R-:W-:Y:S02]  /*0920*/  CS2R R218, SRZ ;  /* 0x0000000000da7805 */ /* 0x000fe4000001ff00 */
[----:B------:R-:W-:Y:S02]  /*0930*/  LOP3.LUT R0, R5, R4, RZ, 0x3c, !PT ;  /* 0x0000000405007212 */ /* 0x000fe400078e3cff */
[----:B------:R-:W-:Y:S02]  /*0940*/  CS2R R220, SRZ ;  /* 0x0000000000dc7805 */ /* 0x000fe4000001ff00 */
[----:B------:R-:W-:-:S02]  /*0950*/  CS2R R222, SRZ ;  /* 0x0000000000de7805 */ /* 0x000fc4000001ff00 */
[----:B------:R-:W-:Y:S02]  /*0960*/  CS2R R224, SRZ ;  /* 0x0000000000e07805 */ /* 0x000fe4000001ff00 */
[----:B------:R-:W-:Y:S01]  /*0970*/  ISETP.GE.AND P2, PT, R0, RZ, PT ;  /* 0x000000ff0000720c */ /* 0x000fe20003f46270 */
[----:B------:R-:W-:Y:S01]  /*0980*/  VIADD R0, R244, 0x1ff ;  /* 0x000001fff4007836 */ /* 0x000fe20000000000 */
[----:B------:R-:W-:Y:S02]  /*0990*/  CS2R R226, SRZ ;  /* 0x0000000000e27805 */ /* 0x000fe4000001ff00 */
[----:B------:R-:W-:Y:S02]  /*09a0*/  CS2R R228, SRZ ;  /* 0x0000000000e47805 */ /* 0x000fe4000001ff00 */
[----:B------:R-:W-:Y:S02]  /*09b0*/  CS2R R230, SRZ ;  /* 0x0000000000e67805 */ /* 0x000fe4000001ff00 */
[----:B------:R-:W-:-:S02]  /*09c0*/  CS2R R232, SRZ ;  /* 0x0000000000e87805 */ /* 0x000fc4000001ff00 */
[----:B------:R-:W-:Y:S01]  /*09d0*/  SHF.R.S32.HI R3, RZ, 0x1f, R0 ;  /* 0x0000001fff037819 */ /* 0x000fe20000011400 */
[----:B------:R-:W-:Y:S01]  /*09e0*/  @P0 VIADD R2, R2, 0x1 ;  /* 0x0000000102020836 */ /* 0x000fe20000000000 */
[----:B------:R-:W-:Y:S02]  /*09f0*/  CS2R R234, SRZ ;  /* 0x0000000000ea7805 */ /* 0x000fe4000001ff00 */
[----:B------:R-:W-:Y:S02]  /*0a00*/  CS2R R240, SRZ ;  /* 0x0000000000f07805 */ /* 0x000fe4000001ff00 */
[----:B------:R-:W-:Y:S02]  /*0a10*/  LEA.HI R3, R3, R0, RZ, 0x9 ;  /* 0x0000000003037211 */ /* 0x000fe400078f48ff */
[----:B------:R-:W-:Y:S02]  /*0a20*/  CS2R R242, SRZ ;  /* 0x0000000000f27805 */ /* 0x000fe4000001ff00 */
[----:B------:R-:W-:Y:S01]  /*0a30*/  CS2R R248, SRZ ;  /* 0x0000000000f87805 */ /* 0x000fe2000001ff00 */
[----:B------:R-:W-:Y:S01]  /*0a40*/  @!P2 IMAD.MOV R2, RZ, RZ, -R2 ;  /* 0x000000ffff02a224 */ /* 0x000fe200078e0a02 */
[----:B------:R-:W-:-:S02]  /*0a50*/  @!P1 LOP3.LUT R2, RZ, R4, RZ, 0x33, !PT ;  /* 0x00000004ff029212 */ /* 0x000fc400078e33ff */
[----:B------:R-:W-:-:S03]  /*0a60*/  CS2R R250, SRZ ;  /* 0x0000000000fa7805 */ /* 0x000fc6000001ff00 */
[----:B------:R-:W-:Y:S02]  /*0a70*/  IMAD.SHL.U32 R6, R2, 0x8, RZ ;  /* 0x0000000802067824 */ /* 0x000fe400078e00ff */
[----:B------:R-:W-:-:S03]  /*0a80*/  IMAD.MOV R2, RZ, RZ, -R2 ;  /* 0x000000ffff027224 */ /* 0x000fc600078e0a02 */
[----:B------:R-:W-:Y:S01]  /*0a90*/  LEA.HI.SX32 R3, R3, -R6, 0x17 ;  /* 0x8000000603037211 */ /* 0x000fe200078fbaff */
[----:B------:R-:W-:-:S03]  /*0aa0*/  IMAD R4, R4, R2, R5 ;  /* 0x0000000204047224 */ /* 0x000fc600078e0205 */
[----:B------:R-:W-:Y:S02]  /*0ab0*/  VIMNMX R11, R3, 0x8, PT ;  /* 0x00000008030b7848 */ /* 0x000fe40003fe0100 */
[----:B------:R-:W-:Y:S02]  /*0ac0*/  IABS R9, R4 ;  /* 0x0000000400097213 */ /* 0x000fe40000000000 */
[----:B------:R-:W-:-:S04]  /*0ad0*/  IABS R7, R11 ;  /* 0x0000000b00077213 */ /* 0x000fc80000000000 */
[----:B------:R-:W0:Y:S08]  /*0ae0*/  I2F.RP R0, R7 ;  /* 0x0000000700007306 */ /* 0x000e300000209400 */
[----:B0-----:R-:W0:Y:S02]  /*0af0*/  MUFU.RCP R0, R0 ;  /* 0x0000000000007308 */ /* 0x001e240000001000 */
[----:B0-----:R-:W-:-:S06]  /*0b00*/  VIADD R3, R0, 0xffffffe ;  /* 0x0ffffffe00037836 */ /* 0x001fcc0000000000 */
[----:B------:R-:W0:Y:S02]  /*0b10*/  F2I.FTZ.U32.TRUNC.NTZ R3, R3 ;  /* 0x0000000300037305 */ /* 0x000e24000021f000 */
[----:B0-----:R-:W-:-:S04]  /*0b20*/  IMAD.MOV R8, RZ, RZ, -R3 ;  /* 0x000000ffff087224 */ /* 0x001fc800078e0a03 */
[----:B------:R-:W-:Y:S01]  /*0b30*/  IMAD.MOV.U32 R2, RZ, RZ, R8 ;  /* 0x000000ffff027224 */ /* 0x000fe200078e0008 */
[----:B------:R-:W-:-:S03]  /*0b40*/  IABS R8, R11 ;  /* 0x0000000b00087213 */ /* 0x000fc60000000000 */
[----:B------:R-:W-:Y:S02]  /*0b50*/  IMAD R5, R2, R7, RZ ;  /* 0x0000000702057224 */ /* 0x000fe400078e02ff */
[----:B------:R-:W-:Y:S02]  /*0b60*/  IMAD.MOV.U32 R2, RZ, RZ, RZ ;  /* 0x000000ffff027224 */ /* 0x000fe400078e00ff */
[----:B------:R-:W-:Y:S02]  /*0b70*/  IMAD.MOV R0, RZ, RZ, -R8 ;  /* 0x000000ffff007224 */ /* 0x000fe400078e0a08 */
[----:B------:R-:W-:-:S06]  /*0b80*/  IMAD.HI.U32 R2, R3, R5, R2 ;  /* 0x0000000503027227 */ /* 0x000fcc00078e0002 */
[----:B------:R-:W-:-:S04]  /*0b90*/  IMAD.HI.U32 R2, R2, R9, RZ ;  /* 0x0000000902027227 */ /* 0x000fc800078e00ff */
[----:B------:R-:W-:Y:S01]  /*0ba0*/  IMAD R0, R2, R0, R9 ;  /* 0x0000000002007224 */ /* 0x000fe200078e0209 */
[----:B------:R-:W-:-:S04]  /*0bb0*/  CS2R R8, SRZ ;  /* 0x0000000000087805 */ /* 0x000fc8000001ff00 */
[----:B------:R-:W-:-:S13]  /*0bc0*/  ISETP.GT.U32.AND P1, PT, R7, R0, PT ;  /* 0x000000000700720c */ /* 0x000fda0003f24070 */
[----:B------:R-:W-:Y:S02]  /*0bd0*/  @!P1 IMAD.IADD R0, R0, 0x1, -R7 ;  /* 0x0000000100009824 */ /* 0x000fe400078e0a07 */
[----:B------:R-:W-:Y:S01]  /*0be0*/  @!P1 VIADD R2, R2, 0x1 ;  /* 0x0000000102029836 */ /* 0x000fe20000000000 */
[----:B------:R-:W-:Y:S02]  /*0bf0*/  ISETP.NE.AND P1, PT, R11, RZ, PT ;  /* 0x000000ff0b00720c */ /* 0x000fe40003f25270 */
[----:B------:R-:W-:Y:S02]  /*0c00*/  ISETP.GE.U32.AND P0, PT, R0, R7, PT ;  /* 0x000000070000720c */ /* 0x000fe40003f06070 */
[----:B------:R-:W-:-:S04]  /*0c10*/  LOP3.LUT R0, R4, R11, RZ, 0x3c, !PT ;  /* 0x0000000b04007212 */ /* 0x000fc800078e3cff */
[----:B------:R-:W-:-:S07]  /*0c20*/  ISETP.GE.AND P2, PT, R0, RZ, PT ;  /* 0x000000ff0000720c */ /* 0x000fce0003f46270 */
[----:B------:R-:W-:Y:S01]  /*0c30*/  @P0 VIADD R2, R2, 0x1 ;  /* 0x0000000102020836 */ /* 0x000fe20000000000 */
[----:B------:R-:W-:-:S05]  /*0c40*/  ISETP.GE.AND P0, PT, R246, 0x40, PT ;  /* 0x00000040f600780c */ /* 0x000fca0003f06270 */
[----:B------:R-:W-:Y:S01]  /*0c50*/  @!P2 IMAD.MOV R2, RZ, RZ, -R2 ;  /* 0x000000ffff02a224 */ /* 0x000fe200078e0a02 */
[----:B------:R-:W-:-:S05]  /*0c60*/  @!P1 LOP3.LUT R2, RZ, R11, RZ, 0x33, !PT ;  /* 0x0000000bff029212 */ /* 0x000fca00078e33ff */
[----:B------:R-:W-:Y:S02]  /*0c70*/  IMAD.MOV R0, RZ, RZ, -R2 ;  /* 0x000000ffff007224 */ /* 0x000fe400078e0a02 */
[----:B------:R-:W-:Y:S02]  /*0c80*/  IMAD.SHL.U32 R3, R2, 0x200, RZ ;  /* 0x0000020002037824 */ /* 0x000fe400078e00ff */
[----:B------:R-:W-:Y:S01]  /*0c90*/  IMAD R0, R11, R0, R4 ;  /* 0x000000000b007224 */ /* 0x000fe200078e0204 */
[----:B------:R-:W-:Y:S02]  /*0ca0*/  CS2R R10, SRZ ;  /* 0x00000000000a7805 */ /* 0x000fe4000001ff00 */
[----:B------:R-:W-:Y:S01]  /*0cb0*/  CS2R R4, SRZ ;  /* 0x0000000000047805 */ /* 0x000fe2000001ff00 */
[----:B------:R-:W-:Y:S01]  /*0cc0*/  IMAD.IADD R0, R6, 0x1, R0 ;  /* 0x0000000106007824 */ /* 0x000fe200078e0200 */
[----:B------:R-:W-:-:S04]  /*0cd0*/  CS2R R6, SRZ ;  /* 0x0000000000067805 */ /* 0x000fc8000001ff00 */
[----:B------:R-:W-:Y:S02]  /*0ce0*/  R2UR UR4, R0 ;  /* 0x00000000000472ca */ /* 0x000fe400000e0000 */
[----:B--2---:R-:W-:-:S11]  /*0cf0*/  LOP3.LUT R0, R252, 0x7f, RZ, 0xc0, !PT ;  /* 0x0000007ffc007812 */ /* 0x004fd600078ec0ff */
[----:B------:R-:W-:-:S06]  /*0d00*/  ULEA UR4, UR4, UR5, 0x9 ;  /* 0x0000000504047291 */ /* 0x000fcc000f8e483f */
[----:B------:R-:W-:-:S05]  /*0d10*/  VIADD R247, R0, UR4 ;  /* 0x0000000400f77c36 */ /* 0x000fca0008000000 */
[----:B------:R0:W-:Y:S04]  /*0d20*/  STL [R1+0x10dc], R247 ;  /* 0x0010dcf701007387 */ /* 0x0001e80000100800 */
[----:B------:R0:W-:Y:S04]  /*0d30*/  STL [R1+0x3e0], RZ ;  /* 0x0003e0ff01007387 */ /* 0x0001e80000100800 */
        /* <DEDUP_REMOVED lines=10> */
[----:B------:R0:W-:Y:S01]  /*0de0*/  STL [R1+0x60c], RZ ;  /* 0x00060cff01007387 */ /* 0x0001e20000100800 */
[----:B------:R-:W-:Y:S05]  /*0df0*/  @!P0 BRA `(.L_x_0) ;  /* 0x000002cc00548947 */ /* 0x000fea0003800000 */
[----:B------:R-:W-:Y:S01]  /*0e00*/  IABS R11, R244 ;  /* 0x000000f4000b7213 */ /* 0x000fe20000000000 */
[----:B------:R-:W-:Y:S01]  /*0e10*/  STL [R1+0x1124], R245 ;  /* 0x001124f501007387 */ /* 0x000fe20000100800 */
[----:B------:R-:W-:Y:S01]  /*0e20*/  IABS R5, R245 ;  /* 0x000000f500057213 */ /* 0x000fe20000000000 */
[----:B------:R-:W-:Y:S01]  /*0e30*/  ULDC UR8, c[0x0][0x23c] ;  /* 0x00008f0000087ab9 */ /* 0x000fe20000000800 */
[----:B------:R-:W1:Y:S01]  /*0e40*/  I2F.RP R0, R11 ;  /* 0x0000000b00007306 */ /* 0x000e620000209400 */
[----:B------:R-:W-:Y:S01]  /*0e50*/  IABS R8, R247 ;  /* 0x000000f700087213 */ /* 0x000fe20000000000 */
[----:B------:R2:W-:Y:S01]  /*0e60*/  STL [R1+0x10e0], R3 ;  /* 0x0010e00301007387 */ /* 0x0005e20000100800 */
[----:B------:R-:W-:Y:S01]  /*0e70*/  SHF.R.U32.HI R10, RZ, 0x6, R252 ;  /* 0x00000006ff0a7819 */ /* 0x000fe200000116fc */
[----:B------:R-:W-:Y:S01]  /*0e80*/  ULDC.64 UR4, c[0x0][0x218] ;  /* 0x0000860000047ab9 */ /* 0x000fe20000000a00 */
[----:B------:R-:W-:Y:S01]  /*0e90*/  ISETP.GE.AND P3, PT, R247, RZ, PT ;  /* 0x000000fff700720c */ /* 0x000fe20003f66270 */
[----:B------:R-:W-:-:S02]  /*0ea0*/  ULDC.64 UR10, c[0x0][0x210] ;  /* 0x00008400000a7ab9 */ /* 0x000fc40000000a00 */
[----:B------:R-:W3:Y:S08]  /*0eb0*/  I2F.RP R4, R5 ;  /* 0x0000000500047306 */ /* 0x000ef00000209400 */
[----:B-1----:R-:W1:Y:S08]  /*0ec0*/  MUFU.RCP R0, R0 ;  /* 0x0000000000007308 */ /* 0x002e700000001000 */
[----:B---3--:R-:W3:Y:S01]  /*0ed0*/  MUFU.RCP R4, R4 ;  /* 0x0000000400047308 */ /* 0x008ee20000001000 */
[----:B-1----:R-:W-:-:S07]  /*0ee0*/  VIADD R2, R0, 0xffffffe ;  /* 0x0ffffffe00027836 */ /* 0x002fce0000000000 */
[----:B------:R-:W1:Y:S01]  /*0ef0*/  F2I.FTZ.U32.TRUNC.NTZ R7, R2 ;  /* 0x0000000200077305 */ /* 0x000e62000021f000 */
[----:B---3--:R-:W-:Y:S01]  /*0f00*/  VIADD R0, R4, 0xffffffe ;  /* 0x0ffffffe04007836 */ /* 0x008fe20000000000 */
[----:B------:R-:W-:-:S05]  /*0f10*/  LEA.HI R4, R252, R3, RZ, 0x1a ;  /* 0x00000003fc047211 */ /* 0x000fca00078fd0ff */
[----:B------:R-:W-:Y:S02]  /*0f20*/  VIADD R240, R4, 0x1e ;  /* 0x0000001e04f07836 */ /* 0x000fe40000000000 */
[----:B-1----:R-:W-:-:S04]  /*0f30*/  IMAD.MOV R6, RZ, RZ, -R7 ;  /* 0x000000ffff067224 */ /* 0x002fc800078e0a07 */
[----:B------:R-:W-:Y:S02]  /*0f40*/  IMAD R9, R6, R11, RZ ;  /* 0x0000000b06097224 */ /* 0x000fe400078e02ff */
[----:B------:R-:W-:-:S04]  /*0f50*/  IMAD.MOV.U32 R6, RZ, RZ, RZ ;  /* 0x000000ffff067224 */ /* 0x000fc800078e00ff */
[----:B------:R-:W-:Y:S02]  /*0f60*/  IMAD.HI.U32 R6, R7, R9, R6 ;  /* 0x0000000907067227 */ /* 0x000fe400078e0006 */
[----:B------:R1:W3:Y:S02]  /*0f70*/  F2I.FTZ.U32.TRUNC.NTZ R7, R0 ;  /* 0x0000000000077305 */ /* 0x0002e4000021f000 */
[----:B------:R-:W-:Y:S02]  /*0f80*/  VIADD R9, R4, 0x1fe ;  /* 0x000001fe04097836 */ /* 0x000fe40000000000 */
[----:B------:R-:W-:-:S03]  /*0f90*/  IMAD.HI.U32 R6, R6, R8, RZ ;  /* 0x0000000806067227 */ /* 0x000fc600078e00ff */
[----:B------:R-:W-:Y:S01]  /*0fa0*/  IABS R12, R9 ;  /* 0x00000009000c7213 */ /* 0x000fe20000000000 */
[----:B------:R-:W-:Y:S01]  /*0fb0*/  IMAD.MOV R6, RZ, RZ, -R6 ;  /* 0x000000ffff067224 */ /* 0x000fe200078e0a06 */
[----:B-1----:R-:W-:Y:S02]  /*0fc0*/  SGXT.U32 R0, R10, 0x1 ;  /* 0x000000010a00781a */ /* 0x002fe40000000000 */
[----:B------:R-:W-:Y:S01]  /*0fd0*/  ISETP.GE.AND P4, PT, R9, RZ, PT ;  /* 0x000000ff0900720c */ /* 0x000fe20003f86270 */
[----:B------:R-:W-:Y:S01]  /*0fe0*/  IMAD R8, R11, R6, R8 ;  /* 0x000000060b087224 */ /* 0x000fe200078e0208 */
[----:B------:R-:W-:Y:S01]  /*0ff0*/  LOP3.LUT R0, R3, R0, RZ, 0xfc, !PT ;  /* 0x0000000003007212 */ /* 0x000fe200078efcff */
[----:B------:R-:W-:Y:S02]  /*1000*/  IMAD.MOV.U32 R6, RZ, RZ, RZ ;  /* 0x000000ffff067224 */ /* 0x000fe400078e00ff */
[----:B---3--:R-:W-:Y:S01]  /*1010*/  IMAD.MOV R2, RZ, RZ, -R7 ;  /* 0x000000ffff027224 */ /* 0x008fe200078e0a07 */
[----:B------:R-:W-:Y:S01]  /*1020*/  ISETP.GT.U32.AND P0, PT, R11, R8, PT ;  /* 0x000000080b00720c */ /* 0x000fe20003f04070 */
[----:B------:R-:W-:Y:S01]  /*1030*/  IMAD.MOV.U32 R10, RZ, RZ, R12 ;  /* 0x000000ffff0a7224 */ /* 0x000fe200078e000c */
[----:B------:R-:W-:Y:S01]  /*1040*/  LOP3.LUT R14, R0, 0x1fa, RZ, 0xfc, !PT ;  /* 0x000001fa000e7812 */ /* 0x000fe200078efcff */
[----:B------:R-:W-:Y:S01]  /*1050*/  IMAD R13, R2, R5, RZ ;  /* 0x00000005020d7224 */ /* 0x000fe200078e02ff */
[----:B------:R-:W-:-:S02]  /*1060*/  LOP3.LUT R15, R0, 0x1f8, RZ, 0xfc, !PT ;  /* 0x000001f8000f7812 */ /* 0x000fc400078efcff */
[----:B------:R-:W-:Y:S01]  /*1070*/  ISETP.GE.AND P2, PT, R14, RZ, PT ;  /* 0x000000ff0e00720c */ /* 0x000fe20003f46270 */
[----:B------:R-:W-:Y:S01]  /*1080*/  IMAD.HI.U32 R2, R7, R13, R6 ;  /* 0x0000000d07027227 */ /* 0x000fe200078e0006 */
[----:B------:R-:W-:Y:S02]  /*1090*/  SHF.R.S32.HI R7, RZ, 0x1f, R246 ;  /* 0x0000001fff077819 */ /* 0x000fe400000114f6 */
[----:B------:R-:W-:Y:S02]  /*10a0*/  IABS R13, R15 ;  /* 0x0000000f000d7213 */ /* 0x000fe40000000000 */
[----:B--2---:R-:W-:Y:S01]  /*10b0*/  LEA.HI R3, R7, R246, RZ, 0x6 ;  /* 0x000000f607037211 */ /* 0x004fe200078f30ff */
[----:B------:R-:W-:Y:S01]  /*10c0*/  @!P0 IMAD.IADD R8, R8, 0x1, -R11 ;  /* 0x0000000108088824 */ /* 0x000fe200078e0a0b */
[----:B------:R-:W-:Y:S01]  /*10d0*/  LOP3.LUT R7, R0, 0x1fc, RZ, 0xfc, !PT ;  /* 0x000001fc00077812 */ /* 0x000fe200078efcff */
[----:B------:R-:W-:Y:S01]  /*10e0*/  IMAD.HI.U32 R6, R2, R10, RZ ;  /* 0x0000000a02067227 */ /* 0x000fe200078e00ff */
[----:B------:R-:W-:Y:S01]  /*10f0*/  LOP3.LUT R16, R0, 0x1f6, RZ, 0xfc, !PT ;  /* 0x000001f600107812 */ /* 0x000fe200078efcff */
[----:B------:R1:W-:Y:S01]  /*1100*/  STL [R1+0x600], R3 ;  /* 0x0006000301007387 */ /* 0x0003e20000100800 */
[----:B------:R-:W-:Y:S01]  /*1110*/  ISETP.GT.U32.AND P0, PT, R11, R8, PT ;  /* 0x000000080b00720c */ /* 0x000fe20003f04070 */
[----:B------:R-:W-:Y:S01]  /*1120*/  IMAD.MOV R6, RZ, RZ, -R6 ;  /* 0x000000ffff067224 */ /* 0x000fe200078e0a06 */
[----:B------:R-:W-:-:S02]  /*1130*/  IABS R9, R7 ;  /* 0x0000000700097213 */ /* 0x000fc40000000000 */
[----:B------:R-:W-:Y:S01]  /*1140*/  ISETP.GE.AND P6, PT, R7, RZ, PT ;  /* 0x000000ff0700720c */ /* 0x000fe20003fc6270 */
[C---:B------:R-:W-:Y:S01]  /*1150*/  IMAD R10, R5.reuse, R6, R10 ;  /* 0x00000006050a7224 */ /* 0x040fe200078e020a */
[----:B------:R-:W-:Y:S01]  /*1160*/  IABS R7, R14 ;  /* 0x0000000e00077213 */ /* 0x000fe20000000000 */
[----:B------:R-:W-:Y:S01]  /*1170*/  IMAD.HI.U32 R6, R2, R9, RZ ;  /* 0x0000000902067227 */ /* 0x000fe200078e00ff */
[C---:B------:R-:W-:Y:S02]  /*1180*/  LOP3.LUT R19, R0.reuse, 0x1f2, RZ, 0xfc, !PT ;  /* 0x000001f200137812 */ /* 0x040fe400078efcff */
[----:B------:R-:W-:Y:S01]  /*1190*/  ISETP.GT.U32.AND P5, PT, R5, R10, PT ;  /* 0x0000000a0500720c */ /* 0x000fe20003fa4070 */
[----:B------:R-:W-:Y:S01]  /*11a0*/  IMAD.MOV R12, RZ, RZ, -R6 ;  /* 0x000000ffff0c7224 */ /* 0x000fe200078e0a06 */
[----:B------:R-:W-:Y:S01]  /*11b0*/  LOP3.LUT R17, R0, 0x1f4, RZ, 0xfc, !PT ;  /* 0x000001f400117812 */ /* 0x000fe200078efcff */
[----:B------:R-:W-:Y:S01]  /*11c0*/  @!P0 IMAD.IADD R8, R8, 0x1, -R11 ;  /* 0x0000000108088824 */ /* 0x000fe200078e0a0b */
[----:B------:R-:W-:Y:S01]  /*11d0*/  ISETP.NE.AND P0, PT, R244, RZ, PT ;  /* 0x000000fff400720c */ /* 0x000fe20003f05270 */
[----:B------:R-:W-:Y:S01]  /*11e0*/  IMAD.MOV.U32 R11, RZ, RZ, R7 ;  /* 0x000000ffff0b7224 */ /* 0x000fe200078e0007 */
[----:B------:R-:W-:Y:S01]  /*11f0*/  ISETP.GE.AND P1, PT, R15, RZ, PT ;  /* 0x000000ff0f00720c */ /* 0x000fe20003f26270 */
[----:B------:R-:W-:Y:S01]  /*1200*/  IMAD.MOV.U32 R6, RZ, RZ, R8 ;  /* 0x000000ffff067224 */ /* 0x000fe200078e0008 */
[----:B------:R-:W-:Y:S01]  /*1210*/  IABS R15, R19 ;  /* 0x00000013000f7213 */ /* 0x000fe20000000000 */
[----:B------:R-:W-:Y:S01]  /*1220*/  IMAD.HI.U32 R7, R2, R11, RZ ;  /* 0x0000000b02077227 */ /* 0x000fe200078e00ff */
[----:B------:R-:W-:-:S02]  /*1230*/  LOP3.LUT R21, R0, 0x1ec, RZ, 0xfc, !PT ;  /* 0x000001ec00157812 */ /* 0x000fc400078efcff */
[C---:B------:R-:W-:Y:S01]  /*1240*/  LOP3.LUT R25, R0.reuse, 0x1d6, RZ, 0xfc, !PT ;  /* 0x000001d600197812 */ /* 0x040fe200078efcff */
[----:B------:R-:W-:Y:S01]  /*1250*/  IMAD.MOV R14, RZ, RZ, -R7 ;  /* 0x000000ffff0e7224 */ /* 0x000fe200078e0a07 */
[C---:B------:R-:W-:Y:S01]  /*1260*/  LOP3.LUT R26, R0.reuse, 0x1d4, RZ, 0xfc, !PT ;  /* 0x000001d4001a7812 */ /* 0x040fe200078efcff */
[C---:B------:R-:W-:Y:S01]  /*1270*/  IMAD R8, R5.reuse, R12, R9 ;  /* 0x0000000c05087224 */ /* 0x040fe200078e0209 */
[----:B------:R-:W-:Y:S01]  /*1280*/  LOP3.LUT R27, R0, 0x1d0, RZ, 0xfc, !PT ;  /* 0x000001d0001b7812 */ /* 0x000fe200078efcff */
[C---:B------:R-:W-:Y:S01]  /*1290*/  IMAD R12, R5.reuse, R14, R11 ;  /* 0x0000000e050c7224 */ /* 0x040fe200078e020b */
[----:B------:R-:W-:Y:S01]  /*12a0*/  IABS R11, R16 ;  /* 0x00000010000b7213 */ /* 0x000fe20000000000 */
[----:B------:R-:W-:Y:S01]  /*12b0*/  @!P5 IMAD.IADD R10, R10, 0x1, -R5 ;  /* 0x000000010a0ad824 */ /* 0x000fe200078e0a05 */
[----:B------:R-:W-:Y:S01]  /*12c0*/  IABS R23, R27 ;  /* 0x0000001b00177213 */ /* 0x000fe20000000000 */
[----:B------:R-:W-:Y:S01]  /*12d0*/  @!P3 IMAD.MOV R6, RZ, RZ, -R6 ;  /* 0x000000ffff06b224 */ /* 0x000fe200078e0a06 */
[C---:B------:R-:W-:Y:S01]  /*12e0*/  ISETP.GT.U32.AND P3, PT, R5.reuse, R8, PT ;  /* 0x000000080500720c */ /* 0x040fe20003f64070 */
[----:B------:R-:W-:Y:S01]  /*12f0*/  IMAD.HI.U32 R7, R2, R13, RZ ;  /* 0x0000000d02077227 */ /* 0x000fe200078e00ff */
[----:B------:R-:W-:-:S02]  /*1300*/  ISETP.GT.U32.AND P5, PT, R5, R12, PT ;  /* 0x0000000c0500720c */ /* 0x000fc40003fa4070 */
[----:B------:R-:W-:Y:S01]  /*1310*/  @!P0 LOP3.LUT R6, RZ, R244, RZ, 0x33, !PT ;  /* 0x000000f4ff068212 */ /* 0x000fe200078e33ff */
[----:B------:R-:W-:Y:S01]  /*1320*/  IMAD.MOV R14, RZ, RZ, -R7 ;  /* 0x000000ffff0e7224 */ /* 0x000fe200078e0a07 */
[C---:B------:R-:W-:Y:S01]  /*1330*/  ISETP.GT.U32.AND P0, PT, R5.reuse, R10, PT ;  /* 0x0000000a0500720c */ /* 0x040fe20003f04070 */
[----:B------:R-:W-:Y:S01]  /*1340*/  IMAD.HI.U32 R7, R2, R11, RZ ;  /* 0x0000000b02077227 */ /* 0x000fe200078e00ff */
[C---:B------:R-:W-:Y:S01]  /*1350*/  LOP3.LUT R28, R0.reuse, 0x1cc, RZ, 0xfc, !PT ;  /* 0x000001cc001c7812 */ /* 0x040fe200078efcff */
[----:B------:R2:W-:Y:S01]  /*1360*/  STL [R1+0x1108], R6 ;  /* 0x0011080601007387 */ /* 0x0005e20000100800 */
[----:B------:R-:W-:Y:S01]  /*1370*/  LOP3.LUT R29, R0, 0x1ca, RZ, 0xfc, !PT ;  /* 0x000001ca001d7812 */ /* 0x000fe200078efcff */
[C---:B------:R-:W-:Y:S01]  /*1380*/  IMAD R14, R5.reuse, R14, R13 ;  /* 0x0000000e050e7224 */ /* 0x040fe200078e020d */
[----:B------:R-:W-:Y:S01]  /*1390*/  IABS R13, R17 ;  /* 0x00000011000d7213 */ /* 0x000fe20000000000 */
[--C-:B------:R-:W-:Y:S01]  /*13a0*/  @!P3 IMAD.IADD R8, R8, 0x1, -R5.reuse ;  /* 0x000000010808b824 */ /* 0x100fe200078e0a05 */
[----:B------:R-:W-:Y:S01]  /*13b0*/  LOP3.LUT R31, R0, 0x1c4, RZ, 0xfc, !PT ;  /* 0x000001c4001f7812 */ /* 0x000fe200078efcff */
[----:B------:R-:W-:Y:S01]  /*13c0*/  @!P5 IMAD.IADD R12, R12, 0x1, -R5 ;  /* 0x000000010c0cd824 */ /* 0x000fe200078e0a05 */
[C---:B------:R-:W-:Y:S01]  /*13d0*/  ISETP.GT.U32.AND P5, PT, R5.reuse, R14, PT ;  /* 0x0000000e0500720c */ /* 0x040fe20003fa4070 */
[----:B------:R-:W-:Y:S01]  /*13e0*/  IMAD.HI.U32 R9, R2, R13, RZ ;  /* 0x0000000d02097227 */ /* 0x000fe200078e00ff */
[----:B------:R-:W-:-:S02]  /*13f0*/  ISETP.GT.U32.AND P3, PT, R5, R8, PT ;  /* 0x000000080500720c */ /* 0x000fc40003f64070 */
[----:B------:R-:W-:Y:S01]  /*1400*/  LOP3.LUT R34, R0, 0x1c2, RZ, 0xfc, !PT ;  /* 0x000001c200227812 */ /* 0x000fe200078efcff */
[----:B------:R-:W-:Y:S01]  /*1410*/  @!P0 IMAD.IADD R10, R10, 0x1, -R5 ;  /* 0x000000010a0a8824 */ /* 0x000fe200078e0a05 */
[C---:B------:R-:W-:Y:S01]  /*1420*/  ISETP.GT.U32.AND P0, PT, R5.reuse, R12, PT ;  /* 0x0000000c0500720c */ /* 0x040fe20003f04070 */
[----:B------:R-:W-:Y:S01]  /*1430*/  IMAD.MOV R18, RZ, RZ, -R9 ;  /* 0x000000ffff127224 */ /* 0x000fe200078e0a09 */
[----:B------:R-:W-:Y:S01]  /*1440*/  IABS R30, R34 ;  /* 0x00000022001e7213 */ /* 0x000fe20000000000 */
[----:B-1----:R-:W-:Y:S01]  /*1450*/  IMAD.MOV.U32 R3, RZ, RZ, R10 ;  /* 0x000000ffff037224 */ /* 0x002fe200078e000a */
[----:B------:R-:W-:Y:S01]  /*1460*/  LOP3.LUT R35, R0, 0x1c0, RZ, 0xfc, !PT ;  /* 0x000001c000237812 */ /* 0x000fe200078efcff */
[----:B------:R-:W-:Y:S01]  /*1470*/  IMAD.HI.U32 R10, R2, R15, RZ ;  /* 0x0000000f020a7227 */ /* 0x000fe200078e00ff */
[C---:B------:R-:W-:Y:S02]  /*1480*/  LOP3.LUT R36, R0.reuse, 0x1bc, RZ, 0xfc, !PT ;  /* 0x000001bc00247812 */ /* 0x040fe400078efcff */
[----:B------:R-:W-:Y:S01]  /*1490*/  LOP3.LUT R39, R0, 0x1b4, RZ, 0xfc, !PT ;  /* 0x000001b400277812 */ /* 0x000fe200078efcff */
[----:B------:R-:W-:Y:S01]  /*14a0*/  @!P4 IMAD.MOV R3, RZ, RZ, -R3 ;  /* 0x000000ffff03c224 */ /* 0x000fe200078e0a03 */
[----:B------:R-:W-:Y:S01]  /*14b0*/  ISETP.GE.AND P4, PT, R16, RZ, PT ;  /* 0x000000ff1000720c */ /* 0x000fe20003f86270 */
[----:B------:R-:W-:Y:S01]  /*14c0*/  IMAD.MOV R16, RZ, RZ, -R7 ;  /* 0x000000ffff107224 */ /* 0x000fe200078e0a07 */
[----:B------:R-:W-:Y:S01]  /*14d0*/  IABS R33, R36 ;  /* 0x0000002400217213 */ /* 0x000fe20000000000 */
[----:B------:R-:W-:Y:S01]  /*14e0*/  @!P5 IMAD.IADD R14, R14, 0x1, -R5 ;  /* 0x000000010e0ed824 */ /* 0x000fe200078e0a05 */
[----:B------:R1:W-:Y:S01]  /*14f0*/  STL [R1+0x24], R3 ;  /* 0x0000240301007387 */ /* 0x0003e20000100800 */
[----:B------:R-:W-:Y:S01]  /*1500*/  IMAD.MOV R20, RZ, RZ, -R10 ;  /* 0x000000ffff147224 */ /* 0x000fe200078e0a0a */
[----:B------:R-:W-:Y:S01]  /*1510*/  LOP3.LUT R42, R0, 0x1b2, RZ, 0xfc, !PT ;  /* 0x000001b2002a7812 */ /* 0x000fe200078efcff */
[C---:B------:R-:W-:Y:S01]  /*1520*/  IMAD R10, R5.reuse, R16, R11 ;  /* 0x00000010050a7224 */ /* 0x040fe200078e020b */
[----:B------:R-:W-:Y:S01]  /*1530*/  ISETP.GT.U32.AND P5, PT, R5, R14, PT ;  /* 0x0000000e0500720c */ /* 0x000fe20003fa4070 */
[--C-:B------:R-:W-:Y:S01]  /*1540*/  @!P3 IMAD.IADD R8, R8, 0x1, -R5.reuse ;  /* 0x000000010808b824 */ /* 0x100fe200078e0a05 */
[----:B------:R-:W-:Y:S01]  /*1550*/  ISETP.GE.AND P3, PT, R17, RZ, PT ;  /* 0x000000ff1100720c */ /* 0x000fe20003f66270 */
[----:B------:R-:W-:Y:S01]  /*1560*/  @!P0 IMAD.IADD R12, R12, 0x1, -R5 ;  /* 0x000000010c0c8824 */ /* 0x000fe200078e0a05 */
[C---:B------:R-:W-:Y:S01]  /*1570*/  ISETP.GT.U32.AND P0, PT, R5.reuse, R10, PT ;  /* 0x0000000a0500720c */ /* 0x040fe20003f04070 */
[C---:B------:R-:W-:Y:S01]  /*1580*/  IMAD R16, R5.reuse, R18, R13 ;  /* 0x0000001205107224 */ /* 0x040fe200078e020d */
[----:B------:R-:W-:Y:S01]  /*1590*/  LOP3.LUT R17, R0, 0x1f0, RZ, 0xfc, !PT ;  /* 0x000001f000117812 */ /* 0x000fe200078efcff */
[----:B--2---:R-:W-:Y:S01]  /*15a0*/  IMAD.MOV.U32 R6, RZ, RZ, R8 ;  /* 0x000000ffff067224 */ /* 0x004fe200078e0008 */
[----:B------:R-:W-:Y:S01]  /*15b0*/  IABS R37, R39 ;  /* 0x0000002700257213 */ /* 0x000fe20000000000 */
[C---:B------:R-:W-:Y:S01]  /*15c0*/  IMAD R18, R5.reuse, R20, R15 ;  /* 0x0000001405127224 */ /* 0x040fe200078e020f */
[----:B------:R-:W-:Y:S01]  /*15d0*/  IABS R11, R17 ;  /* 0x00000011000b7213 */ /* 0x000fe20000000000 */
[----:B------:R-:W-:Y:S01]  /*15e0*/  @!P6 IMAD.MOV R6, RZ, RZ, -R6 ;  /* 0x000000ffff06e224 */ /* 0x000fe200078e0a06 */
[C---:B------:R-:W-:Y:S01]  /*15f0*/  ISETP.GT.U32.AND P6, PT, R5.reuse, R16, PT ;  /* 0x000000100500720c */ /* 0x040fe20003fc4070 */
[--C-:B------:R-:W-:Y:S01]  /*1600*/  @!P5 IMAD.IADD R14, R14, 0x1, -R5.reuse ;  /* 0x000000010e0ed824 */ /* 0x100fe200078e0a05 */
[C---:B------:R-:W-:Y:S01]  /*1610*/  ISETP.GT.U32.AND P5, PT, R5.reuse, R18, PT ;  /* 0x000000120500720c */ /* 0x040fe20003fa4070 */
[----:B------:R-:W-:Y:S01]  /*1620*/  VIADD R7, R4, 0x1ee ;  /* 0x000001ee04077836 */ /* 0x000fe20000000000 */
[----:B------:R-:W-:Y:S01]  /*1630*/  IABS R15, R21 ;  /* 0x00000015000f7213 */ /* 0x000fe20000000000 */
[----:B------:R-:W-:Y:S01]  /*1640*/  @!P0 IMAD.IADD R10, R10, 0x1, -R5 ;  /* 0x000000010a0a8824 */ /* 0x000fe200078e0a05 */
[----:B------:R-:W-:Y:S01]  /*1650*/  STL [R1+0x20], R6 ;  /* 0x0000200601007387 */ /* 0x000fe20000100800 */
[----:B-1----:R-:W-:Y:S01]  /*1660*/  IMAD.MOV.U32 R3, RZ, RZ, R12 ;  /* 0x000000ffff037224 */ /* 0x002fe200078e000c */
[----:B------:R-:W-:Y:S01]  /*1670*/  IABS R13, R7 ;  /* 0x00000007000d7213 */ /* 0x000fe20000000000 */
[----:B------:R-:W-:Y:S01]  /*1680*/  IMAD.HI.U32 R9, R2, R15, RZ ;  /* 0x0000000f02097227 */ /* 0x000fe200078e00ff */
[----:B------:R-:W-:-:S02]  /*1690*/  ISETP.GT.U32.AND P0, PT, R5, R10, PT ;  /* 0x0000000a0500720c */ /* 0x000fc40003f04070 */
[----:B------:R-:W-:Y:S01]  /*16a0*/  IABS R38, R42 ;  /* 0x0000002a00267213 */ /* 0x000fe20000000000 */
[----:B------:R-:W-:Y:S01]  /*16b0*/  @!P6 IMAD.IADD R16, R16, 0x1, -R5 ;  /* 0x000000011010e824 */ /* 0x000fe200078e0a05 */
[----:B------:R-:W-:Y:S01]  /*16c0*/  LOP3.LUT R49, R0, 0x1a6, RZ, 0xfc, !PT ;  /* 0x000001a600317812 */ /* 0x000fe200078efcff */
[----:B------:R-:W-:Y:S01]  /*16d0*/  @!P2 IMAD.MOV R3, RZ, RZ, -R3 ;  /* 0x000000ffff03a224 */ /* 0x000fe200078e0a03 */
[----:B------:R-:W-:Y:S01]  /*16e0*/  ISETP.GE.AND P2, PT, R7, RZ, PT ;  /* 0x000000ff0700720c */ /* 0x000fe20003f46270 */
[----:B------:R-:W-:Y:S01]  /*16f0*/  IMAD.HI.U32 R7, R2, R11, RZ ;  /* 0x0000000b02077227 */ /* 0x000fe200078e00ff */
[----:B------:R-:W-:Y:S02]  /*1700*/  ISETP.GT.U32.AND P6, PT, R5, R16, PT ;  /* 0x000000100500720c */ /* 0x000fe40003fc4070 */
[----:B------:R1:W-:Y:S01]  /*1710*/  STL [R1+0x1c], R3 ;  /* 0x00001c0301007387 */ /* 0x0003e20000100800 */
[----:B------:R-:W-:Y:S01]  /*1720*/  @!P5 IMAD.IADD R18, R18, 0x1, -R5 ;  /* 0x000000011212d824 */ /* 0x000fe200078e0a05 */
[----:B------:R-:W-:Y:S01]  /*1730*/  LOP3.LUT R50, R0, 0x1a4, RZ, 0xfc, !PT ;  /* 0x000001a400327812 */ /* 0x000fe200078efcff */
[----:B------:R-:W-:Y:S01]  /*1740*/  IMAD.HI.U32 R8, R2, R13, RZ ;  /* 0x0000000d02087227 */ /* 0x000fe200078e00ff */
[----:B------:R-:W-:-:S02]  /*1750*/  IABS R44, R49 ;  /* 0x00000031002c7213 */ /* 0x000fc40000000000 */
[----:B------:R-:W-:Y:S01]  /*1760*/  ISETP.GT.U32.AND P5, PT, R5, R18, PT ;  /* 0x000000120500720c */ /* 0x000fe20003fa4070 */
[----:B------:R-:W-:Y:S01]  /*1770*/  IMAD.MOV R12, RZ, RZ, -R7 ;  /* 0x000000ffff0c7224 */ /* 0x000fe200078e0a07 */
[----:B------:R-:W-:Y:S01]  /*1780*/  LOP3.LUT R7, R0, 0x1ea, RZ, 0xfc, !PT ;  /* 0x000001ea00077812 */ /* 0x000fe200078efcff */
[----:B------:R-:W-:Y:S01]  /*1790*/  @!P0 IMAD.IADD R10, R10, 0x1, -R5 ;  /* 0x000000010a0a8824 */ /* 0x000fe200078e0a05 */
[----:B------:R-:W-:Y:S01]  /*17a0*/  ISETP.GE.AND P0, PT, R17, RZ, PT ;  /* 0x000000ff1100720c */ /* 0x000fe20003f06270 */
[----:B-1----:R-:W-:Y:S01]  /*17b0*/  IMAD.MOV.U32 R3, RZ, RZ, R14 ;  /* 0x000000ffff037224 */ /* 0x002fe200078e000e */
[----:B------:R-:W-:Y:S01]  /*17c0*/  IABS R252, R7 ;  /* 0x0000000700fc7213 */ /* 0x000fe20000000000 */
[----:B------:R-:W-:Y:S01]  /*17d0*/  IMAD.MOV R14, RZ, RZ, -R8 ;  /* 0x000000ffff0e7224 */ /* 0x000fe200078e0a08 */
[C---:B------:R-:W-:Y:S01]  /*17e0*/  LOP3.LUT R17, R0.reuse, 0x1e6, RZ, 0xfc, !PT ;  /* 0x000001e600117812 */ /* 0x040fe200078efcff */
[C---:B------:R-:W-:Y:S01]  /*17f0*/  IMAD R8, R5.reuse, R12, R11 ;  /* 0x0000000c05087224 */ /* 0x040fe200078e020b */
[----:B------:R-:W-:Y:S01]  /*1800*/  IABS R45, R50 ;  /* 0x00000032002d7213 */ /* 0x000fe20000000000 */
[----:B------:R-:W-:Y:S01]  /*1810*/  IMAD.MOV R20, RZ, RZ, -R9 ;  /* 0x000000ffff147224 */ /* 0x000fe200078e0a09 */
[C---:B------:R-:W-:Y:S01]  /*1820*/  LOP3.LUT R51, R0.reuse, 0x1a0, RZ, 0xfc, !PT ;  /* 0x000001a000337812 */ /* 0x040fe200078efcff */
[C---:B------:R-:W-:Y:S01]  /*1830*/  IMAD R12, R5.reuse, R14, R13 ;  /* 0x0000000e050c7224 */ /* 0x040fe200078e020d */
[----:B------:R-:W-:Y:S01]  /*1840*/  LOP3.LUT R52, R0, 0x19c, RZ, 0xfc, !PT ;  /* 0x0000019c00347812 */ /* 0x000fe200078efcff */
[----:B------:R-:W-:Y:S01]  /*1850*/  IMAD.MOV.U32 R6, RZ, RZ, R10 ;  /* 0x000000ffff067224 */ /* 0x000fe200078e000a */
[----:B------:R-:W-:Y:S01]  /*1860*/  IABS R47, R51 ;  /* 0x00000033002f7213 */ /* 0x000fe20000000000 */
[----:B------:R-:W-:Y:S01]  /*1870*/  @!P6 IMAD.IADD R16, R16, 0x1, -R5 ;  /* 0x000000011010e824 */ /* 0x000fe200078e0a05 */
[C---:B------:R-:W-:Y:S01]  /*1880*/  ISETP.GT.U32.AND P6, PT, R5.reuse, R8, PT ;  /* 0x000000080500720c */ /* 0x040fe20003fc4070 */
[C---:B------:R-:W-:Y:S01]  /*1890*/  IMAD R14, R5.reuse, R20, R15 ;  /* 0x00000014050e7224 */ /* 0x040fe200078e020f */
[----:B------:R-:W-:Y:S01]  /*18a0*/  IABS R20, R25 ;  /* 0x0000001900147213 */ /* 0x000fe20000000000 */
[----:B------:R-:W-:Y:S01]  /*18b0*/  @!P4 IMAD.MOV R6, RZ, RZ, -R6 ;  /* 0x000000ffff06c224 */ /* 0x000fe200078e0a06 */
[----:B------:R-:W-:Y:S01]  /*18c0*/  ISETP.GT.U32.AND P4, PT, R5, R12, PT ;  /* 0x0000000c0500720c */ /* 0x000fe20003f84070 */
[----:B------:R-:W-:Y:S01]  /*18d0*/  @!P1 IMAD.MOV R3, RZ, RZ, -R3 ;  /* 0x000000ffff039224 */ /* 0x000fe200078e0a03 */
[----:B------:R-:W-:Y:S01]  /*18e0*/  ISETP.GE.AND P1, PT, R19, RZ, PT ;  /* 0x000000ff1300720c */ /* 0x000fe20003f26270 */
[----:B------:R-:W-:Y:S01]  /*18f0*/  @!P5 IMAD.IADD R18, R18, 0x1, -R5 ;  /* 0x000000011212d824 */ /* 0x000fe200078e0a05 */
[----:B------:R-:W-:-:S02]  /*1900*/  ISETP.GT.U32.AND P5, PT, R5, R14, PT ;  /* 0x0000000e0500720c */ /* 0x000fc40003fa4070 */
[----:B------:R1:W-:Y:S01]  /*1910*/  STL [R1+0x18], R3 ;  /* 0x0000180301007387 */ /* 0x0003e20000100800 */
[----:B------:R-:W-:Y:S02]  /*1920*/  LOP3.LUT R19, R0, 0x1e2, RZ, 0xfc, !PT ;  /* 0x000001e200137812 */ /* 0x000fe400078efcff */
[--C-:B------:R-:W-:Y:S01]  /*1930*/  @!P6 IMAD.IADD R8, R8, 0x1, -R5.reuse ;  /* 0x000000010808e824 */ /* 0x100fe200078e0a05 */
[----:B------:R-:W-:Y:S01]  /*1940*/  ISETP.GE.AND P6, PT, R7, RZ, PT ;  /* 0x000000ff0700720c */ /* 0x000fe20003fc6270 */
[----:B------:R-:W-:Y:S01]  /*1950*/  IMAD.HI.U32 R7, R2, R252, RZ ;  /* 0x000000fc02077227 */ /* 0x000fe200078e00ff */
[----:B------:R-:W-:Y:S01]  /*1960*/  STL [R1+0x14], R6 ;  /* 0x0000140601007387 */ /* 0x000fe20000100800 */
[----:B------:R-:W-:Y:S02]  /*1970*/  IABS R15, R19 ;  /* 0x00000013000f7213 */ /* 0x000fe40000000000 */
[--C-:B------:R-:W-:Y:S01]  /*1980*/  @!P4 IMAD.IADD R12, R12, 0x1, -R5.reuse ;  /* 0x000000010c0cc824 */ /* 0x100fe200078e0a05 */
[C---:B------:R-:W-:Y:S01]  /*1990*/  ISETP.GT.U32.AND P4, PT, R5.reuse, R8, PT ;  /* 0x000000080500720c */ /* 0x040fe20003f84070 */
[----:B-1----:R-:W-:Y:S01]  /*19a0*/  IMAD.MOV.U32 R3, RZ, RZ, R16 ;  /* 0x000000ffff037224 */ /* 0x002fe200078e0010 */
[----:B------:R-:W-:Y:S01]  /*19b0*/  LOP3.LUT R16, R0, 0x1e8, RZ, 0xfc, !PT ;  /* 0x000001e800107812 */ /* 0x000fe200078efcff */
[----:B------:R-:W-:Y:S01]  /*19c0*/  @!P5 IMAD.IADD R14, R14, 0x1, -R5 ;  /* 0x000000010e0ed824 */ /* 0x000fe200078e0a05 */
[----:B------:R-:W-:Y:S01]  /*19d0*/  ISETP.GT.U32.AND P5, PT, R5, R12, PT ;  /* 0x0000000c0500720c */ /* 0x000fe20003fa4070 */
[----:B------:R-:W-:Y:S01]  /*19e0*/  IMAD.MOV R9, RZ, RZ, -R7 ;  /* 0x000000ffff097224 */ /* 0x000fe200078e0a07 */
[----:B------:R-:W-:Y:S01]  /*19f0*/  IABS R11, R16 ;  /* 0x00000010000b7213 */ /* 0x000fe20000000000 */
[----:B------:R-:W-:Y:S01]  /*1a00*/  @!P3 IMAD.MOV R3, RZ, RZ, -R3 ;  /* 0x000000ffff03b224 */ /* 0x000fe200078e0a03 */
[----:B------:R-:W-:Y:S01]  /*1a10*/  ISETP.GE.AND P3, PT, R21, RZ, PT ;  /* 0x000000ff1500720c */ /* 0x000fe20003f66270 */
[----:B------:R-:W-:Y:S01]  /*1a20*/  IMAD R252, R5, R9, R252 ;  /* 0x0000000905fc7224 */ /* 0x000fe200078e02fc */
[----:B------:R-:W-:Y:S01]  /*1a30*/  IABS R9, R17 ;  /* 0x0000001100097213 */ /* 0x000fe20000000000 */
[----:B------:R-:W-:Y:S01]  /*1a40*/  IMAD.HI.U32 R7, R2, R11, RZ ;  /* 0x0000000b02077227 */ /* 0x000fe200078e00ff */
[----:B------:R1:W-:Y:S01]  /*1a50*/  STL [R1+0x10], R3 ;  /* 0x0000100301007387 */ /* 0x0003e20000100800 */
[----:B------:R-:W-:-:S02]  /*1a60*/  IABS R21, R26 ;  /* 0x0000001a00157213 */ /* 0x000fc40000000000 */
[----:B------:R-:W-:Y:S01]  /*1a70*/  IMAD.MOV R10, RZ, RZ, -R7 ;  /* 0x000000ffff0a7224 */ /* 0x000fe200078e0a07 */
[----:B------:R-:W-:Y:S01]  /*1a80*/  LOP3.LUT R53, R0, 0x19a, RZ, 0xfc, !PT ;  /* 0x0000019a00357812 */ /* 0x000fe200078efcff */
[----:B------:R-:W-:Y:S01]  /*1a90*/  @!P4 IMAD.IADD R8, R8, 0x1, -R5 ;  /* 0x000000010808c824 */ /* 0x000fe200078e0a05 */
[C---:B------:R-:W-:Y:S01]  /*1aa0*/  ISETP.GT.U32.AND P4, PT, R5.reuse, R252, PT ;  /* 0x000000fc0500720c */ /* 0x040fe20003f84070 */
[C---:B------:R-:W-:Y:S01]  /*1ab0*/  IMAD R11, R5.reuse, R10, R11 ;  /* 0x0000000a050b7224 */ /* 0x040fe200078e020b */
[----:B------:R-:W-:Y:S01]  /*1ac0*/  LOP3.LUT R55, R0, 0x194, RZ, 0xfc, !PT ;  /* 0x0000019400377812 */ /* 0x000fe200078efcff */
[----:B------:R-:W-:Y:S01]  /*1ad0*/  @!P5 IMAD.IADD R12, R12, 0x1, -R5 ;  /* 0x000000010c0cd824 */ /* 0x000fe200078e0a05 */
[----:B------:R-:W-:Y:S01]  /*1ae0*/  LOP3.LUT R58, R0, 0x192, RZ, 0xfc, !PT ;  /* 0x00000192003a7812 */ /* 0x000fe200078efcff */
[----:B-1----:R-:W-:Y:S01]  /*1af0*/  IMAD.MOV.U32 R3, RZ, RZ, R18 ;  /* 0x000000ffff037224 */ /* 0x002fe200078e0012 */
[----:B------:R-:W-:Y:S01]  /*1b00*/  ISETP.GT.U32.AND P5, PT, R5, R11, PT ;  /* 0x0000000b0500720c */ /* 0x000fe20003fa4070 */
[----:B------:R-:W-:Y:S01]  /*1b10*/  IMAD.HI.U32 R7, R2, R9, RZ ;  /* 0x0000000902077227 */ /* 0x000fe200078e00ff */
[----:B------:R-:W-:-:S02]  /*1b20*/  LOP3.LUT R18, R0, 0x1e4, RZ, 0xfc, !PT ;  /* 0x000001e400127812 */ /* 0x000fc400078efcff */
[----:B------:R-:W-:Y:S01]  /*1b30*/  IABS R54, R58 ;  /* 0x0000003a00367213 */ /* 0x000fe20000000000 */
[----:B------:R-:W-:Y:S01]  /*1b40*/  @!P1 IMAD.MOV R3, RZ, RZ, -R3 ;  /* 0x000000ffff039224 */ /* 0x000fe200078e0a03 */
[C---:B------:R-:W-:Y:S01]  /*1b50*/  ISETP.GT.U32.AND P1, PT, R5.reuse, R14, PT ;  /* 0x0000000e0500720c */ /* 0x040fe20003f24070 */
[----:B------:R-:W-:Y:S01]  /*1b60*/  IMAD.MOV R10, RZ, RZ, -R7 ;  /* 0x000000ffff0a7224 */ /* 0x000fe200078e0a07 */
[----:B------:R-:W-:Y:S01]  /*1b70*/  IABS R13, R18 ;  /* 0x00000012000d7213 */ /* 0x000fe20000000000 */
[----:B------:R-:W-:Y:S01]  /*1b80*/  @!P4 IMAD.IADD R252, R252, 0x1, -R5 ;  /* 0x00000001fcfcc824 */ /* 0x000fe200078e0a05 */
[----:B------:R1:W-:Y:S01]  /*1b90*/  STL [R1+0xc], R3 ;  /* 0x00000c0301007387 */ /* 0x0003e20000100800 */
[----:B------:R-:W-:Y:S01]  /*1ba0*/  IMAD R10, R5, R10, R9 ;  /* 0x0000000a050a7224 */ /* 0x000fe200078e0209 */
[----:B------:R-:W-:Y:S01]  /*1bb0*/  LOP3.LUT R9, R0, 0x1dc, RZ, 0xfc, !PT ;  /* 0x000001dc00097812 */ /* 0x000fe200078efcff */
[----:B------:R-:W-:Y:S01]  /*1bc0*/  @!P5 IMAD.IADD R11, R11, 0x1, -R5 ;  /* 0x000000010b0bd824 */ /* 0x000fe200078e0a05 */
[----:B------:R-:W-:Y:S01]  /*1bd0*/  ISETP.GE.AND P4, PT, R17, RZ, PT ;  /* 0x000000ff1100720c */ /* 0x000fe20003f86270 */
[----:B------:R-:W-:Y:S01]  /*1be0*/  IMAD.HI.U32 R7, R2, R13, RZ ;  /* 0x0000000d02077227 */ /* 0x000fe200078e00ff */
[----:B------:R-:W-:-:S02]  /*1bf0*/  IABS R17, R9 ;  /* 0x0000000900117213 */ /* 0x000fc40000000000 */
[C---:B------:R-:W-:Y:S01]  /*1c00*/  ISETP.GT.U32.AND P5, PT, R5.reuse, R11, PT ;  /* 0x0000000b0500720c */ /* 0x040fe20003fa4070 */
[----:B------:R-:W-:Y:S01]  /*1c10*/  @!P1 IMAD.IADD R14, R14, 0x1, -R5 ;  /* 0x000000010e0e9824 */ /* 0x000fe200078e0a05 */
[----:B------:R-:W-:Y:S01]  /*1c20*/  ISETP.GE.AND P1, PT, R16, RZ, PT ;  /* 0x000000ff1000720c */ /* 0x000fe20003f26270 */
[----:B-1----:R-:W-:Y:S01]  /*1c30*/  IMAD.MOV.U32 R3, RZ, RZ, R8 ;  /* 0x000000ffff037224 */ /* 0x002fe200078e0008 */
[----:B------:R-:W-:Y:S01]  /*1c40*/  LOP3.LUT R59, R0, 0x190, RZ, 0xfc, !PT ;  /* 0x00000190003b7812 */ /* 0x000fe200078efcff */
[----:B------:R-:W-:Y:S01]  /*1c50*/  IMAD.HI.U32 R8, R2, R15, RZ ;  /* 0x0000000f02087227 */ /* 0x000fe200078e00ff */
[C---:B------:R-:W-:Y:S02]  /*1c60*/  LOP3.LUT R60, R0.reuse, 0x18c, RZ, 0xfc, !PT ;  /* 0x0000018c003c7812 */ /* 0x040fe400078efcff */
[C---:B------:R-:W-:Y:S01]  /*1c70*/  LOP3.LUT R63, R0.reuse, 0x184, RZ, 0xfc, !PT ;  /* 0x00000184003f7812 */ /* 0x040fe200078efcff */
[----:B------:R-:W-:Y:S01]  /*1c80*/  @!P0 IMAD.MOV R3, RZ, RZ, -R3 ;  /* 0x000000ffff038224 */ /* 0x000fe200078e0a03 */
[C---:B------:R-:W-:Y:S01]  /*1c90*/  ISETP.GT.U32.AND P0, PT, R5.reuse, R252, PT ;  /* 0x000000fc0500720c */ /* 0x040fe20003f04070 */
[----:B------:R-:W-:Y:S01]  /*1ca0*/  IMAD.MOV R16, RZ, RZ, -R7 ;  /* 0x000000ffff107224 */ /* 0x000fe200078e0a07 */
[----:B------:R-:W-:Y:S01]  /*1cb0*/  IABS R57, R60 ;  /* 0x0000003c00397213 */ /* 0x000fe20000000000 */
[----:B------:R-:W-:Y:S01]  /*1cc0*/  IMAD.MOV R8, RZ, RZ, -R8 ;  /* 0x000000ffff087224 */ /* 0x000fe200078e0a08 */
[----:B------:R1:W-:Y:S01]  /*1cd0*/  STL [R1+0x8], R3 ;  /* 0x0000080301007387 */ /* 0x0003e20000100800 */
[----:B------:R-:W-:Y:S01]  /*1ce0*/  IMAD.MOV.U32 R6, RZ, RZ, R14 ;  /* 0x000000ffff067224 */ /* 0x000fe200078e000e */
[C---:B------:R-:W-:Y:S01]  /*1cf0*/  LOP3.LUT R66, R0.reuse, 0x182, RZ, 0xfc, !PT ;  /* 0x0000018200427812 */ /* 0x040fe200078efcff */
[C---:B------:R-:W-:Y:S01]  /*1d00*/  IMAD R13, R5.reuse, R16, R13 ;  /* 0x00000010050d7224 */ /* 0x040fe200078e020d */
[----:B------:R-:W-:Y:S01]  /*1d10*/  IABS R61, R63 ;  /* 0x0000003f003d7213 */ /* 0x000fe20000000000 */
[----:B------:R-:W-:Y:S01]  /*1d20*/  IMAD R14, R5, R8, R15 ;  /* 0x00000008050e7224 */ /* 0x000fe200078e020f */
[----:B------:R-:W-:Y:S01]  /*1d30*/  LOP3.LUT R8, R0, 0x1e0, RZ, 0xfc, !PT ;  /* 0x000001e000087812 */ /* 0x000fe200078efcff */
[--C-:B------:R-:W-:Y:S01]  /*1d40*/  @!P5 IMAD.IADD R11, R11, 0x1, -R5.reuse ;  /* 0x000000010b0bd824 */ /* 0x100fe200078e0a05 */
[C---:B------:R-:W-:Y:S01]  /*1d50*/  ISETP.GT.U32.AND P5, PT, R5.reuse, R13, PT ;  /* 0x0000000d0500720c */ /* 0x040fe20003fa4070 */
[----:B------:R-:W-:Y:S01]  /*1d60*/  @!P0 IMAD.IADD R252, R252, 0x1, -R5 ;  /* 0x00000001fcfc8824 */ /* 0x000fe200078e0a05 */
[----:B------:R-:W-:Y:S01]  /*1d70*/  IABS R15, R8 ;  /* 0x00000008000f7213 */ /* 0x000fe20000000000 */
[----:B-1----:R-:W-:Y:S01]  /*1d80*/  IMAD.MOV.U32 R3, RZ, RZ, R12 ;  /* 0x000000ffff037224 */ /* 0x002fe200078e000c */
[----:B------:R-:W-:Y:S01]  /*1d90*/  IABS R62, R66 ;  /* 0x00000042003e7213 */ /* 0x000fe20000000000 */
[----:B------:R-:W-:Y:S01]  /*1da0*/  @!P6 IMAD.MOV R252, RZ, RZ, -R252 ;  /* 0x000000fffffce224 */ /* 0x000fe200078e0afc */
[C---:B------:R-:W-:Y:S01]  /*1db0*/  ISETP.GT.U32.AND P6, PT, R5.reuse, R14, PT ;  /* 0x0000000e0500720c */ /* 0x040fe20003fc4070 */
[----:B------:R-:W-:Y:S01]  /*1dc0*/  @!P2 IMAD.MOV R3, RZ, RZ, -R3 ;  /* 0x000000ffff03a224 */ /* 0x000fe200078e0a03 */
[----:B------:R-:W-:Y:S01]  /*1dd0*/  ISETP.GT.U32.AND P2, PT, R5, R10, PT ;  /* 0x0000000a0500720c */ /* 0x000fe20003f44070 */
[----:B------:R-:W-:Y:S01]  /*1de0*/  VIADD R7, R4, 0x1de ;  /* 0x000001de04077836 */ /* 0x000fe20000000000 */
[----:B------:R-:W-:Y:S01]  /*1df0*/  LOP3.LUT R73, R0, 0x176, RZ, 0xfc, !PT ;  /* 0x0000017600497812 */ /* 0x000fe200078efcff */
[----:B------:R-:W-:Y:S01]  /*1e00*/  @!P3 IMAD.MOV R6, RZ, RZ, -R6 ;  /* 0x000000ffff06b224 */ /* 0x000fe200078e0a06 */
[----:B------:R-:W-:Y:S01]  /*1e10*/  ISETP.GE.AND P3, PT, R18, RZ, PT ;  /* 0x000000ff1200720c */ /* 0x000fe20003f66270 */
[----:B------:R-:W-:Y:S01]  /*1e20*/  @!P5 IMAD.IADD R13, R13, 0x1, -R5 ;  /* 0x000000010d0dd824 */ /* 0x000fe200078e0a05 */
[----:B------:R-:W-:Y:S01]  /*1e30*/  ISETP.GE.AND P0, PT, R7, RZ, PT ;  /* 0x000000ff0700720c */ /* 0x000fe20003f06270 */
[----:B------:R-:W-:Y:S01]  /*1e40*/  @!P1 IMAD.MOV R11, RZ, RZ, -R11 ;  /* 0x000000ffff0b9224 */ /* 0x000fe200078e0a0b */
[----:B------:R-:W-:Y:S01]  /*1e50*/  IABS R16, R7 ;  /* 0x0000000700107213 */ /* 0x000fe20000000000 */
[----:B------:R-:W-:Y:S01]  /*1e60*/  IMAD.HI.U32 R7, R2, R15, RZ ;  /* 0x0000000f02077227 */ /* 0x000fe200078e00ff */
[----:B------:R-:W-:Y:S01]  /*1e70*/  ISETP.GT.U32.AND P5, PT, R5, R13, PT ;  /* 0x0000000d0500720c */ /* 0x000fe20003fa4070 */
[----:B------:R-:W-:Y:S01]  /*1e80*/  STL [R1+0x110c], R6 ;  /* 0x00110c0601007387 */ /* 0x000fe20000100800 */
[----:B------:R-:W-:Y:S01]  /*1e90*/  ISETP.GE.AND P1, PT, R19, RZ, PT ;  /* 0x000000ff1300720c */ /* 0x000fe20003f26270 */
[--C-:B------:R-:W-:Y:S01]  /*1ea0*/  @!P2 IMAD.IADD R10, R10, 0x1, -R5.reuse ;  /* 0x000000010a0aa824 */ /* 0x100fe200078e0a05 */
[----:B------:R-:W-:Y:S01]  /*1eb0*/  LOP3.LUT R74, R0, 0x174, RZ, 0xfc, !PT ;  /* 0x00000174004a7812 */ /* 0x000fe200078efcff */
[----:B------:R-:W-:Y:S01]  /*1ec0*/  @!P6 IMAD.IADD R14, R14, 0x1, -R5 ;  /* 0x000000010e0ee824 */ /* 0x000fe200078e0a05 */
[----:B------:R-:W-:Y:S01]  /*1ed0*/  IABS R68, R73 ;  /* 0x0000004900447213 */ /* 0x000fe20000000000 */
[----:B------:R-:W-:Y:S01]  /*1ee0*/  IMAD.MOV R12, RZ, RZ, -R7 ;  /* 0x000000ffff0c7224 */ /* 0x000fe200078e0a07 */
[C---:B------:R-:W-:Y:S01]  /*1ef0*/  ISETP.GT.U32.AND P2, PT, R5.reuse, R10, PT ;  /* 0x0000000a0500720c */ /* 0x040fe20003f44070 */
[----:B------:R-:W-:Y:S01]  /*1f00*/  IMAD.HI.U32 R7, R2, R16, RZ ;  /* 0x0000001002077227 */ /* 0x000fe200078e00ff */
[C---:B------:R-:W-:Y:S01]  /*1f10*/  ISETP.GT.U32.AND P6, PT, R5.reuse, R14, PT ;  /* 0x0000000e0500720c */ /* 0x040fe20003fc4070 */
[----:B------:R-:W-:Y:S01]  /*1f20*/  STL [R1+0x4], R3 ;  /* 0x0000040301007387 */ /* 0x000fe20000100800 */
[----:B------:R-:W-:Y:S01]  /*1f30*/  IABS R69, R74 ;  /* 0x0000004a00457213 */ /* 0x000fe20000000000 */
[----:B------:R-:W-:Y:S01]  /*1f40*/  IMAD R15, R5, R12, R15 ;  /* 0x0000000c050f7224 */ /* 0x000fe200078e020f */
[C---:B------:R-:W-:Y:S01]  /*1f50*/  LOP3.LUT R75, R0.reuse, 0x170, RZ, 0xfc, !PT ;  /* 0x00000170004b7812 */ /* 0x040fe200078efcff */
[----:B------:R-:W-:Y:S01]  /*1f60*/  IMAD.MOV R7, RZ, RZ, -R7 ;  /* 0x000000ffff077224 */ /* 0x000fe200078e0a07 */
[C---:B------:R-:W-:Y:S01]  /*1f70*/  LOP3.LUT R76, R0.reuse, 0x16c, RZ, 0xfc, !PT ;  /* 0x0000016c004c7812 */ /* 0x040fe200078efcff */
[--C-:B------:R-:W-:Y:S01]  /*1f80*/  @!P5 IMAD.IADD R13, R13, 0x1, -R5.reuse ;  /* 0x000000010d0dd824 */ /* 0x100fe200078e0a05 */
[C---:B------:R-:W-:Y:S01]  /*1f90*/  ISETP.GT.U32.AND P5, PT, R5.reuse, R15, PT ;  /* 0x0000000f0500720c */ /* 0x040fe20003fa4070 */
[C---:B------:R-:W-:Y:S01]  /*1fa0*/  IMAD R16, R5.reuse, R7, R16 ;  /* 0x0000000705107224 */ /* 0x040fe200078e0210 */
[----:B------:R-:W-:Y:S01]  /*1fb0*/  LOP3.LUT R7, R0, 0x1da, RZ, 0xfc, !PT ;  /* 0x000001da00077812 */ /* 0x000fe200078efcff */
[--C-:B------:R-:W-:Y:S01]  /*1fc0*/  @!P2 IMAD.IADD R10, R10, 0x1, -R5.reuse ;  /* 0x000000010a0aa824 */ /* 0x100fe200078e0a05 */
[----:B------:R-:W-:Y:S01]  /*1fd0*/  ISETP.GE.AND P2, PT, R8, RZ, PT ;  /* 0x000000ff0800720c */ /* 0x000fe20003f46270 */
[----:B------:R-:W-:Y:S01]  /*1fe0*/  IMAD.HI.U32 R8, R2, R17, RZ ;  /* 0x0000001102087227 */ /* 0x000fe200078e00ff */
[----:B------:R-:W-:Y:S01]  /*1ff0*/  IABS R18, R7 ;  /* 0x0000000700127213 */ /* 0x000fe20000000000 */
[----:B------:R1:W-:Y:S01]  /*2000*/  STL [R1+0x1110], R252 ;  /* 0x001110fc01007387 */ /* 0x0003e20000100800 */
[----:B------:R-:W-:Y:S01]  /*2010*/  IABS R71, R75 ;  /* 0x0000004b00477213 */ /* 0x000fe20000000000 */
[----:B------:R-:W-:Y:S01]  /*2020*/  IMAD.MOV R8, RZ, RZ, -R8 ;  /* 0x000000ffff087224 */ /* 0x000fe200078e0a08 */
[----:B------:R-:W-:Y:S01]  /*2030*/  LOP3.LUT R77, R0, 0x16a, RZ, 0xfc, !PT ;  /* 0x0000016a004d7812 */ /* 0x000fe200078efcff */
[----:B------:R-:W-:Y:S01]  /*2040*/  @!P6 IMAD.IADD R14, R14, 0x1, -R5 ;  /* 0x000000010e0ee824 */ /* 0x000fe200078e0a05 */
[C---:B------:R-:W-:Y:S01]  /*2050*/  LOP3.LUT R79, R0.reuse, 0x164, RZ, 0xfc, !PT ;  /* 0x00000164004f7812 */ /* 0x040fe200078efcff */
[C---:B------:R-:W-:Y:S01]  /*2060*/  IMAD R17, R5.reuse, R8, R17 ;  /* 0x0000000805117224 */ /* 0x040fe200078e0211 */
[----:B------:R-:W-:Y:S01]  /*2070*/  LOP3.LUT R82, R0, 0x162, RZ, 0xfc, !PT ;  /* 0x0000016200527812 */ /* 0x000fe200078efcff */
[----:B------:R-:W-:Y:S01]  /*2080*/  @!P3 IMAD.MOV R13, RZ, RZ, -R13 ;  /* 0x000000ffff0db224 */ /* 0x000fe200078e0a0d */
[C---:B------:R-:W-:Y:S01]  /*2090*/  ISETP.GT.U32.AND P3, PT, R5.reuse, R16, PT ;  /* 0x000000100500720c */ /* 0x040fe20003f64070 */
[----:B------:R-:W-:Y:S01]  /*20a0*/  IMAD.MOV.U32 R12, RZ, RZ, R10 ;  /* 0x000000ffff0c7224 */ /* 0x000fe200078e000a */
[----:B------:R-:W-:Y:S01]  /*20b0*/  ISETP.GT.U32.AND P6, PT, R5, R17, PT ;  /* 0x000000110500720c */ /* 0x000fe20003fc4070 */
[----:B------:R-:W-:Y:S01]  /*20c0*/  @!P5 IMAD.IADD R15, R15, 0x1, -R5 ;  /* 0x000000010f0fd824 */ /* 0x000fe200078e0a05 */
[----:B------:R-:W-:Y:S01]  /*20d0*/  ISETP.GE.AND P5, PT, R7, RZ, PT ;  /* 0x000000ff0700720c */ /* 0x000fe20003fa6270 */
[----:B------:R-:W-:Y:S01]  /*20e0*/  @!P4 IMAD.MOV R12, RZ, RZ, -R12 ;  /* 0x000000ffff0cc224 */ /* 0x000fe200078e0a0c */
[----:B------:R-:W-:Y:S01]  /*20f0*/  ISETP.GE.AND P4, PT, R9, RZ, PT ;  /* 0x000000ff0900720c */ /* 0x000fe20003f86270 */
[----:B------:R-:W-:Y:S01]  /*2100*/  IMAD.HI.U32 R7, R2, R18, RZ ;  /* 0x0000001202077227 */ /* 0x000fe200078e00ff */
[----:B------:R-:W-:Y:S01]  /*2110*/  LOP3.LUT R9, R0, 0x1d8, RZ, 0xfc, !PT ;  /* 0x000001d800097812 */ /* 0x000fe200078efcff */
[----:B------:R-:W-:Y:S01]  /*2120*/  STL [R1+0x1114], R11 ;  /* 0x0011140b01007387 */ /* 0x000fe20000100800 */
[----:B------:R-:W-:Y:S01]  /*2130*/  IABS R78, R82 ;  /* 0x00000052004e7213 */ /* 0x000fe20000000000 */
[----:B------:R-:W-:Y:S01]  /*2140*/  IMAD.MOV R8, RZ, RZ, -R7 ;  /* 0x000000ffff087224 */ /* 0x000fe200078e0a07 */
[----:B------:R-:W-:Y:S01]  /*2150*/  IABS R19, R9 ;  /* 0x0000000900137213 */ /* 0x000fe20000000000 */
[--C-:B------:R-:W-:Y:S01]  /*2160*/  @!P3 IMAD.IADD R16, R16, 0x1, -R5.reuse ;  /* 0x000000011010b824 */ /* 0x100fe200078e0a05 */
[----:B------:R-:W-:Y:S01]  /*2170*/  ISETP.GT.U32.AND P3, PT, R5, R15, PT ;  /* 0x0000000f0500720c */ /* 0x000fe20003f64070 */
[----:B------:R-:W-:Y:S01]  /*2180*/  @!P6 IMAD.IADD R17, R17, 0x1, -R5 ;  /* 0x000000011111e824 */ /* 0x000fe200078e0a05 */
[----:B------:R-:W-:Y:S01]  /*2190*/  LOP3.LUT R83, R0, 0x160, RZ, 0xfc, !PT ;  /* 0x0000016000537812 */ /* 0x000fe200078efcff */
[----:B------:R-:W-:Y:S01]  /*21a0*/  IMAD.HI.U32 R7, R2, R19, RZ ;  /* 0x0000001302077227 */ /* 0x000fe200078e00ff */
[----:B------:R-:W-:Y:S01]  /*21b0*/  LOP3.LUT R84, R0, 0x15c, RZ, 0xfc, !PT ;  /* 0x0000015c00547812 */ /* 0x000fe200078efcff */
[----:B------:R-:W-:Y:S01]  /*21c0*/  STL [R1+0x1118], R12 ;  /* 0x0011180c01007387 */ /* 0x000fe20000100800 */
[C---:B------:R-:W-:Y:S01]  /*21d0*/  ISETP.GT.U32.AND P6, PT, R5.reuse, R17, PT ;  /* 0x000000110500720c */ /* 0x040fe20003fc4070 */
[----:B------:R-:W-:Y:S01]  /*21e0*/  @!P1 IMAD.MOV R14, RZ, RZ, -R14 ;  /* 0x000000ffff0e9224 */ /* 0x000fe200078e0a0e */
[C---:B------:R-:W-:Y:S01]  /*21f0*/  ISETP.GT.U32.AND P1, PT, R5.reuse, R16, PT ;  /* 0x000000100500720c */ /* 0x040fe20003f24070 */
[----:B------:R-:W-:Y:S01]  /*2200*/  IMAD.MOV R10, RZ, RZ, -R7 ;  /* 0x000000ffff0a7224 */ /* 0x000fe200078e0a07 */
[----:B------:R-:W-:Y:S01]  /*2210*/  IABS R81, R84 ;  /* 0x0000005400517213 */ /* 0x000fe20000000000 */
[----:B------:R-:W-:Y:S01]  /*2220*/  IMAD.HI.U32 R7, R2, R20, RZ ;  /* 0x0000001402077227 */ /* 0x000fe200078e00ff */
[C---:B------:R-:W-:Y:S01]  /*2230*/  LOP3.LUT R87, R0.reuse, 0x154, RZ, 0xfc, !PT ;  /* 0x0000015400577812 */ /* 0x040fe200078efcff */
[----:B------:R-:W-:Y:S01]  /*2240*/  STL [R1+0x111c], R13 ;  /* 0x00111c0d01007387 */ /* 0x000fe20000100800 */
[----:B------:R-:W-:Y:S01]  /*2250*/  LOP3.LUT R90, R0, 0x152, RZ, 0xfc, !PT ;  /* 0x00000152005a7812 */ /* 0x000fe200078efcff */
[C---:B------:R-:W-:Y:S01]  /*2260*/  IMAD R19, R5.reuse, R10, R19 ;  /* 0x0000000a05137224 */ /* 0x040fe200078e0213 */
[----:B------:R-:W-:Y:S01]  /*2270*/  IABS R85, R87 ;  /* 0x0000005700557213 */ /* 0x000fe20000000000 */
[----:B------:R-:W-:Y:S01]  /*2280*/  IMAD R18, R5, R8, R18 ;  /* 0x0000000805127224 */ /* 0x000fe200078e0212 */
[----:B------:R-:W-:Y:S01]  /*2290*/  IABS R86, R90 ;  /* 0x0000005a00567213 */ /* 0x000fe20000000000 */
[----:B------:R-:W-:Y:S01]  /*22a0*/  IMAD.HI.U32 R8, R2, R21, RZ ;  /* 0x0000001502087227 */ /* 0x000fe200078e00ff */
[C---:B------:R-:W-:Y:S01]  /*22b0*/  LOP3.LUT R97, R0.reuse, 0x146, RZ, 0xfc, !PT ;  /* 0x0000014600617812 */ /* 0x040fe200078efcff */
[----:B------:R-:W-:Y:S01]  /*22c0*/  STL [R1+0x1120], R14 ;  /* 0x0011200e01007387 */ /* 0x000fe20000100800 */
[----:B------:R-:W-:Y:S01]  /*22d0*/  LOP3.LUT R98, R0, 0x144, RZ, 0xfc, !PT ;  /* 0x0000014400627812 */ /* 0x000fe200078efcff */
[----:B------:R-:W-:Y:S01]  /*22e0*/  IMAD.MOV R7, RZ, RZ, -R7 ;  /* 0x000000ffff077224 */ /* 0x000fe200078e0a07 */
[----:B------:R-:W-:Y:S01]  /*22f0*/  IABS R92, R97 ;  /* 0x00000061005c7213 */ /* 0x000fe20000000000 */
[--C-:B------:R-:W-:Y:S01]  /*2300*/  @!P6 IMAD.IADD R17, R17, 0x1, -R5.reuse ;  /* 0x000000011111e824 */ /* 0x100fe200078e0a05 */
[----:B------:R-:W-:Y:S01]  /*2310*/  ISETP.GT.U32.AND P6, PT, R5, R19, PT ;  /* 0x000000130500720c */ /* 0x000fe20003fc4070 */
[--C-:B------:R-:W-:Y:S01]  /*2320*/  @!P3 IMAD.IADD R15, R15, 0x1, -R5.reuse ;  /* 0x000000010f0fb824 */ /* 0x100fe200078e0a05 */
[----:B------:R-:W-:Y:S01]  /*2330*/  ISETP.GT.U32.AND P3, PT, R5, R18, PT ;  /* 0x000000120500720c */ /* 0x000fe20003f64070 */
[----:B------:R-:W-:Y:S01]  /*2340*/  @!P1 IMAD.IADD R16, R16, 0x1, -R5 ;  /* 0x0000000110109824 */ /* 0x000fe200078e0a05 */
[----:B------:R-:W-:Y:S01]  /*2350*/  ISETP.GE.AND P1, PT, R9, RZ, PT ;  /* 0x000000ff0900720c */ /* 0x000fe20003f26270 */
[----:B------:R-:W-:Y:S01]  /*2360*/  IMAD.MOV R8, RZ, RZ, -R8 ;  /* 0x000000ffff087224 */ /* 0x000fe200078e0a08 */
[----:B------:R-:W-:Y:S01]  /*2370*/  LOP3.LUT R9, R0, 0x1d2, RZ, 0xfc, !PT ;  /* 0x000001d200097812 */ /* 0x000fe200078efcff */
[C---:B------:R-:W-:Y:S01]  /*2380*/  IMAD R20, R5.reuse, R7, R20 ;  /* 0x0000000705147224 */ /* 0x040fe200078e0214 */
[----:B------:R-:W-:Y:S01]  /*2390*/  IABS R93, R98 ;  /* 0x00000062005d7213 */ /* 0x000fe20000000000 */
[C---:B------:R-:W-:Y:S01]  /*23a0*/  IMAD R21, R5.reuse, R8, R21 ;  /* 0x0000000805157224 */ /* 0x040fe200078e0215 */
[----:B------:R-:W-:Y:S01]  /*23b0*/  IABS R22, R9 ;  /* 0x0000000900167213 */ /* 0x000fe20000000000 */
[----:B------:R-:W-:Y:S01]  /*23c0*/  @!P0 IMAD.MOV R16, RZ, RZ, -R16 ;  /* 0x000000ffff108224 */ /* 0x000fe200078e0a10 */
[C---:B------:R-:W-:Y:S01]  /*23d0*/  ISETP.GT.U32.AND P0, PT, R5.reuse, R20, PT ;  /* 0x000000140500720c */ /* 0x040fe20003f04070 */
[----:B------:R-:W-:Y:S01]  /*23e0*/  @!P4 IMAD.MOV R17, RZ, RZ, -R17 ;  /* 0x000000ffff11c224 */ /* 0x000fe200078e0a11 */
[----:B------:R-:W-:Y:S01]  /*23f0*/  ISETP.GT.U32.AND P4, PT, R5, R21, PT ;  /* 0x000000150500720c */ /* 0x000fe20003f84070 */
[----:B------:R-:W-:Y:S01]  /*2400*/  VIADD R7, R4, 0x1ce ;  /* 0x000001ce04077836 */ /* 0x000fe20000000000 */
[C---:B------:R-:W-:Y:S01]  /*2410*/  LOP3.LUT R99, R0.reuse, 0x140, RZ, 0xfc, !PT ;  /* 0x0000014000637812 */ /* 0x040fe200078efcff */
[--C-:B------:R-:W-:Y:S01]  /*2420*/  @!P6 IMAD.IADD R19, R19, 0x1, -R5.reuse ;  /* 0x000000011313e824 */ /* 0x100fe200078e0a05 */
[----:B------:R-:W-:Y:S01]  /*2430*/  LOP3.LUT R100, R0, 0x13c, RZ, 0xfc, !PT ;  /* 0x0000013c00647812 */ /* 0x000fe200078efcff */
[----:B------:R-:W-:Y:S01]  /*2440*/  @!P3 IMAD.IADD R18, R18, 0x1, -R5 ;  /* 0x000000011212b824 */ /* 0x000fe200078e0a05 */
[----:B------:R-:W-:Y:S01]  /*2450*/  ISETP.GE.AND P3, PT, R7, RZ, PT ;  /* 0x000000ff0700720c */ /* 0x000fe20003f66270 */
[----:B------:R-:W-:Y:S01]  /*2460*/  @!P2 IMAD.MOV R15, RZ, RZ, -R15 ;  /* 0x000000ffff0fa224 */ /* 0x000fe200078e0a0f */
[----:B------:R-:W-:Y:S01]  /*2470*/  IABS R24, R7 ;  /* 0x0000000700187213 */ /* 0x000fe20000000000 */
[----:B------:R-:W-:Y:S01]  /*2480*/  IMAD.HI.U32 R7, R2, R22, RZ ;  /* 0x0000001602077227 */ /* 0x000fe200078e00ff */
[----:B------:R-:W-:-:S02]  /*2490*/  ISETP.GT.U32.AND P6, PT, R5, R19, PT ;  /* 0x000000130500720c */ /* 0x000fc40003fc4070 */
[----:B------:R-:W-:Y:S01]  /*24a0*/  ISETP.GT.U32.AND P2, PT, R5, R18, PT ;  /* 0x000000120500720c */ /* 0x000fe20003f44070 */
[----:B------:R-:W-:Y:S01]  /*24b0*/  @!P0 IMAD.IADD R20, R20, 0x1, -R5 ;  /* 0x0000000114148824 */ /* 0x000fe200078e0a05 */
[----:B------:R-:W-:Y:S01]  /*24c0*/  ISETP.GE.AND P0, PT, R26, RZ, PT ;  /* 0x000000ff1a00720c */ /* 0x000fe20003f06270 */
[----:B------:R-:W-:Y:S01]  /*24d0*/  IMAD.MOV R7, RZ, RZ, -R7 ;  /* 0x000000ffff077224 */ /* 0x000fe200078e0a07 */
[----:B------:R-:W-:Y:S01]  /*24e0*/  IABS R26, R29 ;  /* 0x0000001d001a7213 */ /* 0x000fe20000000000 */
[----:B------:R-:W-:Y:S01]  /*24f0*/  @!P4 IMAD.IADD R21, R21, 0x1, -R5 ;  /* 0x000000011515c824 */ /* 0x000fe200078e0a05 */
[C---:B------:R-:W-:Y:S01]  /*2500*/  ISETP.GT.U32.AND P4, PT, R5.reuse, R20, PT ;  /* 0x000000140500720c */ /* 0x040fe20003f84070 */
[----:B------:R-:W-:Y:S01]  /*2510*/  IMAD R22, R5, R7, R22 ;  /* 0x0000000705167224 */ /* 0x000fe200078e0216 */
[----:B------:R-:W-:Y:S01]  /*2520*/  IABS R95, R99 ;  /* 0x00000063005f7213 */ /* 0x000fe20000000000 */
[----:B------:R-:W-:Y:S01]  /*2530*/  IMAD.HI.U32 R7, R2, R23, RZ ;  /* 0x0000001702077227 */ /* 0x000fe200078e00ff */
[C---:B------:R-:W-:Y:S01]  /*2540*/  LOP3.LUT R101, R0.reuse, 0x13a, RZ, 0xfc, !PT ;  /* 0x0000013a00657812 */ /* 0x040fe200078efcff */
[----:B------:R-:W-:Y:S01]  /*2550*/  STL [R1+0x1128], R15 ;  /* 0x0011280f01007387 */ /* 0x000fe20000100800 */
[C---:B------:R-:W-:Y:S01]  /*2560*/  LOP3.LUT R103, R0.reuse, 0x134, RZ, 0xfc, !PT ;  /* 0x0000013400677812 */ /* 0x040fe200078efcff */
[----:B------:R-:W-:Y:S01]  /*2570*/  IMAD.MOV R10, RZ, RZ, -R7 ;  /* 0x000000ffff0a7224 */ /* 0x000fe200078e0a07 */
[----:B------:R-:W-:Y:S01]  /*2580*/  LOP3.LUT R106, R0, 0x132, RZ, 0xfc, !PT ;  /* 0x00000132006a7812 */ /* 0x000fe200078efcff */
[--C-:B------:R-:W-:Y:S01]  /*2590*/  @!P6 IMAD.IADD R19, R19, 0x1, -R5.reuse ;  /* 0x000000011313e824 */ /* 0x100fe200078e0a05 */
[----:B------:R-:W-:Y:S01]  /*25a0*/  ISETP.GT.U32.AND P6, PT, R5, R22, PT ;  /* 0x000000160500720c */ /* 0x000fe20003fc4070 */
[----:B------:R-:W-:Y:S01]  /*25b0*/  @!P2 IMAD.IADD R18, R18, 0x1, -R5 ;  /* 0x000000011212a824 */ /* 0x000fe200078e0a05 */
[----:B------:R-:W-:Y:S01]  /*25c0*/  ISETP.GE.AND P2, PT, R25, RZ, PT ;  /* 0x000000ff1900720c */ /* 0x000fe20003f46270 */
[C---:B------:R-:W-:Y:S01]  /*25d0*/  IMAD R23, R5.reuse, R10, R23 ;  /* 0x0000000a05177224 */ /* 0x040fe200078e0217 */
[----:B------:R-:W-:Y:S01]  /*25e0*/  IABS R25, R28 ;  /* 0x0000001c00197213 */ /* 0x000fe20000000000 */
[----:B------:R-:W-:Y:S01]  /*25f0*/  @!P5 IMAD.MOV R18, RZ, RZ, -R18 ;  /* 0x000000ffff12d224 */ /* 0x000fe200078e0a12 */
[C---:B------:R-:W-:Y:S01]  /*2600*/  ISETP.GT.U32.AND P5, PT, R5.reuse, R21, PT ;  /* 0x000000150500720c */ /* 0x040fe20003fa4070 */
[--C-:B------:R-:W-:Y:S01]  /*2610*/  @!P4 IMAD.IADD R20, R20, 0x1, -R5.reuse ;  /* 0x000000011414c824 */ /* 0x100fe200078e0a05 */
[C---:B------:R-:W-:Y:S01]  /*2620*/  ISETP.GT.U32.AND P4, PT, R5.reuse, R23, PT ;  /* 0x000000170500720c */ /* 0x040fe20003f84070 */
[----:B------:R-:W-:Y:S01]  /*2630*/  IMAD.HI.U32 R8, R2, R24, RZ ;  /* 0x0000001802087227 */ /* 0x000fe200078e00ff */
[----:B------:R-:W-:Y:S01]  /*2640*/  IABS R102, R106 ;  /* 0x0000006a00667213 */ /* 0x000fe20000000000 */
[----:B------:R-:W-:Y:S01]  /*2650*/  STL [R1+0x112c], R16 ;  /* 0x00112c1001007387 */ /* 0x000fe20000100800 */
[----:B------:R-:W-:Y:S01]  /*2660*/  LOP3.LUT R107, R0, 0x130, RZ, 0xfc, !PT ;  /* 0x00000130006b7812 */ /* 0x000fe200078efcff */
[----:B------:R-:W-:Y:S01]  /*2670*/  @!P6 IMAD.IADD R22, R22, 0x1, -R5 ;  /* 0x000000011616e824 */ /* 0x000fe200078e0a05 */
[C---:B------:R-:W-:Y:S01]  /*2680*/  LOP3.LUT R108, R0.reuse, 0x12c, RZ, 0xfc, !PT ;  /* 0x0000012c006c7812 */ /* 0x040fe200078efcff */
[----:B------:R-:W-:Y:S01]  /*2690*/  IMAD.MOV R8, RZ, RZ, -R8 ;  /* 0x000000ffff087224 */ /* 0x000fe200078e0a08 */
[C---:B------:R-:W-:Y:S01]  /*26a0*/  LOP3.LUT R114, R0.reuse, 0x122, RZ, 0xfc, !PT ;  /* 0x0000012200727812 */ /* 0x040fe200078efcff */
[----:B------:R-:W-:Y:S01]  /*26b0*/  @!P1 IMAD.MOV R19, RZ, RZ, -R19 ;  /* 0x000000ffff139224 */ /* 0x000fe200078e0a13 */
[----:B------:R-:W-:Y:S01]  /*26c0*/  ISETP.GT.U32.AND P6, PT, R5, R22, PT ;  /* 0x000000160500720c */ /* 0x000fe20003fc4070 */
[--C-:B------:R-:W-:Y:S01]  /*26d0*/  @!P5 IMAD.IADD R21, R21, 0x1, -R5.reuse ;  /* 0x000000011515d824 */ /* 0x100fe200078e0a05 */
[----:B------:R-:W-:Y:S01]  /*26e0*/  ISETP.GE.AND P1, PT, R9, RZ, PT ;  /* 0x000000ff0900720c */ /* 0x000fe20003f26270 */
[----:B------:R-:W-:Y:S01]  /*26f0*/  @!P4 IMAD.IADD R23, R23, 0x1, -R5 ;  /* 0x000000011717c824 */ /* 0x000fe200078e0a05 */
[----:B------:R-:W-:Y:S01]  /*2700*/  LOP3.LUT R9, R0, 0x1c8, RZ, 0xfc, !PT ;  /* 0x000001c800097812 */ /* 0x000fe200078efcff */
[C---:B------:R-:W-:Y:S01]  /*2710*/  IMAD.HI.U32 R7, R2.reuse, R25, RZ ;  /* 0x0000001902077227 */ /* 0x040fe200078e00ff */
[----:B------:R-:W-:Y:S01]  /*2720*/  ISETP.GE.AND P5, PT, R27, RZ, PT ;  /* 0x000000ff1b00720c */ /* 0x000fe20003fa6270 */
[----:B------:R-:W-:Y:S01]  /*2730*/  STL [R1+0x1130], R17 ;  /* 0x0011301101007387 */ /* 0x000fe20000100800 */
[----:B------:R-:W-:Y:S01]  /*2740*/  IABS R27, R9 ;  /* 0x00000009001b7213 */ /* 0x000fe20000000000 */
[----:B------:R-:W-:Y:S01]  /*2750*/  @!P0 IMAD.MOV R21, RZ, RZ, -R21 ;  /* 0x000000ffff158224 */ /* 0x000fe200078e0a15 */
[C---:B------:R-:W-:Y:S01]  /*2760*/  ISETP.GT.U32.AND P0, PT, R5.reuse, R23, PT ;  /* 0x000000170500720c */ /* 0x040fe20003f04070 */
[----:B------:R-:W-:Y:S01]  /*2770*/  IMAD R24, R5, R8, R24 ;  /* 0x0000000805187224 */ /* 0x000fe200078e0218 */
[----:B------:R-:W-:Y:S01]  /*2780*/  ISETP.GE.AND P4, PT, R29, RZ, PT ;  /* 0x000000ff1d00720c */ /* 0x000fe20003f86270 */
[----:B------:R-:W-:Y:S01]  /*2790*/  IMAD.HI.U32 R8, R2, R26, RZ ;  /* 0x0000001a02087227 */ /* 0x000fe200078e00ff */
[----:B------:R-:W-:Y:S01]  /*27a0*/  IABS R29, R31 ;  /* 0x0000001f001d7213 */ /* 0x000fe20000000000 */
[----:B------:R2:W-:Y:S01]  /*27b0*/  STL [R1+0x1134], R18 ;  /* 0x0011341201007387 */ /* 0x0005e20000100800 */
[----:B------:R-:W-:Y:S01]  /*27c0*/  IABS R105, R108 ;  /* 0x0000006c00697213 */ /* 0x000fe20000000000 */
[----:B------:R-:W-:Y:S01]  /*27d0*/  IMAD.MOV R10, RZ, RZ, -R7 ;  /* 0x000000ffff0a7224 */ /* 0x000fe200078e0a07 */
[----:B------:R-:W-:Y:S01]  /*27e0*/  IABS R110, R114 ;  /* 0x00000072006e7213 */ /* 0x000fe20000000000 */
[----:B------:R-:W-:Y:S01]  /*27f0*/  IMAD.MOV R8, RZ, RZ, -R8 ;  /* 0x000000ffff087224 */ /* 0x000fe200078e0a08 */
[----:B------:R-:W-:Y:S01]  /*2800*/  LOP3.LUT R111, R0, 0x124, RZ, 0xfc, !PT ;  /* 0x00000124006f7812 */ /* 0x000fe200078efcff */
[----:B------:R-:W-:Y:S01]  /*2810*/  @!P6 IMAD.IADD R22, R22, 0x1, -R5 ;  /* 0x000000011616e824 */ /* 0x000fe200078e0a05 */
[----:B------:R-:W-:Y:S01]  /*2820*/  ISETP.GE.AND P6, PT, R28, RZ, PT ;  /* 0x000000ff1c00720c */ /* 0x000fe20003fc6270 */
[C---:B------:R-:W-:Y:S01]  /*2830*/  IMAD R25, R5.reuse, R10, R25 ;  /* 0x0000000a05197224 */ /* 0x040fe200078e0219 */
[----:B------:R-:W-:Y:S01]  /*2840*/  LOP3.LUT R10, R0, 0x1c6, RZ, 0xfc, !PT ;  /* 0x000001c6000a7812 */ /* 0x000fe200078efcff */
[----:B------:R-:W-:Y:S01]  /*2850*/  @!P2 IMAD.MOV R20, RZ, RZ, -R20 ;  /* 0x000000ffff14a224 */ /* 0x000fe200078e0a14 */
[C---:B------:R-:W-:Y:S01]  /*2860*/  ISETP.GT.U32.AND P2, PT, R5.reuse, R24, PT ;  /* 0x000000180500720c */ /* 0x040fe20003f44070 */
[C---:B------:R-:W-:Y:S01]  /*2870*/  IMAD R26, R5.reuse, R8, R26 ;  /* 0x00000008051a7224 */ /* 0x040fe200078e021a */
[----:B------:R-:W-:Y:S01]  /*2880*/  IABS R28, R10 ;  /* 0x0000000a001c7213 */ /* 0x000fe20000000000 */
[----:B------:R-:W-:Y:S01]  /*2890*/  IMAD.HI.U32 R7, R2, R27, RZ ;  /* 0x0000001b02077227 */ /* 0x000fe200078e00ff */
[----:B------:R-:W-:Y:S01]  /*28a0*/  IABS R109, R111 ;  /* 0x0000006f006d7213 */ /* 0x000fe20000000000 */
[----:B------:R-:W-:Y:S01]  /*28b0*/  STL [R1+0x1138], R19 ;  /* 0x0011381301007387 */ /* 0x000fe20000100800 */
[C---:B------:R-:W-:Y:S01]  /*28c0*/  LOP3.LUT R119, R0.reuse, 0x11a, RZ, 0xfc, !PT ;  /* 0x0000011a00777812 */ /* 0x040fe200078efcff */
[----:B------:R-:W-:Y:S01]  /*28d0*/  @!P1 IMAD.MOV R22, RZ, RZ, -R22 ;  /* 0x000000ffff169224 */ /* 0x000fe200078e0a16 */
[----:B------:R-:W-:Y:S01]  /*28e0*/  ISETP.GT.U32.AND P1, PT, R5, R25, PT ;  /* 0x000000190500720c */ /* 0x000fe20003f24070 */
[----:B------:R-:W-:Y:S01]  /*28f0*/  @!P0 IMAD.IADD R23, R23, 0x1, -R5 ;  /* 0x0000000117178824 */ /* 0x000fe200078e0a05 */
[C---:B------:R-:W-:Y:S01]  /*2900*/  ISETP.GT.U32.AND P0, PT, R5.reuse, R26, PT ;  /* 0x0000001a0500720c */ /* 0x040fe20003f04070 */
[----:B------:R-:W-:Y:S01]  /*2910*/  IMAD.MOV R8, RZ, RZ, -R7 ;  /* 0x000000ffff087224 */ /* 0x000fe200078e0a07 */
[----:B------:R-:W-:Y:S01]  /*2920*/  LOP3.LUT R121, R0, 0x118, RZ, 0xfc, !PT ;  /* 0x0000011800797812 */ /* 0x000fe200078efcff */
[----:B------:R-:W-:Y:S01]  /*2930*/  @!P2 IMAD.IADD R24, R24, 0x1, -R5 ;  /* 0x000000011818a824 */ /* 0x000fe200078e0a05 */
[----:B------:R-:W-:Y:S01]  /*2940*/  LOP3.LUT R122, R0, 0x116, RZ, 0xfc, !PT ;  /* 0x00000116007a7812 */ /* 0x000fe200078efcff */
[C---:B------:R-:W-:Y:S01]  /*2950*/  IMAD R27, R5.reuse, R8, R27 ;  /* 0x00000008051b7224 */ /* 0x040fe200078e021b */
[----:B------:R-:W-:Y:S01]  /*2960*/  IABS R115, R121 ;  /* 0x0000007900737213 */ /* 0x000fe20000000000 */
[----:B------:R-:W-:Y:S01]  /*2970*/  @!P5 IMAD.MOV R23, RZ, RZ, -R23 ;  /* 0x000000ffff17d224 */ /* 0x000fe200078e0a17 */
[C---:B------:R-:W-:Y:S01]  /*2980*/  ISETP.GT.U32.AND P2, PT, R5.reuse, R24, PT ;  /* 0x000000180500720c */ /* 0x040fe20003f44070 */
[----:B------:R-:W-:Y:S01]  /*2990*/  IMAD.HI.U32 R7, R2, R28, RZ ;  /* 0x0000001c02077227 */ /* 0x000fe200078e00ff */
[----:B------:R-:W-:Y:S01]  /*29a0*/  ISETP.GT.U32.AND P5, PT, R5, R27, PT ;  /* 0x0000001b0500720c */ /* 0x000fe20003fa4070 */
[----:B------:R-:W-:Y:S01]  /*29b0*/  STL [R1+0x113c], R20 ;  /* 0x00113c1401007387 */ /* 0x000fe20000100800 */
[----:B------:R-:W-:Y:S01]  /*29c0*/  IABS R116, R122 ;  /* 0x0000007a00747213 */ /* 0x000fe20000000000 */
[--C-:B------:R-:W-:Y:S01]  /*29d0*/  @!P1 IMAD.IADD R25, R25, 0x1, -R5.reuse ;  /* 0x0000000119199824 */ /* 0x100fe200078e0a05 */
[----:B------:R-:W-:Y:S01]  /*29e0*/  LOP3.LUT R123, R0, 0x114, RZ, 0xfc, !PT ;  /* 0x00000114007b7812 */ /* 0x000fe200078efcff */
[----:B------:R-:W-:Y:S01]  /*29f0*/  @!P0 IMAD.IADD R26, R26, 0x1, -R5 ;  /* 0x000000011a1a8824 */ /* 0x000fe200078e0a05 */
[----:B------:R-:W-:Y:S01]  /*2a00*/  LOP3.LUT R124, R0, 0x112, RZ, 0xfc, !PT ;  /* 0x00000112007c7812 */ /* 0x000fe200078efcff */
[----:B------:R-:W-:Y:S01]  /*2a10*/  IMAD.HI.U32 R8, R2, R29, RZ ;  /* 0x0000001d02087227 */ /* 0x000fe200078e00ff */
[C---:B------:R-:W-:Y:S01]  /*2a20*/  ISETP.GT.U32.AND P1, PT, R5.reuse, R25, PT ;  /* 0x000000190500720c */ /* 0x040fe20003f24070 */
[----:B------:R3:W-:Y:S01]  /*2a30*/  STL [R1+0x1140], R21 ;  /* 0x0011401501007387 */ /* 0x0007e20000100800 */
[----:B------:R-:W-:Y:S01]  /*2a40*/  ISETP.GT.U32.AND P0, PT, R5, R26, PT ;  /* 0x0000001a0500720c */ /* 0x000fe20003f04070 */
[----:B------:R-:W-:Y:S01]  /*2a50*/  IMAD.MOV R7, RZ, RZ, -R7 ;  /* 0x000000ffff077224 */ /* 0x000fe200078e0a07 */
[----:B------:R-:W-:Y:S01]  /*2a60*/  IABS R117, R123 ;  /* 0x0000007b00757213 */ /* 0x000fe20000000000 */
[--C-:B------:R-:W-:Y:S01]  /*2a70*/  @!P5 IMAD.IADD R27, R27, 0x1, -R5.reuse ;  /* 0x000000011b1bd824 */ /* 0x100fe200078e0a05 */
[----:B------:R-:W-:Y:S01]  /*2a80*/  IABS R118, R124 ;  /* 0x0000007c00767213 */ /* 0x000fe20000000000 */
[----:B------:R-:W-:Y:S01]  /*2a90*/  IMAD.MOV R8, RZ, RZ, -R8 ;  /* 0x000000ffff087224 */ /* 0x000fe200078e0a08 */
[----:B------:R-:W-:Y:S01]  /*2aa0*/  LOP3.LUT R127, R0, 0x104, RZ, 0xfc, !PT ;  /* 0x00000104007f7812 */ /* 0x000fe200078efcff */
[----:B------:R-:W-:Y:S01]  /*2ab0*/  @!P2 IMAD.IADD R24, R24, 0x1, -R5 ;  /* 0x000000011818a824 */ /* 0x000fe200078e0a05 */
[----:B------:R-:W-:Y:S01]  /*2ac0*/  ISETP.GE.AND P2, PT, R9, RZ, PT ;  /* 0x000000ff0900720c */ /* 0x000fe20003f46270 */
[----:B------:R-:W-:Y:S01]  /*2ad0*/  IMAD.HI.U32 R9, R2, R30, RZ ;  /* 0x0000001e02097227 */ /* 0x000fe200078e00ff */
[----:B------:R-:W-:-:S02]  /*2ae0*/  ISETP.GT.U32.AND P5, PT, R5, R27, PT ;  /* 0x0000001b0500720c */ /* 0x000fc40003fa4070 */
[----:B------:R-:W-:Y:S01]  /*2af0*/  IABS R125, R127 ;  /* 0x0000007f007d7213 */ /* 0x000fe20000000000 */
[----:B------:R-:W-:Y:S01]  /*2b00*/  IMAD R28, R5, R7, R28 ;  /* 0x00000007051c7224 */ /* 0x000fe200078e021c */
[C---:B------:R-:W-:Y:S01]  /*2b10*/  LOP3.LUT R130, R0.reuse, 0x100, RZ, 0xfc, !PT ;  /* 0x0000010000827812 */ /* 0x040fe200078efcff */
[----:B------:R-:W-:Y:S01]  /*2b20*/  @!P1 IMAD.IADD R25, R25, 0x1, -R5 ;  /* 0x0000000119199824 */ /* 0x000fe200078e0a05 */
[----:B------:R-:W-:Y:S01]  /*2b30*/  ISETP.GE.AND P1, PT, R31, RZ, PT ;  /* 0x000000ff1f00720c */ /* 0x000fe20003f26270 */
[C---:B------:R-:W-:Y:S01]  /*2b40*/  IMAD R29, R5.reuse, R8, R29 ;  /* 0x00000008051d7224 */ /* 0x040fe200078e021d */
[----:B------:R-:W-:Y:S01]  /*2b50*/  IABS R31, R35 ;  /* 0x00000023001f7213 */ /* 0x000fe20000000000 */
[----:B------:R-:W-:Y:S01]  /*2b60*/  IMAD.MOV R9, RZ, RZ, -R9 ;  /* 0x000000ffff097224 */ /* 0x000fe200078e0a09 */
[----:B------:R-:W-:Y:S01]  /*2b70*/  LOP3.LUT R131, R0, 0xfc, RZ, 0xfc, !PT ;  /* 0x000000fc00837812 */ /* 0x000fe200078efcff */
[----:B------:R-:W-:Y:S01]  /*2b80*/  @!P0 IMAD.IADD R26, R26, 0x1, -R5 ;  /* 0x000000011a1a8824 */ /* 0x000fe200078e0a05 */
[C---:B------:R-:W-:Y:S01]  /*2b90*/  ISETP.GT.U32.AND P0, PT, R5.reuse, R28, PT ;  /* 0x0000001c0500720c */ /* 0x040fe20003f04070 */
[----:B------:R-:W-:Y:S01]  /*2ba0*/  @!P6 IMAD.MOV R25, RZ, RZ, -R25 ;  /* 0x000000ffff19e224 */ /* 0x000fe200078e0a19 */
[C---:B------:R-:W-:Y:S01]  /*2bb0*/  ISETP.GT.U32.AND P6, PT, R5.reuse, R29, PT ;  /* 0x0000001d0500720c */ /* 0x040fe20003fc4070 */
[----:B------:R-:W-:Y:S01]  /*2bc0*/  IMAD R30, R5, R9, R30 ;  /* 0x00000009051e7224 */ /* 0x000fe200078e021e */
[----:B------:R-:W-:Y:S01]  /*2bd0*/  IABS R129, R131 ;  /* 0x0000008300817213 */ /* 0x000fe20000000000 */
[--C-:B------:R-:W-:Y:S01]  /*2be0*/  @!P5 IMAD.IADD R27, R27, 0x1, -R5.reuse ;  /* 0x000000011b1bd824 */ /* 0x100fe200078e0a05 */
[----:B------:R-:W-:Y:S01]  /*2bf0*/  LOP3.LUT R133, R0, 0xf8, RZ, 0xfc, !PT ;  /* 0x000000f800857812 */ /* 0x000fe200078efcff */
[----:B------:R-:W-:Y:S01]  /*2c00*/  VIADD R7, R4, 0x1be ;  /* 0x000001be04077836 */ /* 0x000fe20000000000 */
[----:B------:R-:W-:Y:S01]  /*2c10*/  ISETP.GT.U32.AND P5, PT, R5, R30, PT ;  /* 0x0000001e0500720c */ /* 0x000fe20003fa4070 */
[----:B------:R-:W-:Y:S01]  /*2c20*/  @!P4 IMAD.MOV R26, RZ, RZ, -R26 ;  /* 0x000000ffff1ac224 */ /* 0x000fe200078e0a1a */
[----:B------:R-:W-:Y:S01]  /*2c30*/  LOP3.LUT R138, R0, 0xf6, RZ, 0xfc, !PT ;  /* 0x000000f6008a7812 */ /* 0x000fe200078efcff */
[----:B------:R-:W-:Y:S01]  /*2c40*/  @!P3 IMAD.MOV R24, RZ, RZ, -R24 ;  /* 0x000000ffff18b224 */ /* 0x000fe200078e0a18 */
[----:B------:R-:W-:Y:S01]  /*2c50*/  IABS R32, R7 ;  /* 0x0000000700207213 */ /* 0x000fe20000000000 */
[--C-:B------:R-:W-:Y:S01]  /*2c60*/  @!P0 IMAD.IADD R28, R28, 0x1, -R5.reuse ;  /* 0x000000011c1c8824 */ /* 0x100fe200078e0a05 */
[----:B------:R-:W-:Y:S01]  /*2c70*/  ISETP.GE.AND P4, PT, R7, RZ, PT ;  /* 0x000000ff0700720c */ /* 0x000fe20003f86270 */
[----:B------:R-:W-:Y:S01]  /*2c80*/  @!P6 IMAD.IADD R29, R29, 0x1, -R5 ;  /* 0x000000011d1de824 */ /* 0x000fe200078e0a05 */
[----:B------:R-:W-:Y:S01]  /*2c90*/  ISETP.GE.AND P3, PT, R10, RZ, PT ;  /* 0x000000ff0a00720c */ /* 0x000fe20003f66270 */
[----:B------:R-:W-:Y:S01]  /*2ca0*/  IMAD.HI.U32 R7, R2, R31, RZ ;  /* 0x0000001f02077227 */ /* 0x000fe200078e00ff */
[----:B------:R-:W-:-:S02]  /*2cb0*/  ISETP.GT.U32.AND P0, PT, R5, R28, PT ;  /* 0x0000001c0500720c */ /* 0x000fc40003f04070 */
[C---:B------:R-:W-:Y:S01]  /*2cc0*/  ISETP.GT.U32.AND P6, PT, R5.reuse, R29, PT ;  /* 0x0000001d0500720c */ /* 0x040fe20003fc4070 */
[----:B------:R-:W-:Y:S01]  /*2cd0*/  @!P5 IMAD.IADD R30, R30, 0x1, -R5 ;  /* 0x000000011e1ed824 */ /* 0x000fe200078e0a05 */
[----:B------:R-:W-:Y:S01]  /*2ce0*/  IABS R132, R138 ;  /* 0x0000008a00847213 */ /* 0x000fe20000000000 */
[----:B------:R-:W-:Y:S01]  /*2cf0*/  IMAD.HI.U32 R8, R2, R32, RZ ;  /* 0x0000002002087227 */ /* 0x000fe200078e00ff */
[C---:B------:R-:W-:Y:S02]  /*2d00*/  LOP3.LUT R140, R0.reuse, 0xf4, RZ, 0xfc, !PT ;  /* 0x000000f4008c7812 */ /* 0x040fe400078efcff */
[----:B------:R-:W-:Y:S01]  /*2d10*/  ISETP.GT.U32.AND P5, PT, R5, R30, PT ;  /* 0x0000001e0500720c */ /* 0x000fe20003fa4070 */
[----:B------:R-:W-:Y:S01]  /*2d20*/  IMAD.MOV R10, RZ, RZ, -R7 ;  /* 0x000000ffff0a7224 */ /* 0x000fe200078e0a07 */
[----:B------:R-:W-:Y:S01]  /*2d30*/  LOP3.LUT R7, R0, 0x1ba, RZ, 0xfc, !PT ;  /* 0x000001ba00077812 */ /* 0x000fe200078efcff */
[----:B------:R-:W-:Y:S01]  /*2d40*/  IMAD.HI.U32 R9, R2, R33, RZ ;  /* 0x0000002102097227 */ /* 0x000fe200078e00ff */
[----:B------:R-:W-:-:S02]  /*2d50*/  LOP3.LUT R141, R0, 0xf2, RZ, 0xfc, !PT ;  /* 0x000000f2008d7812 */ /* 0x000fc400078efcff */
[C---:B------:R-:W-:Y:S01]  /*2d60*/  LOP3.LUT R142, R0.reuse, 0xf0, RZ, 0xfc, !PT ;  /* 0x000000f0008e7812 */ /* 0x040fe200078efcff */
[----:B------:R-:W-:Y:S01]  /*2d70*/  IMAD.MOV R8, RZ, RZ, -R8 ;  /* 0x000000ffff087224 */ /* 0x000fe200078e0a08 */
[----:B------:R-:W-:Y:S01]  /*2d80*/  IABS R134, R141 ;  /* 0x0000008d00867213 */ /* 0x000fe20000000000 */
[----:B------:R-:W-:Y:S01]  /*2d90*/  IMAD R31, R5, R10, R31 ;  /* 0x0000000a051f7224 */ /* 0x000fe200078e021f */
[----:B------:R-:W-:Y:S01]  /*2da0*/  LOP3.LUT R10, R0, 0x1b6, RZ, 0xfc, !PT ;  /* 0x000001b6000a7812 */ /* 0x000fe200078efcff */
[----:B------:R-:W-:Y:S01]  /*2db0*/  @!P2 IMAD.MOV R27, RZ, RZ, -R27 ;  /* 0x000000ffff1ba224 */ /* 0x000fe200078e0a1b */
[----:B------:R-:W-:Y:S01]  /*2dc0*/  ISETP.GE.AND P2, PT, R34, RZ, PT ;  /* 0x000000ff2200720c */ /* 0x000fe20003f46270 */
[----:B------:R-:W-:Y:S01]  /*2dd0*/  @!P0 IMAD.IADD R28, R28, 0x1, -R5 ;  /* 0x000000011c1c8824 */ /* 0x000fe200078e0a05 */
[----:B------:R-:W-:Y:S01]  /*2de0*/  ISETP.GE.AND P0, PT, R35, RZ, PT ;  /* 0x000000ff2300720c */ /* 0x000fe20003f06270 */
[----:B------:R-:W-:Y:S01]  /*2df0*/  IMAD.MOV R34, RZ, RZ, -R9 ;  /* 0x000000ffff227224 */ /* 0x000fe200078e0a09 */
[----:B------:R-:W-:Y:S01]  /*2e00*/  LOP3.LUT R9, R0, 0x1b8, RZ, 0xfc, !PT ;  /* 0x000001b800097812 */ /* 0x000fe200078efcff */
[----:B------:R-:W-:Y:S01]  /*2e10*/  IMAD R32, R5, R8, R32 ;  /* 0x0000000805207224 */ /* 0x000fe200078e0220 */
[----:B------:R-:W-:Y:S01]  /*2e20*/  IABS R135, R142 ;  /* 0x0000008e00877213 */ /* 0x000fe20000000000 */
[----:B------:R-:W-:Y:S01]  /*2e30*/  @!P6 IMAD.IADD R29, R29, 0x1, -R5 ;  /* 0x000000011d1de824 */ /* 0x000fe200078e0a05 */
[C---:B------:R-:W-:Y:S01]  /*2e40*/  ISETP.GT.U32.AND P6, PT, R5.reuse, R31, PT ;  /* 0x0000001f0500720c */ /* 0x040fe20003fc4070 */
[C---:B------:R-:W-:Y:S01]  /*2e50*/  IMAD R33, R5.reuse, R34, R33 ;  /* 0x0000002205217224 */ /* 0x040fe200078e0221 */
[----:B------:R-:W-:Y:S01]  /*2e60*/  IABS R34, R7 ;  /* 0x0000000700227213 */ /* 0x000fe20000000000 */
[----:B------:R-:W-:Y:S01]  /*2e70*/  @!P3 IMAD.MOV R28, RZ, RZ, -R28 ;  /* 0x000000ffff1cb224 */ /* 0x000fe200078e0a1c */
[C---:B------:R-:W-:Y:S01]  /*2e80*/  ISETP.GT.U32.AND P3, PT, R5.reuse, R32, PT ;  /* 0x000000200500720c */ /* 0x040fe20003f64070 */
[----:B------:R-:W-:Y:S01]  /*2e90*/  @!P5 IMAD.IADD R30, R30, 0x1, -R5 ;  /* 0x000000011e1ed824 */ /* 0x000fe200078e0a05 */
[----:B------:R-:W-:Y:S01]  /*2ea0*/  ISETP.GT.U32.AND P5, PT, R5, R33, PT ;  /* 0x000000210500720c */ /* 0x000fe20003fa4070 */
[----:B------:R-:W-:Y:S01]  /*2eb0*/  @!P1 IMAD.MOV R29, RZ, RZ, -R29 ;  /* 0x000000ffff1d9224 */ /* 0x000fe200078e0a1d */
[----:B------:R-:W-:Y:S01]  /*2ec0*/  IABS R35, R9 ;  /* 0x0000000900237213 */ /* 0x000fe20000000000 */
[----:B------:R-:W-:Y:S01]  /*2ed0*/  @!P2 IMAD.MOV R30, RZ, RZ, -R30 ;  /* 0x000000ffff1ea224 */ /* 0x000fe200078e0a1e */
[----:B------:R-:W-:-:S02]  /*2ee0*/  ISETP.GE.AND P1, PT, R36, RZ, PT ;  /* 0x000000ff2400720c */ /* 0x000fc40003f26270 */
[----:B------:R-:W-:Y:S01]  /*2ef0*/  IABS R36, R10 ;  /* 0x0000000a00247213 */ /* 0x000fe20000000000 */
[--C-:B------:R-:W-:Y:S01]  /*2f00*/  @!P6 IMAD.IADD R31, R31, 0x1, -R5.reuse ;  /* 0x000000011f1fe824 */ /* 0x100fe200078e0a05 */
[----:B------:R-:W-:Y:S01]  /*2f10*/  ISETP.GE.AND P6, PT, R7, RZ, PT ;  /* 0x000000ff0700720c */ /* 0x000fe20003fc6270 */
[----:B------:R-:W-:Y:S01]  /*2f20*/  IMAD.HI.U32 R7, R2, R34, RZ ;  /* 0x0000002202077227 */ /* 0x000fe200078e00ff */
[C---:B------:R-:W-:Y:S02]  /*2f30*/  LOP3.LUT R143, R0.reuse, 0xec, RZ, 0xfc, !PT ;  /* 0x000000ec008f7812 */ /* 0x040fe400078efcff */
[----:B------:R-:W-:Y:S01]  /*2f40*/  LOP3.LUT R144, R0, 0xe6, RZ, 0xfc, !PT ;  /* 0x000000e600907812 */ /* 0x000fe200078efcff */
[--C-:B------:R-:W-:Y:S01]  /*2f50*/  @!P3 IMAD.IADD R32, R32, 0x1, -R5.reuse ;  /* 0x000000012020b824 */ /* 0x100fe200078e0a05 */
[----:B------:R-:W-:Y:S01]  /*2f60*/  ISETP.GT.U32.AND P3, PT, R5, R31, PT ;  /* 0x0000001f0500720c */ /* 0x000fe20003f64070 */
[----:B------:R-:W-:Y:S01]  /*2f70*/  @!P5 IMAD.IADD R33, R33, 0x1, -R5 ;  /* 0x000000012121d824 */ /* 0x000fe200078e0a05 */
[----:B------:R-:W-:Y:S01]  /*2f80*/  IABS R137, R143 ;  /* 0x0000008f00897213 */ /* 0x000fe20000000000 */
[----:B------:R-:W-:Y:S01]  /*2f90*/  IMAD.MOV R8, RZ, RZ, -R7 ;  /* 0x000000ffff087224 */ /* 0x000fe200078e0a07 */
[C---:B------:R-:W-:Y:S01]  /*2fa0*/  ISETP.GT.U32.AND P5, PT, R5.reuse, R32, PT ;  /* 0x000000200500720c */ /* 0x040fe20003fa4070 */
[----:B------:R-:W-:Y:S01]  /*2fb0*/  IMAD.HI.U32 R7, R2, R35, RZ ;  /* 0x0000002302077227 */ /* 0x000fe200078e00ff */
[----:B------:R-:W-:-:S02]  /*2fc0*/  ISETP.GT.U32.AND P2, PT, R5, R33, PT ;  /* 0x000000210500720c */ /* 0x000fc40003f44070 */
[C---:B------:R-:W-:Y:S01]  /*2fd0*/  LOP3.LUT R153, R0.reuse, 0xda, RZ, 0xfc, !PT ;  /* 0x000000da00997812 */ /* 0x040fe200078efcff */
[----:B------:R-:W-:Y:S01]  /*2fe0*/  IMAD R34, R5, R8, R34 ;  /* 0x0000000805227224 */ /* 0x000fe200078e0222 */
[C---:B------:R-:W-:Y:S01]  /*2ff0*/  LOP3.LUT R154, R0.reuse, 0xd8, RZ, 0xfc, !PT ;  /* 0x000000d8009a7812 */ /* 0x040fe200078efcff */
[----:B------:R-:W-:Y:S01]  /*3000*/  IMAD.MOV R8, RZ, RZ, -R7 ;  /* 0x000000ffff087224 */ /* 0x000fe200078e0a07 */
[----:B------:R-:W-:Y:S01]  /*3010*/  IABS R147, R153 ;  /* 0x0000009900937213 */ /* 0x000fe20000000000 */
[----:B------:R-:W-:Y:S01]  /*3020*/  @!P3 IMAD.IADD R31, R31, 0x1, -R5 ;  /* 0x000000011f1fb824 */ /* 0x000fe200078e0a05 */
[C---:B------:R-:W-:Y:S01]  /*3030*/  ISETP.GT.U32.AND P3, PT, R5.reuse, R34, PT ;  /* 0x000000220500720c */ /* 0x040fe20003f64070 */
[C---:B------:R-:W-:Y:S01]  /*3040*/  IMAD R35, R5.reuse, R8, R35 ;  /* 0x0000000805237224 */ /* 0x040fe200078e0223 */
[----:B------:R-:W-:Y:S01]  /*3050*/  LOP3.LUT R155, R0, 0xd6, RZ, 0xfc, !PT ;  /* 0x000000d6009b7812 */ /* 0x000fe200078efcff */
[----:B------:R-:W-:Y:S01]  /*3060*/  @!P5 IMAD.IADD R32, R32, 0x1, -R5 ;  /* 0x000000012020d824 */ /* 0x000fe200078e0a05 */
[----:B------:R-:W-:Y:S01]  /*3070*/  LOP3.LUT R156, R0, 0xd4, RZ, 0xfc, !PT ;  /* 0x000000d4009c7812 */ /* 0x000fe200078efcff */
[----:B------:R-:W-:Y:S01]  /*3080*/  IMAD.HI.U32 R7, R2, R36, RZ ;  /* 0x0000002402077227 */ /* 0x000fe200078e00ff */
[----:B------:R-:W-:-:S02]  /*3090*/  ISETP.GT.U32.AND P5, PT, R5, R35, PT ;  /* 0x000000230500720c */ /* 0x000fc40003fa4070 */
[----:B------:R-:W-:Y:S01]  /*30a0*/  IABS R148, R155 ;  /* 0x0000009b00947213 */ /* 0x000fe20000000000 */
[----:B------:R-:W-:Y:S01]  /*30b0*/  IMAD.MOV R7, RZ, RZ, -R7 ;  /* 0x000000ffff077224 */ /* 0x000fe200078e0a07 */
[----:B------:R-:W-:Y:S01]  /*30c0*/  IABS R149, R156 ;  /* 0x0000009c00957213 */ /* 0x000fe20000000000 */
[----:B------:R-:W-:Y:S01]  /*30d0*/  @!P0 IMAD.MOV R31, RZ, RZ, -R31 ;  /* 0x000000ffff1f8224 */ /* 0x000fe200078e0a1f */
[----:B------:R-:W-:Y:S01]  /*30e0*/  LOP3.LUT R157, R0, 0xd2, RZ, 0xfc, !PT ;  /* 0x000000d2009d7812 */ /* 0x000fe200078efcff */
[--C-:B------:R-:W-:Y:S01]  /*30f0*/  @!P3 IMAD.IADD R34, R34, 0x1, -R5.reuse ;  /* 0x000000012222b824 */ /* 0x100fe200078e0a05 */
[----:B------:R-:W-:Y:S01]  /*3100*/  ISETP.GE.AND P3, PT, R10, RZ, PT ;  /* 0x000000ff0a00720c */ /* 0x000fe20003f66270 */
[C---:B------:R-:W-:Y:S01]  /*3110*/  IMAD R36, R5.reuse, R7, R36 ;  /* 0x0000000705247224 */ /* 0x040fe200078e0224 */
[----:B------:R-:W-:Y:S01]  /*3120*/  IABS R150, R157 ;  /* 0x0000009d00967213 */ /* 0x000fe20000000000 */
[----:B------:R-:W-:Y:S01]  /*3130*/  @!P4 IMAD.MOV R32, RZ, RZ, -R32 ;  /* 0x000000ffff20c224 */ /* 0x000fe200078e0a20 */
[----:B------:R-:W-:Y:S01]  /*3140*/  ISETP.GT.U32.AND P0, PT, R5, R34, PT ;  /* 0x000000220500720c */ /* 0x000fe20003f04070 */
[----:B------:R-:W-:Y:S01]  /*3150*/  @!P5 IMAD.IADD R35, R35, 0x1, -R5 ;  /* 0x000000012323d824 */ /* 0x000fe200078e0a05 */
[----:B------:R-:W-:Y:S01]  /*3160*/  ISETP.GT.U32.AND P4, PT, R5, R36, PT ;  /* 0x000000240500720c */ /* 0x000fe20003f84070 */
[----:B------:R-:W-:Y:S01]  /*3170*/  IMAD.HI.U32 R7, R2, R37, RZ ;  /* 0x0000002502077227 */ /* 0x000fe200078e00ff */
[----:B------:R-:W-:-:S02]  /*3180*/  LOP3.LUT R160, R0, 0xc6, RZ, 0xfc, !PT ;  /* 0x000000c600a07812 */ /* 0x000fc400078efcff */
[C---:B------:R-:W-:Y:S01]  /*3190*/  ISETP.GT.U32.AND P5, PT, R5.reuse, R35, PT ;  /* 0x000000230500720c */ /* 0x040fe20003fa4070 */
[----:B------:R-:W-:Y:S01]  /*31a0*/  IMAD.HI.U32 R8, R2, R38, RZ ;  /* 0x0000002602087227 */ /* 0x000fe200078e00ff */
[C---:B------:R-:W-:Y:S02]  /*31b0*/  LOP3.LUT R161, R0.reuse, 0xc4, RZ, 0xfc, !PT ;  /* 0x000000c400a17812 */ /* 0x040fe400078efcff */
[C---:B------:R-:W-:Y:S01]  /*31c0*/  LOP3.LUT R162, R0.reuse, 0xc2, RZ, 0xfc, !PT ;  /* 0x000000c200a27812 */ /* 0x040fe200078efcff */
[----:B------:R-:W-:Y:S01]  /*31d0*/  IMAD.MOV R10, RZ, RZ, -R7 ;  /* 0x000000ffff0a7224 */ /* 0x000fe200078e0a07 */
[C---:B------:R-:W-:Y:S01]  /*31e0*/  LOP3.LUT R163, R0.reuse, 0xc0, RZ, 0xfc, !PT ;  /* 0x000000c000a37812 */ /* 0x040fe200078efcff */
[----:B------:R-:W-:Y:S01]  /*31f0*/  IMAD.MOV R8, RZ, RZ, -R8 ;  /* 0x000000ffff087224 */ /* 0x000fe200078e0a08 */
[----:B------:R-:W-:Y:S01]  /*3200*/  IABS R158, R162 ;  /* 0x000000a2009e7213 */ /* 0x000fe20000000000 */
[C---:B------:R-:W-:Y:S01]  /*3210*/  IMAD R37, R5.reuse, R10, R37 ;  /* 0x0000000a05257224 */ /* 0x040fe200078e0225 */
[----:B------:R-:W-:Y:S01]  /*3220*/  IABS R159, R163 ;  /* 0x000000a3009f7213 */ /* 0x000fe20000000000 */
[----:B------:R-:W-:Y:S01]  /*3230*/  IMAD R38, R5, R8, R38 ;  /* 0x0000000805267224 */ /* 0x000fe200078e0226 */
[----:B------:R-:W-:Y:S01]  /*3240*/  LOP3.LUT R8, R0, 0x1b0, RZ, 0xfc, !PT ;  /* 0x000001b000087812 */ /* 0x000fe200078efcff */
[--C-:B------:R-:W-:Y:S01]  /*3250*/  @!P0 IMAD.IADD R34, R34, 0x1, -R5.reuse ;  /* 0x0000000122228824 */ /* 0x100fe200078e0a05 */
[----:B------:R-:W-:Y:S01]  /*3260*/  LOP3.LUT R164, R0, 0xb8, RZ, 0xfc, !PT ;  /* 0x000000b800a47812 */ /* 0x000fe200078efcff */
[--C-:B------:R-:W-:Y:S01]  /*3270*/  @!P5 IMAD.IADD R35, R35, 0x1, -R5.reuse ;  /* 0x000000012323d824 */ /* 0x100fe200078e0a05 */
[C---:B------:R-:W-:Y:S01]  /*3280*/  ISETP.GT.U32.AND P5, PT, R5.reuse, R37, PT ;  /* 0x000000250500720c */ /* 0x040fe20003fa4070 */
[--C-:B------:R-:W-:Y:S01]  /*3290*/  @!P4 IMAD.IADD R36, R36, 0x1, -R5.reuse ;  /* 0x000000012424c824 */ /* 0x100fe200078e0a05 */
[----:B------:R-:W-:Y:S01]  /*32a0*/  LOP3.LUT R169, R0, 0xb2, RZ, 0xfc, !PT ;  /* 0x000000b200a97812 */ /* 0x000fe200078efcff */
[----:B------:R-:W-:Y:S01]  /*32b0*/  @!P6 IMAD.MOV R34, RZ, RZ, -R34 ;  /* 0x000000ffff22e224 */ /* 0x000fe200078e0a22 */
[----:B------:R-:W-:Y:S01]  /*32c0*/  ISETP.GT.U32.AND P6, PT, R5, R38, PT ;  /* 0x000000260500720c */ /* 0x000fe20003fc4070 */
[----:B------:R-:W-:Y:S01]  /*32d0*/  @!P2 IMAD.IADD R33, R33, 0x1, -R5 ;  /* 0x000000012121a824 */ /* 0x000fe200078e0a05 */
[----:B------:R-:W-:Y:S01]  /*32e0*/  ISETP.GT.U32.AND P4, PT, R5, R36, PT ;  /* 0x000000240500720c */ /* 0x000fe20003f84070 */
[----:B------:R-:W-:Y:S01]  /*32f0*/  VIADD R7, R4, 0x1ae ;  /* 0x000001ae04077836 */ /* 0x000fe20000000000 */
[----:B------:R-:W-:Y:S01]  /*3300*/  ISETP.GE.AND P2, PT, R9, RZ, PT ;  /* 0x000000ff0900720c */ /* 0x000fe20003f46270 */
[----:B------:R-:W-:Y:S01]  /*3310*/  @!P1 IMAD.MOV R33, RZ, RZ, -R33 ;  /* 0x000000ffff219224 */ /* 0x000fe200078e0a21 */
[----:B------:R-:W-:-:S02]  /*3320*/  LOP3.LUT R9, R0, 0x1ac, RZ, 0xfc, !PT ;  /* 0x000001ac00097812 */ /* 0x000fc400078efcff */
[----:B------:R-:W-:Y:S01]  /*3330*/  ISETP.GE.AND P1, PT, R39, RZ, PT ;  /* 0x000000ff2700720c */ /* 0x000fe20003f26270 */
[--C-:B------:R-:W-:Y:S01]  /*3340*/  @!P5 IMAD.IADD R37, R37, 0x1, -R5.reuse ;  /* 0x000000012525d824 */ /* 0x100fe200078e0a05 */
[----:B------:R-:W-:Y:S02]  /*3350*/  IABS R39, R8 ;  /* 0x0000000800277213 */ /* 0x000fe40000000000 */
[----:B------:R-:W-:Y:S01]  /*3360*/  IABS R41, R9 ;  /* 0x0000000900297213 */ /* 0x000fe20000000000 */
[--C-:B------:R-:W-:Y:S01]  /*3370*/  @!P6 IMAD.IADD R38, R38, 0x1, -R5.reuse ;  /* 0x000000012626e824 */ /* 0x100fe200078e0a05 */
[----:B------:R-:W-:Y:S01]  /*3380*/  ISETP.GE.AND P0, PT, R7, RZ, PT ;  /* 0x000000ff0700720c */ /* 0x000fe20003f06270 */
[----:B------:R-:W-:Y:S01]  /*3390*/  @!P4 IMAD.IADD R36, R36, 0x1, -R5 ;  /* 0x000000012424c824 */ /* 0x000fe200078e0a05 */
[----:B------:R-:W-:Y:S01]  /*33a0*/  IABS R40, R7 ;  /* 0x0000000700287213 */ /* 0x000fe20000000000 */
[----:B------:R-:W-:Y:S01]  /*33b0*/  IMAD.HI.U32 R7, R2, R39, RZ ;  /* 0x0000002702077227 */ /* 0x000fe200078e00ff */
[----:B------:R-:W-:-:S02]  /*33c0*/  ISETP.GT.U32.AND P5, PT, R5, R37, PT ;  /* 0x000000250500720c */ /* 0x000fc40003fa4070 */
[----:B------:R-:W-:Y:S01]  /*33d0*/  ISETP.GE.AND P4, PT, R8, RZ, PT ;  /* 0x000000ff0800720c */ /* 0x000fe20003f86270 */
[----:B------:R-:W-:Y:S01]  /*33e0*/  IMAD.HI.U32 R8, R2, R41, RZ ;  /* 0x0000002902087227 */ /* 0x000fe200078e00ff */
[C---:B------:R-:W-:Y:S02]  /*33f0*/  ISETP.GT.U32.AND P6, PT, R5.reuse, R38, PT ;  /* 0x000000260500720c */ /* 0x040fe40003fc4070 */
[----:B------:R-:W-:Y:S01]  /*3400*/  IABS R166, R169 ;  /* 0x000000a900a67213 */ /* 0x000fe20000000000 */
[----:B------:R-:W-:Y:S01]  /*3410*/  IMAD.MOV R10, RZ, RZ, -R7 ;  /* 0x000000ffff0a7224 */ /* 0x000fe200078e0a07 */
[----:B------:R-:W-:Y:S01]  /*3420*/  LOP3.LUT R167, R0, 0xb4, RZ, 0xfc, !PT ;  /* 0x000000b400a77812 */ /* 0x000fe200078efcff */
[----:B------:R-:W-:Y:S01]  /*3430*/  IMAD.HI.U32 R7, R2, R40, RZ ;  /* 0x0000002802077227 */ /* 0x000fe200078e00ff */
[C---:B------:R-:W-:Y:S02]  /*3440*/  LOP3.LUT R175, R0.reuse, 0xa6, RZ, 0xfc, !PT ;  /* 0x000000a600af7812 */ /* 0x040fe400078efcff */
[----:B------:R-:W-:Y:S01]  /*3450*/  IABS R165, R167 ;  /* 0x000000a700a57213 */ /* 0x000fe20000000000 */
[----:B------:R-:W-:Y:S01]  /*3460*/  IMAD.MOV R8, RZ, RZ, -R8 ;  /* 0x000000ffff087224 */ /* 0x000fe200078e0a08 */
[----:B------:R-:W-:Y:S01]  /*3470*/  IABS R172, R175 ;  /* 0x000000af00ac7213 */ /* 0x000fe20000000000 */
[C---:B------:R-:W-:Y:S01]  /*3480*/  IMAD R39, R5.reuse, R10, R39 ;  /* 0x0000000a05277224 */ /* 0x040fe200078e0227 */
[C---:B------:R-:W-:Y:S01]  /*3490*/  LOP3.LUT R180, R0.reuse, 0xa0, RZ, 0xfc, !PT ;  /* 0x000000a000b47812 */ /* 0x040fe200078efcff */
[----:B------:R-:W-:Y:S01]  /*34a0*/  IMAD.MOV R7, RZ, RZ, -R7 ;  /* 0x000000ffff077224 */ /* 0x000fe200078e0a07 */
[C---:B------:R-:W-:Y:S01]  /*34b0*/  LOP3.LUT R181, R0.reuse, 0x9a, RZ, 0xfc, !PT ;  /* 0x0000009a00b57812 */ /* 0x040fe200078efcff */
[----:B------:R-:W-:Y:S01]  /*34c0*/  IMAD R41, R5, R8, R41 ;  /* 0x0000000805297224 */ /* 0x000fe200078e0229 */
[C---:B------:R-:W-:Y:S01]  /*34d0*/  LOP3.LUT R182, R0.reuse, 0x98, RZ, 0xfc, !PT ;  /* 0x0000009800b67812 */ /* 0x040fe200078efcff */
[--C-:B------:R-:W-:Y:S01]  /*34e0*/  @!P5 IMAD.IADD R37, R37, 0x1, -R5.reuse ;  /* 0x000000012525d824 */ /* 0x100fe200078e0a05 */
[C---:B------:R-:W-:Y:S01]  /*34f0*/  ISETP.GT.U32.AND P5, PT, R5.reuse, R39, PT ;  /* 0x000000270500720c */ /* 0x040fe20003fa4070 */
[C---:B------:R-:W-:Y:S01]  /*3500*/  IMAD R40, R5.reuse, R7, R40 ;  /* 0x0000000705287224 */ /* 0x040fe200078e0228 */
[----:B------:R-:W-:Y:S01]  /*3510*/  LOP3.LUT R7, R0, 0x1aa, RZ, 0xfc, !PT ;  /* 0x000001aa00077812 */ /* 0x000fe200078efcff */
[----:B------:R-:W-:Y:S01]  /*3520*/  @!P6 IMAD.IADD R38, R38, 0x1, -R5 ;  /* 0x000000012626e824 */ /* 0x000fe200078e0a05 */
[C---:B------:R-:W-:Y:S01]  /*3530*/  ISETP.GT.U32.AND P6, PT, R5.reuse, R41, PT ;  /* 0x000000290500720c */ /* 0x040fe20003fc4070 */
[----:B------:R-:W-:Y:S01]  /*3540*/  @!P1 IMAD.MOV R37, RZ, RZ, -R37 ;  /* 0x000000ffff259224 */ /* 0x000fe200078e0a25 */
[----:B------:R-:W-:Y:S01]  /*3550*/  ISETP.GT.U32.AND P1, PT, R5, R40, PT ;  /* 0x000000280500720c */ /* 0x000fe20003f24070 */
[----:B------:R-:W-:Y:S01]  /*3560*/  @!P2 IMAD.MOV R35, RZ, RZ, -R35 ;  /* 0x000000ffff23a224 */ /* 0x000fe200078e0a23 */
[----:B------:R-:W-:Y:S01]  /*3570*/  ISETP.GE.AND P2, PT, R42, RZ, PT ;  /* 0x000000ff2a00720c */ /* 0x000fe20003f46270 */
[----:B------:R-:W-:Y:S01]  /*3580*/  @!P3 IMAD.MOV R36, RZ, RZ, -R36 ;  /* 0x000000ffff24b224 */ /* 0x000fe200078e0a24 */
[----:B------:R-:W-:-:S02]  /*3590*/  ISETP.GE.AND P3, PT, R9, RZ, PT ;  /* 0x000000ff0900720c */ /* 0x000fc40003f66270 */
[----:B------:R-:W-:Y:S01]  /*35a0*/  IABS R42, R7 ;  /* 0x00000007002a7213 */ /* 0x000fe20000000000 */
[--C-:B------:R-:W-:Y:S01]  /*35b0*/  @!P5 IMAD.IADD R39, R39, 0x1, -R5.reuse ;  /* 0x000000012727d824 */ /* 0x100fe200078e0a05 */
[----:B------:R-:W-:Y:S02]  /*35c0*/  LOP3.LUT R9, R0, 0x1a8, RZ, 0xfc, !PT ;  /* 0x000001a800097812 */ /* 0x000fe400078efcff */
[----:B------:R-:W-:Y:S01]  /*35d0*/  ISETP.GE.AND P5, PT, R7, RZ, PT ;  /* 0x000000ff0700720c */ /* 0x000fe20003fa6270 */
[--C-:B------:R-:W-:Y:S01]  /*35e0*/  @!P6 IMAD.IADD R41, R41, 0x1, -R5.reuse ;  /* 0x000000012929e824 */ /* 0x100fe200078e0a05 */
[----:B------:R-:W-:Y:S01]  /*35f0*/  IABS R43, R9 ;  /* 0x00000009002b7213 */ /* 0x000fe20000000000 */
[----:B------:R-:W-:Y:S01]  /*3600*/  IMAD.HI.U32 R7, R2, R42, RZ ;  /* 0x0000002a02077227 */ /* 0x000fe200078e00ff */
[----:B------:R-:W-:Y:S02]  /*3610*/  IABS R178, R181 ;  /* 0x000000b500b27213 */ /* 0x000fe40000000000 */
[C---:B------:R-:W-:Y:S01]  /*3620*/  ISETP.GT.U32.AND P6, PT, R5.reuse, R41, PT ;  /* 0x000000290500720c */ /* 0x040fe20003fc4070 */
[----:B------:R-:W-:Y:S01]  /*3630*/  @!P1 IMAD.IADD R40, R40, 0x1, -R5 ;  /* 0x0000000128289824 */ /* 0x000fe200078e0a05 */
[----:B------:R-:W-:Y:S01]  /*3640*/  ISETP.GT.U32.AND P1, PT, R5, R39, PT ;  /* 0x000000270500720c */ /* 0x000fe20003f24070 */
[----:B------:R-:W-:Y:S01]  /*3650*/  IMAD.MOV R8, RZ, RZ, -R7 ;  /* 0x000000ffff087224 */ /* 0x000fe200078e0a07 */
[----:B------:R-:W-:Y:S01]  /*3660*/  IABS R179, R182 ;  /* 0x000000b600b37213 */ /* 0x000fe20000000000 */
[----:B------:R-:W-:Y:S01]  /*3670*/  IMAD.HI.U32 R7, R2, R43, RZ ;  /* 0x0000002b02077227 */ /* 0x000fe200078e00ff */
[----:B------:R-:W-:-:S02]  /*3680*/  LOP3.LUT R191, R0, 0x8a, RZ, 0xfc, !PT ;  /* 0x0000008a00bf7812 */ /* 0x000fc400078efcff */
[----:B------:R-:W-:Y:S01]  /*3690*/  LOP3.LUT R194, R0, 0x86, RZ, 0xfc, !PT ;  /* 0x0000008600c27812 */ /* 0x000fe200078efcff */
[----:B------:R-:W-:Y:S01]  /*36a0*/  @!P2 IMAD.MOV R38, RZ, RZ, -R38 ;  /* 0x000000ffff26a224 */ /* 0x000fe200078e0a26 */
[C---:B------:R-:W-:Y:S01]  /*36b0*/  ISETP.GT.U32.AND P2, PT, R5.reuse, R40, PT ;  /* 0x000000280500720c */ /* 0x040fe20003f44070 */
[----:B------:R-:W-:Y:S01]  /*36c0*/  IMAD.MOV R10, RZ, RZ, -R7 ;  /* 0x000000ffff0a7224 */ /* 0x000fe200078e0a07 */
[----:B------:R-:W-:Y:S01]  /*36d0*/  IABS R186, R191 ;  /* 0x000000bf00ba7213 */ /* 0x000fe20000000000 */
[----:B------:R-:W-:Y:S01]  /*36e0*/  IMAD.HI.U32 R7, R2, R44, RZ ;  /* 0x0000002c02077227 */ /* 0x000fe200078e00ff */
[C---:B------:R-:W-:Y:S02]  /*36f0*/  LOP3.LUT R193, R0.reuse, 0x88, RZ, 0xfc, !PT ;  /* 0x0000008800c17812 */ /* 0x040fe400078efcff */
[----:B------:R-:W-:Y:S01]  /*3700*/  IABS R188, R194 ;  /* 0x000000c200bc7213 */ /* 0x000fe20000000000 */
[C---:B------:R-:W-:Y:S01]  /*3710*/  IMAD R43, R5.reuse, R10, R43 ;  /* 0x0000000a052b7224 */ /* 0x040fe200078e022b */
[----:B------:R-:W-:Y:S01]  /*3720*/  IABS R187, R193 ;  /* 0x000000c100bb7213 */ /* 0x000fe20000000000 */
[----:B------:R-:W-:Y:S01]  /*3730*/  IMAD R42, R5, R8, R42 ;  /* 0x00000008052a7224 */ /* 0x000fe200078e022a */
[----:B------:R-:W-:Y:S01]  /*3740*/  LOP3.LUT R195, R0, 0x84, RZ, 0xfc, !PT ;  /* 0x0000008400c37812 */ /* 0x000fe200078efcff */
[----:B------:R-:W-:Y:S01]  /*3750*/  IMAD.HI.U32 R8, R2, R45, RZ ;  /* 0x0000002d02087227 */ /* 0x000fe200078e00ff */
[----:B------:R-:W-:-:S02]  /*3760*/  LOP3.LUT R196, R0, 0x82, RZ, 0xfc, !PT ;  /* 0x0000008200c47812 */ /* 0x000fc400078efcff */
[----:B------:R-:W-:Y:S01]  /*3770*/  IABS R189, R195 ;  /* 0x000000c300bd7213 */ /* 0x000fe20000000000 */
        /* <DEDUP_REMOVED lines=9> */
[C---:B------:R-:W-:Y:S01]  /*3810*/  LOP3.LUT R9, R0.reuse, 0x1a2, RZ, 0xfc, !PT ;  /* 0x000001a200097812 */ /* 0x040fe200078efcff */
[C---:B------:R-:W-:Y:S01]  /*3820*/  IMAD R44, R5.reuse, R7, R44 ;  /* 0x00000007052c7224 */ /* 0x040fe200078e022c */
[----:B------:R-:W-:Y:S01]  /*3830*/  LOP3.LUT R203, R0, 0x72, RZ, 0xfc, !PT ;  /* 0x0000007200cb7812 */ /* 0x000fe200078efcff */
[C---:B------:R-:W-:Y:S01]  /*3840*/  IMAD R45, R5.reuse, R8, R45 ;  /* 0x00000008052d7224 */ /* 0x040fe200078e022d */
[----:B------:R-:W-:Y:S01]  /*3850*/  IABS R46, R9 ;  /* 0x00000009002e7213 */ /* 0x000fe20000000000 */
[----:B------:R-:W-:Y:S01]  /*3860*/  @!P0 IMAD.MOV R40, RZ, RZ, -R40 ;  /* 0x000000ffff288224 */ /* 0x000fe200078e0a28 */
[C---:B------:R-:W-:Y:S01]  /*3870*/  ISETP.GT.U32.AND P0, PT, R5.reuse, R44, PT ;  /* 0x0000002c0500720c */ /* 0x040fe20003f04070 */
[----:B------:R-:W-:Y:S01]  /*3880*/  @!P3 IMAD.MOV R41, RZ, RZ, -R41 ;  /* 0x000000ffff29b224 */ /* 0x000fe200078e0a29 */
[----:B------:R-:W-:Y:S01]  /*3890*/  ISETP.GT.U32.AND P3, PT, R5, R45, PT ;  /* 0x0000002d0500720c */ /* 0x000fe20003f64070 */
[----:B------:R-:W-:Y:S01]  /*38a0*/  VIADD R7, R4, 0x19e ;  /* 0x0000019e04077836 */ /* 0x000fe20000000000 */
[----:B------:R-:W-:Y:S01]  /*38b0*/  IABS R198, R203 ;  /* 0x000000cb00c67213 */ /* 0x000fe20000000000 */
        /* <DEDUP_REMOVED lines=16> */
[----:B------:R-:W-:Y:S01]  /*39c0*/  LOP3.LUT R207, R0, 0x6a, RZ, 0xfc, !PT ;  /* 0x0000006a00cf7812 */ /* 0x000fe200078efcff */
[----:B------:R-:W-:Y:S01]  /*39d0*/  IMAD.HI.U32 R7, R2, R47, RZ ;  /* 0x0000002f02077227 */ /* 0x000fe200078e00ff */
[----:B------:R-:W-:-:S02]  /*39e0*/  IABS R201, R206 ;  /* 0x000000ce00c97213 */ /* 0x000fc40000000000 */
[----:B------:R-:W-:Y:S01]  /*39f0*/  IABS R202, R207 ;  /* 0x000000cf00ca7213 */ /* 0x000fe20000000000 */
        /* <DEDUP_REMOVED lines=10> */
[----:B------:R-:W-:Y:S01]  /*3aa0*/  @!P3 IMAD.IADD R44, R44, 0x1, -R5 ;  /* 0x000000012c2cb824 */ /* 0x000fe200078e0a05 */
[----:B------:R-:W-:Y:S01]  /*3ab0*/  ISETP.GT.U32.AND P3, PT, R5, R47, PT ;  /* 0x0000002f0500720c */ /* 0x000fe20003f64070 */
[----:B------:R-:W-:Y:S01]  /*3ac0*/  IMAD.HI.U32 R8, R2, R48, RZ ;  /* 0x0000003002087227 */ /* 0x000fe200078e00ff */
[----:B------:R-:W-:-:S02]  /*3ad0*/  LOP3.LUT R209, R0, 0x64, RZ, 0xfc, !PT ;  /* 0x0000006400d17812 */ /* 0x000fc400078efcff */
[----:B------:R-:W-:Y:S01]  /*3ae0*/  LOP3.LUT R210, R0, 0x60, RZ, 0xfc, !PT ;  /* 0x0000006000d27812 */ /* 0x000fe200078efcff */
[----:B------:R-:W-:Y:S01]  /*3af0*/  @!P6 IMAD.IADD R46, R46, 0x1, -R5 ;  /* 0x000000012e2ee824 */ /* 0x000fe200078e0a05 */
[----:B------:R-:W-:Y:S01]  /*3b00*/  IABS R205, R209 ;  /* 0x000000d100cd7213 */ /* 0x000fe20000000000 */
        /* <DEDUP_REMOVED lines=8> */
[----:B------:R-:W-:Y:S01]  /*3b90*/  IMAD.HI.U32 R7, R2, R49, RZ ;  /* 0x0000003102077227 */ /* 0x000fe200078e00ff */
[----:B------:R-:W-:-:S02]  /*3ba0*/  ISETP.GE.AND P5, PT, R51, RZ, PT ;  /* 0x000000ff3300720c */ /* 0x000fc40003fa6270 */
[----:B------:R-:W-:Y:S01]  /*3bb0*/  IABS R51, R9 ;  /* 0x0000000900337213 */ /* 0x000fe20000000000 */
[----:B------:R-:W-:Y:S01]  /*3bc0*/  @!P0 IMAD.MOV R45, RZ, RZ, -R45 ;  /* 0x000000ffff2d8224 */ /* 0x000fe200078e0a2d */
[C---:B------:R-:W-:Y:S01]  /*3bd0*/  ISETP.GT.U32.AND P0, PT, R5.reuse, R47, PT ;  /* 0x0000002f0500720c */ /* 0x040fe20003f04070 */
[----:B------:R-:W-:Y:S01]  /*3be0*/  IMAD R48, R5, R8, R48 ;  /* 0x0000000805307224 */ /* 0x000fe200078e0230 */
[----:B------:R-:W-:Y:S01]  /*3bf0*/  ISETP.GE.AND P3, PT, R53, RZ, PT ;  /* 0x000000ff3500720c */ /* 0x000fe20003f66270 */
[----:B------:R-:W-:Y:S01]  /*3c00*/  IMAD.HI.U32 R8, R2, R50, RZ ;  /* 0x0000003202087227 */ /* 0x000fe200078e00ff */
[----:B------:R-:W-:Y:S02]  /*3c10*/  IABS R53, R55 ;  /* 0x0000003700357213 */ /* 0x000fe40000000000 */
[----:B------:R-:W-:Y:S01]  /*3c20*/  IABS R213, R217 ;  /* 0x000000d900d57213 */ /* 0x000fe20000000000 */
[----:B------:R-:W-:Y:S01]  /*3c30*/  IMAD.MOV R10, RZ, RZ, -R7 ;  /* 0x000000ffff0a7224 */ /* 0x000fe200078e0a07 */
[C---:B------:R-:W-:Y:S01]  /*3c40*/  LOP3.LUT R216, R0.reuse, 0x56, RZ, 0xfc, !PT ;  /* 0x0000005600d87812 */ /* 0x040fe200078efcff */
        /* <DEDUP_REMOVED lines=8> */
[----:B------:R-:W-:Y:S01]  /*3cd0*/  IMAD R50, R5, R8, R50 ;  /* 0x0000000805327224 */ /* 0x000fe200078e0232 */
[----:B------:R-:W-:Y:S01]  /*3ce0*/  IABS R52, R10 ;  /* 0x0000000a00347213 */ /* 0x000fe20000000000 */
[----:B------:R-:W-:Y:S01]  /*3cf0*/  IMAD.HI.U32 R7, R2, R51, RZ ;  /* 0x0000003302077227 */ /* 0x000fe200078e00ff */
[----:B------:R-:W-:-:S02]  /*3d00*/  IABS R214, R216 ;  /* 0x000000d800d67213 */ /* 0x000fc40000000000 */
        /* <DEDUP_REMOVED lines=8> */
[----:B------:R-:W-:Y:S01]  /*3d90*/  IABS R215, R222 ;  /* 0x000000de00d77213 */ /* 0x000fe20000000000 */
[C---:B------:R-:W-:Y:S01]  /*3da0*/  IMAD R51, R5.reuse, R8, R51 ;  /* 0x0000000805337224 */ /* 0x040fe200078e0233 */
[----:B------:R-:W-:Y:S01]  /*3db0*/  LOP3.LUT R225, R0, 0x4c, RZ, 0xfc, !PT ;  /* 0x0000004c00e17812 */ /* 0x000fe200078efcff */
[----:B------:R-:W-:Y:S01]  /*3dc0*/  @!P5 IMAD.MOV R47, RZ, RZ, -R47 ;  /* 0x000000ffff2fd224 */ /* 0x000fe200078e0a2f */
[C---:B------:R-:W-:Y:S01]  /*3dd0*/  ISETP.GT.U32.AND P4, PT, R5.reuse, R48, PT ;  /* 0x000000300500720c */ /* 0x040fe20003f84070 */
[----:B------:R-:W-:Y:S01]  /*3de0*/  IMAD.HI.U32 R7, R2, R52, RZ ;  /* 0x0000003402077227 */ /* 0x000fe200078e00ff */
[----:B------:R-:W-:-:S02]  /*3df0*/  ISETP.GT.U32.AND P5, PT, R5, R51, PT ;  /* 0x000000330500720c */ /* 0x000fc40003fa4070 */
[----:B------:R-:W-:Y:S01]  /*3e00*/  IABS R224, R225 ;  /* 0x000000e100e07213 */ /* 0x000fe20000000000 */
[--C-:B------:R-:W-:Y:S01]  /*3e10*/  @!P2 IMAD.IADD R49, R49, 0x1, -R5.reuse ;  /* 0x000000013131a824 */ /* 0x100fe200078e0a05 */
[----:B------:R-:W-:Y:S01]  /*3e20*/  LOP3.LUT R223, R0, 0x48, RZ, 0xfc, !PT ;  /* 0x0000004800df7812 */ /* 0x000fe200078efcff */
[----:B------:R-:W-:Y:S01]  /*3e30*/  @!P0 IMAD.IADD R50, R50, 0x1, -R5 ;  /* 0x0000000132328824 */ /* 0x000fe200078e0a05 */
[----:B------:R-:W-:Y:S01]  /*3e40*/  LOP3.LUT R228, R0, 0x3c, RZ, 0xfc, !PT ;  /* 0x0000003c00e47812 */ /* 0x000fe200078efcff */
[----:B------:R-:W-:Y:S01]  /*3e50*/  IMAD.HI.U32 R8, R2, R53, RZ ;  /* 0x0000003502087227 */ /* 0x000fe200078e00ff */
[C---:B------:R-:W-:Y:S02]  /*3e60*/  ISETP.GT.U32.AND P2, PT, R5.reuse, R49, PT ;  /* 0x000000310500720c */ /* 0x040fe40003f44070 */
        /* <DEDUP_REMOVED lines=11> */
[C---:B------:R-:W-:Y:S01]  /*3f20*/  LOP3.LUT R231, R0.reuse, 0x34, RZ, 0xfc, !PT ;  /* 0x0000003400e77812 */ /* 0x040fe200078efcff */
[----:B------:R-:W-:Y:S01]  /*3f30*/  IMAD R52, R5, R7, R52 ;  /* 0x0000000705347224 */ /* 0x000fe200078e0234 */
[C---:B-1----:R-:W-:Y:S01]  /*3f40*/  LOP3.LUT R252, R0.reuse, 0x24, RZ, 0xfc, !PT ;  /* 0x0000002400fc7812 */ /* 0x042fe200078efcff */
        /* <DEDUP_REMOVED lines=11> */
[C---:B------:R-:W-:Y:S01]  /*4000*/  LOP3.LUT R245, R0.reuse, 0x1a, RZ, 0xfc, !PT ;  /* 0x0000001a00f57812 */ /* 0x040fe200078efcff */
[--C-:B------:R-:W-:Y:S01]  /*4010*/  @!P5 IMAD.IADD R51, R51, 0x1, -R5.reuse ;  /* 0x000000013333d824 */ /* 0x100fe200078e0a05 */
[----:B------:R-:W-:Y:S01]  /*4020*/  LOP3.LUT R251, R0, 0x1c, RZ, 0xfc, !PT ;  /* 0x0000001c00fb7812 */ /* 0x000fe200078efcff */
[----:B------:R-:W-:Y:S01]  /*4030*/  VIADD R7, R4, 0x18e ;  /* 0x0000018e04077836 */ /* 0x000fe20000000000 */
[----:B------:R-:W-:Y:S01]  /*4040*/  ISETP.GT.U32.AND P5, PT, R5, R54, PT ;  /* 0x000000360500720c */ /* 0x000fe20003fa4070 */
[----:B------:R-:W-:Y:S01]  /*4050*/  @!P3 IMAD.MOV R50, RZ, RZ, -R50 ;  /* 0x000000ffff32b224 */ /* 0x000fe200078e0a32 */
[----:B------:R-:W-:Y:S01]  /*4060*/  IABS R242, R245 ;  /* 0x000000f500f27213 */ /* 0x000fe20000000000 */
        /* <DEDUP_REMOVED lines=17> */
[----:B------:R-:W-:-:S02]  /*4180*/  IABS R243, R3 ;  /* 0x0000000300f37213 */ /* 0x000fc40000000000 */
[C---:B--2---:R-:W-:Y:S01]  /*4190*/  LOP3.LUT R18, R0.reuse, 0x16, RZ, 0xfc, !PT ;  /* 0x0000001600127812 */ /* 0x044fe200078efcff */
[----:B------:R-:W-:Y:S01]  /*41a0*/  IMAD.MOV R8, RZ, RZ, -R8 ;  /* 0x000000ffff087224 */ /* 0x000fe200078e0a08 */
[C---:B------:R-:W-:Y:S01]  /*41b0*/  LOP3.LUT R17, R0.reuse, 0x14, RZ, 0xfc, !PT ;  /* 0x0000001400117812 */ /* 0x040fe200078efcff */
        /* <DEDUP_REMOVED lines=26> */
[----:B------:R-:W-:Y:S02]  /*4360*/  IABS R246, R17 ;  /* 0x0000001100f67213 */ /* 0x000fe40000000000 */
        /* <DEDUP_REMOVED lines=11> */
[----:B------:R-:W-:Y:S01]  /*4420*/  LOP3.LUT R14, R0, 0xc, RZ, 0xfc, !PT ;  /* 0x0000000c000e7812 */ /* 0x000fe200078efcff */
[----:B------:R-:W-:Y:S01]  /*4430*/  IMAD.MOV R8, RZ, RZ, -R7 ;  /* 0x000000ffff087224 */ /* 0x000fe200078e0a07 */
[----:B0-----:R-:W-:Y:S01]  /*4440*/  IABS R247, R16 ;  /* 0x0000001000f77213 */ /* 0x001fe20000000000 */
[----:B------:R-:W-:Y:S01]  /*4450*/  @!P1 IMAD.IADD R55, R55, 0x1, -R5 ;  /* 0x0000000137379824 */ /* 0x000fe200078e0a05 */
[C---:B------:R-:W-:Y:S01]  /*4460*/  ISETP.GT.U32.AND P1, PT, R5.reuse, R58, PT ;  /* 0x0000003a0500720c */ /* 0x040fe20003f24070 */
[C---:B------:R-:W-:Y:S01]  /*4470*/  IMAD R59, R5.reuse, R8, R59 ;  /* 0x00000008053b7224 */ /* 0x040fe200078e023b */
[----:B------:R-:W-:Y:S01]  /*4480*/  IABS R250, R14 ;  /* 0x0000000e00fa7213 */ /* 0x000fe20000000000 */
[----:B------:R-:W-:Y:S01]  /*4490*/  @!P5 IMAD.IADD R56, R56, 0x1, -R5 ;  /* 0x000000013838d824 */ /* 0x000fe200078e0a05 */
[----:B------:R-:W-:Y:S01]  /*44a0*/  LOP3.LUT R13, R0, 0xa, RZ, 0xfc, !PT ;  /* 0x0000000a000d7812 */ /* 0x000fe200078efcff */
[----:B------:R-:W-:Y:S01]  /*44b0*/  IMAD.HI.U32 R7, R2, R60, RZ ;  /* 0x0000003c02077227 */ /* 0x000fe200078e00ff */
[----:B------:R-:W-:-:S02]  /*44c0*/  ISETP.GT.U32.AND P5, PT, R5, R59, PT ;  /* 0x0000003b0500720c */ /* 0x000fc40003fa4070 */
[C---:B------:R-:W-:Y:S01]  /*44d0*/  LOP3.LUT R12, R0.reuse, 0x8, RZ, 0xfc, !PT ;  /* 0x00000008000c7812 */ /* 0x040fe200078efcff */
[----:B------:R-:W-:Y:S01]  /*44e0*/  IMAD.MOV R7, RZ, RZ, -R7 ;  /* 0x000000ffff077224 */ /* 0x000fe200078e0a07 */
[C---:B------:R-:W-:Y:S01]  /*44f0*/  LOP3.LUT R11, R0.reuse, 0x6, RZ, 0xfc, !PT ;  /* 0x00000006000b7812 */ /* 0x040fe200078efcff */
[----:B------:R-:W-:Y:S01]  /*4500*/  @!P0 IMAD.MOV R55, RZ, RZ, -R55 ;  /* 0x000000ffff378224 */ /* 0x000fe200078e0a37 */
[----:B------:R-:W-:Y:S01]  /*4510*/  LOP3.LUT R6, R0, 0x4, RZ, 0xfc, !PT ;  /* 0x0000000400067812 */ /* 0x000fe200078efcff */
[--C-:B------:R-:W-:Y:S01]  /*4520*/  @!P1 IMAD.IADD R58, R58, 0x1, -R5.reuse ;  /* 0x000000013a3a9824 */ /* 0x100fe200078e0a05 */
[----:B------:R-:W-:Y:S01]  /*4530*/  ISETP.GE.AND P1, PT, R10, RZ, PT ;  /* 0x000000ff0a00720c */ /* 0x000fe20003f26270 */
[C---:B------:R-:W-:Y:S02]  /*4540*/  IMAD R60, R5.reuse, R7, R60 ;  /* 0x00000007053c7224 */ /* 0x040fe400078e023c */
[----:B------:R-:W-:Y:S01]  /*4550*/  @!P3 IMAD.MOV R56, RZ, RZ, -R56 ;  /* 0x000000ffff38b224 */ /* 0x000fe200078e0a38 */
[----:B------:R-:W-:Y:S01]  /*4560*/  ISETP.GT.U32.AND P0, PT, R5, R58, PT ;  /* 0x0000003a0500720c */ /* 0x000fe20003f04070 */
[----:B------:R-:W-:Y:S01]  /*4570*/  @!P5 IMAD.IADD R59, R59, 0x1, -R5 ;  /* 0x000000013b3bd824 */ /* 0x000fe200078e0a05 */
[----:B------:R-:W-:Y:S01]  /*4580*/  ISETP.GT.U32.AND P3, PT, R5, R60, PT ;  /* 0x0000003c0500720c */ /* 0x000fe20003f64070 */
[----:B------:R-:W-:-:S03]  /*4590*/  IMAD.HI.U32 R7, R2, R61, RZ ;  /* 0x0000003d02077227 */ /* 0x000fc600078e00ff */
[----:B------:R-:W-:Y:S01]  /*45a0*/  ISETP.GT.U32.AND P5, PT, R5, R59, PT ;  /* 0x0000003b0500720c */ /* 0x000fe20003fa4070 */
[----:B------:R-:W-:-:S04]  /*45b0*/  IMAD.HI.U32 R8, R2, R62, RZ ;  /* 0x0000003e02087227 */ /* 0x000fc800078e00ff */
[----:B------:R-:W-:Y:S02]  /*45c0*/  IMAD.MOV R10, RZ, RZ, -R7 ;  /* 0x000000ffff0a7224 */ /* 0x000fe400078e0a07 */
[----:B------:R-:W-:Y:S02]  /*45d0*/  IMAD.MOV R8, RZ, RZ, -R8 ;  /* 0x000000ffff087224 */ /* 0x000fe400078e0a08 */
[C---:B------:R-:W-:Y:S02]  /*45e0*/  IMAD R61, R5.reuse, R10, R61 ;  /* 0x0000000a053d7224 */ /* 0x040fe400078e023d */
[----:B------:R-:W-:Y:S01]  /*45f0*/  IMAD R62, R5, R8, R62 ;  /* 0x00000008053e7224 */ /* 0x000fe200078e023e */
[----:B------:R-:W-:Y:S01]  /*4600*/  LOP3.LUT R8, R0, 0x180, RZ, 0xfc, !PT ;  /* 0x0000018000087812 */ /* 0x000fe200078efcff */
[--C-:B------:R-:W-:Y:S02]  /*4610*/  @!P0 IMAD.IADD R58, R58, 0x1, -R5.reuse ;  /* 0x000000013a3a8824 */ /* 0x100fe400078e0a05 */
[--C-:B------:R-:W-:Y:S01]  /*4620*/  @!P5 IMAD.IADD R59, R59, 0x1, -R5.reuse ;  /* 0x000000013b3bd824 */ /* 0x100fe200078e0a05 */
[----:B------:R-:W-:Y:S01]  /*4630*/  ISETP.GT.U32.AND P5, PT, R5, R61, PT ;  /* 0x0000003d0500720c */ /* 0x000fe20003fa4070 */
[----:B------:R-:W-:-:S02]  /*4640*/  @!P3 IMAD.IADD R60, R60, 0x1, -R5 ;  /* 0x000000013c3cb824 */ /* 0x000fc400078e0a05 */
[----:B------:R-:W-:Y:S01]  /*4650*/  @!P6 IMAD.MOV R58, RZ, RZ, -R58 ;  /* 0x000000ffff3ae224 */ /* 0x000fe200078e0a3a */
[----:B------:R-:W-:Y:S01]  /*4660*/  ISETP.GT.U32.AND P6, PT, R5, R62, PT ;  /* 0x0000003e0500720c */ /* 0x000fe20003fc4070 */
[----:B------:R-:W-:Y:S01]  /*4670*/  @!P4 IMAD.IADD R57, R57, 0x1, -R5 ;  /* 0x000000013939c824 */ /* 0x000fe200078e0a05 */
[----:B------:R-:W-:Y:S01]  /*4680*/  ISETP.GE.AND P4, PT, R9, RZ, PT ;  /* 0x000000ff0900720c */ /* 0x000fe20003f86270 */
[----:B------:R-:W-:Y:S01]  /*4690*/  VIADD R7, R4, 0x17e ;  /* 0x0000017e04077836 */ /* 0x000fe20000000000 */
[----:B------:R-:W-:Y:S01]  /*46a0*/  ISETP.GT.U32.AND P3, PT, R5, R60, PT ;  /* 0x0000003c0500720c */ /* 0x000fe20003f64070 */
[----:B------:R-:W-:Y:S01]  /*46b0*/  @!P2 IMAD.MOV R57, RZ, RZ, -R57 ;  /* 0x000000ffff39a224 */ /* 0x000fe200078e0a39 */
[----:B------:R-:W-:Y:S02]  /*46c0*/  LOP3.LUT R9, R0, 0x17c, RZ, 0xfc, !PT ;  /* 0x0000017c00097812 */ /* 0x000fe400078efcff */
[----:B------:R-:W-:Y:S01]  /*46d0*/  ISETP.GE.AND P2, PT, R63, RZ, PT ;  /* 0x000000ff3f00720c */ /* 0x000fe20003f46270 */
[----:B------:R-:W-:Y:S01]  /*46e0*/  @!P5 IMAD.IADD R61, R61, 0x1, -R5 ;  /* 0x000000013d3dd824 */ /* 0x000fe200078e0a05 */
[----:B------:R-:W-:-:S02]  /*46f0*/  IABS R63, R8 ;  /* 0x00000008003f7213 */ /* 0x000fc40000000000 */
[----:B------:R-:W-:Y:S01]  /*4700*/  IABS R65, R9 ;  /* 0x0000000900417213 */ /* 0x000fe20000000000 */
[----:B------:R-:W-:Y:S01]  /*4710*/  @!P6 IMAD.IADD R62, R62, 0x1, -R5 ;  /* 0x000000013e3ee824 */ /* 0x000fe200078e0a05 */
[----:B------:R-:W-:Y:S01]  /*4720*/  ISETP.GE.AND P0, PT, R7, RZ, PT ;  /* 0x000000ff0700720c */ /* 0x000fe20003f06270 */
[----:B------:R-:W-:Y:S01]  /*4730*/  @!P4 IMAD.MOV R59, RZ, RZ, -R59 ;  /* 0x000000ffff3bc224 */ /* 0x000fe200078e0a3b */
[----:B------:R-:W-:Y:S01]  /*4740*/  IABS R64, R7 ;  /* 0x0000000700407213 */ /* 0x000fe20000000000 */
[----:B------:R-:W-:Y:S01]  /*4750*/  @!P3 IMAD.IADD R60, R60, 0x1, -R5 ;  /* 0x000000013c3cb824 */ /* 0x000fe200078e0a05 */
[C---:B------:R-:W-:Y:S01]  /*4760*/  ISETP.GT.U32.AND P4, PT, R5.reuse, R61, PT ;  /* 0x0000003d0500720c */ /* 0x040fe20003f84070 */
[----:B------:R-:W-:Y:S01]  /*4770*/  IMAD.HI.U32 R7, R2, R63, RZ ;  /* 0x0000003f02077227 */ /* 0x000fe200078e00ff */
[----:B------:R-:W-:Y:S02]  /*4780*/  ISETP.GE.AND P3, PT, R8, RZ, PT ;  /* 0x000000ff0800720c */ /* 0x000fe40003f66270 */
[----:B------:R-:W-:Y:S01]  /*4790*/  ISETP.GT.U32.AND P6, PT, R5, R62, PT ;  /* 0x0000003e0500720c */ /* 0x000fe20003fc4070 */
[----:B------:R-:W-:Y:S01]  /*47a0*/  IMAD.HI.U32 R8, R2, R65, RZ ;  /* 0x0000004102087227 */ /* 0x000fe200078e00ff */
[----:B------:R-:W-:-:S03]  /*47b0*/  ISETP.GE.AND P5, PT, R66, RZ, PT ;  /* 0x000000ff4200720c */ /* 0x000fc60003fa6270 */
[----:B------:R-:W-:Y:S02]  /*47c0*/  IMAD.MOV R10, RZ, RZ, -R7 ;  /* 0x000000ffff0a7224 */ /* 0x000fe400078e0a07 */
[----:B------:R-:W-:-:S04]  /*47d0*/  IMAD.HI.U32 R7, R2, R64, RZ ;  /* 0x0000004002077227 */ /* 0x000fc800078e00ff */
[----:B------:R-:W-:Y:S02]  /*47e0*/  IMAD.MOV R8, RZ, RZ, -R8 ;  /* 0x000000ffff087224 */ /* 0x000fe400078e0a08 */
[C---:B------:R-:W-:Y:S02]  /*47f0*/  IMAD R63, R5.reuse, R10, R63 ;  /* 0x0000000a053f7224 */ /* 0x040fe400078e023f */
[----:B------:R-:W-:Y:S02]  /*4800*/  IMAD.MOV R7, RZ, RZ, -R7 ;  /* 0x000000ffff077224 */ /* 0x000fe400078e0a07 */
[----:B------:R-:W-:Y:S02]  /*4810*/  IMAD R65, R5, R8, R65 ;  /* 0x0000000805417224 */ /* 0x000fe400078e0241 */
        /* <DEDUP_REMOVED lines=11> */
[----:B------:R-:W-:-:S02]  /*48d0*/  IABS R66, R7 ;  /* 0x0000000700427213 */ /* 0x000fc40000000000 */
[----:B------:R-:W-:Y:S01]  /*48e0*/  LOP3.LUT R9, R0, 0x178, RZ, 0xfc, !PT ;  /* 0x0000017800097812 */ /* 0x000fe200078efcff */
[----:B------:R-:W-:Y:S01]  /*48f0*/  @!P4 IMAD.IADD R63, R63, 0x1, -R5 ;  /* 0x000000013f3fc824 */ /* 0x000fe200078e0a05 */
[----:B------:R-:W-:Y:S01]  /*4900*/  ISETP.GE.AND P4, PT, R7, RZ, PT ;  /* 0x000000ff0700720c */ /* 0x000fe20003f86270 */
[----:B------:R-:W-:Y:S01]  /*4910*/  IMAD.HI.U32 R7, R2, R66, RZ ;  /* 0x0000004202077227 */ /* 0x000fe200078e00ff */
[----:B------:R-:W-:-:S03]  /*4920*/  IABS R67, R9 ;  /* 0x0000000900437213 */ /* 0x000fc60000000000 */
[--C-:B------:R-:W-:Y:S02]  /*4930*/  @!P6 IMAD.IADD R65, R65, 0x1, -R5.reuse ;  /* 0x000000014141e824 */ /* 0x100fe400078e0a05 */
[----:B------:R-:W-:Y:S01]  /*4940*/  @!P2 IMAD.IADD R64, R64, 0x1, -R5 ;  /* 0x000000014040a824 */ /* 0x000fe200078e0a05 */
[C---:B------:R-:W-:Y:S01]  /*4950*/  ISETP.GT.U32.AND P2, PT, R5.reuse, R63, PT ;  /* 0x0000003f0500720c */ /* 0x040fe20003f44070 */
[----:B------:R-:W-:Y:S01]  /*4960*/  IMAD.MOV R8, RZ, RZ, -R7 ;  /* 0x000000ffff087224 */ /* 0x000fe200078e0a07 */
[C---:B------:R-:W-:Y:S01]  /*4970*/  ISETP.GT.U32.AND P6, PT, R5.reuse, R65, PT ;  /* 0x000000410500720c */ /* 0x040fe20003fc4070 */
[----:B------:R-:W-:Y:S01]  /*4980*/  IMAD.HI.U32 R7, R2, R67, RZ ;  /* 0x0000004302077227 */ /* 0x000fe200078e00ff */
[----:B------:R-:W-:-:S03]  /*4990*/  ISETP.GT.U32.AND P5, PT, R5, R64, PT ;  /* 0x000000400500720c */ /* 0x000fc60003fa4070 */
[----:B------:R-:W-:Y:S02]  /*49a0*/  IMAD.MOV R10, RZ, RZ, -R7 ;  /* 0x000000ffff0a7224 */ /* 0x000fe400078e0a07 */
[----:B------:R-:W-:-:S04]  /*49b0*/  IMAD.HI.U32 R7, R2, R68, RZ ;  /* 0x0000004402077227 */ /* 0x000fc800078e00ff */
[C---:B------:R-:W-:Y:S02]  /*49c0*/  IMAD R67, R5.reuse, R10, R67 ;  /* 0x0000000a05437224 */ /* 0x040fe400078e0243 */
[----:B------:R-:W-:Y:S02]  /*49d0*/  IMAD R66, R5, R8, R66 ;  /* 0x0000000805427224 */ /* 0x000fe400078e0242 */
[----:B------:R-:W-:-:S04]  /*49e0*/  IMAD.HI.U32 R8, R2, R69, RZ ;  /* 0x0000004502087227 */ /* 0x000fc800078e00ff */
[----:B------:R-:W-:Y:S02]  /*49f0*/  IMAD.MOV R7, RZ, RZ, -R7 ;  /* 0x000000ffff077224 */ /* 0x000fe400078e0a07 */
        /* <DEDUP_REMOVED lines=8> */
[----:B------:R-:W-:-:S02]  /*4a80*/  IMAD R68, R5, R7, R68 ;  /* 0x0000000705447224 */ /* 0x000fc400078e0244 */
[C---:B------:R-:W-:Y:S01]  /*4a90*/  IMAD R69, R5.reuse, R8, R69 ;  /* 0x0000000805457224 */ /* 0x040fe200078e0245 */
[----:B------:R-:W-:Y:S01]  /*4aa0*/  IABS R70, R9 ;  /* 0x0000000900467213 */ /* 0x000fe20000000000 */
[----:B------:R-:W-:Y:S01]  /*4ab0*/  @!P0 IMAD.MOV R64, RZ, RZ, -R64 ;  /* 0x000000ffff408224 */ /* 0x000fe200078e0a40 */
[C---:B------:R-:W-:Y:S01]  /*4ac0*/  ISETP.GT.U32.AND P0, PT, R5.reuse, R68, PT ;  /* 0x000000440500720c */ /* 0x040fe20003f04070 */
[----:B------:R-:W-:Y:S01]  /*4ad0*/  @!P1 IMAD.MOV R65, RZ, RZ, -R65 ;  /* 0x000000ffff419224 */ /* 0x000fe200078e0a41 */
[----:B------:R-:W-:Y:S01]  /*4ae0*/  ISETP.GT.U32.AND P1, PT, R5, R69, PT ;  /* 0x000000450500720c */ /* 0x000fe20003f24070 */
[----:B------:R-:W-:Y:S02]  /*4af0*/  VIADD R7, R4, 0x16e ;  /* 0x0000016e04077836 */ /* 0x000fe40000000000 */
[--C-:B------:R-:W-:Y:S02]  /*4b00*/  @!P6 IMAD.IADD R67, R67, 0x1, -R5.reuse ;  /* 0x000000014343e824 */ /* 0x100fe400078e0a05 */
        /* <DEDUP_REMOVED lines=13> */
[----:B------:R-:W-:Y:S02]  /*4be0*/  IMAD R70, R5, R7, R70 ;  /* 0x0000000705467224 */ /* 0x000fe400078e0246 */
[----:B------:R-:W-:-:S04]  /*4bf0*/  IMAD.HI.U32 R7, R2, R71, RZ ;  /* 0x0000004702077227 */ /* 0x000fc800078e00ff */
[----:B------:R-:W-:Y:S01]  /*4c00*/  @!P6 IMAD.IADD R67, R67, 0x1, -R5 ;  /* 0x000000014343e824 */ /* 0x000fe200078e0a05 */
[----:B------:R-:W-:Y:S01]  /*4c10*/  ISETP.GT.U32.AND P6, PT, R5, R70, PT ;  /* 0x000000460500720c */ /* 0x000fe20003fc4070 */
[----:B------:R-:W-:Y:S02]  /*4c20*/  IMAD.MOV R10, RZ, RZ, -R7 ;  /* 0x000000ffff0a7224 */ /* 0x000fe400078e0a07 */
        /* <DEDUP_REMOVED lines=8> */
[----:B------:R-:W-:-:S04]  /*4cb0*/  IMAD.HI.U32 R8, R2, R72, RZ ;  /* 0x0000004802087227 */ /* 0x000fc800078e00ff */
[----:B------:R-:W-:Y:S02]  /*4cc0*/  @!P6 IMAD.IADD R70, R70, 0x1, -R5 ;  /* 0x000000014646e824 */ /* 0x000fe400078e0a05 */
[----:B------:R-:W-:Y:S01]  /*4cd0*/  @!P5 IMAD.MOV R67, RZ, RZ, -R67 ;  /* 0x000000ffff43d224 */ /* 0x000fe200078e0a43 */
[----:B------:R-:W-:Y:S01]  /*4ce0*/  ISETP.GE.AND P5, PT, R9, RZ, PT ;  /* 0x000000ff0900720c */ /* 0x000fe20003fa6270 */
[----:B------:R-:W-:Y:S01]  /*4cf0*/  IMAD.MOV R8, RZ, RZ, -R8 ;  /* 0x000000ffff087224 */ /* 0x000fe200078e0a08 */
[----:B------:R-:W-:Y:S01]  /*4d00*/  ISETP.GT.U32.AND P6, PT, R5, R70, PT ;  /* 0x000000460500720c */ /* 0x000fe20003fc4070 */
[--C-:B------:R-:W-:Y:S01]  /*4d10*/  @!P4 IMAD.IADD R69, R69, 0x1, -R5.reuse ;  /* 0x000000014545c824 */ /* 0x100fe200078e0a05 */
[----:B------:R-:W-:Y:S01]  /*4d20*/  LOP3.LUT R9, R0, 0x168, RZ, 0xfc, !PT ;  /* 0x0000016800097812 */ /* 0x000fe200078efcff */
[----:B------:R-:W-:Y:S01]  /*4d30*/  @!P1 IMAD.IADD R71, R71, 0x1, -R5 ;  /* 0x0000000147479824 */ /* 0x000fe200078e0a05 */
[----:B------:R-:W-:Y:S01]  /*4d40*/  ISETP.GE.AND P4, PT, R75, RZ, PT ;  /* 0x000000ff4b00720c */ /* 0x000fe20003f86270 */
[----:B------:R-:W-:Y:S01]  /*4d50*/  IMAD.HI.U32 R7, R2, R73, RZ ;  /* 0x0000004902077227 */ /* 0x000fe200078e00ff */
[----:B------:R-:W-:-:S02]  /*4d60*/  IABS R75, R9 ;  /* 0x00000009004b7213 */ /* 0x000fc40000000000 */
[----:B------:R-:W-:Y:S01]  /*4d70*/  ISETP.GE.AND P1, PT, R77, RZ, PT ;  /* 0x000000ff4d00720c */ /* 0x000fe20003f26270 */
[----:B------:R-:W-:Y:S01]  /*4d80*/  @!P0 IMAD.MOV R69, RZ, RZ, -R69 ;  /* 0x000000ffff458224 */ /* 0x000fe200078e0a45 */
[C---:B------:R-:W-:Y:S01]  /*4d90*/  ISETP.GT.U32.AND P0, PT, R5.reuse, R71, PT ;  /* 0x000000470500720c */ /* 0x040fe20003f04070 */
[----:B------:R-:W-:Y:S01]  /*4da0*/  IMAD R72, R5, R8, R72 ;  /* 0x0000000805487224 */ /* 0x000fe200078e0248 */
[----:B------:R-:W-:Y:S01]  /*4db0*/  IABS R77, R79 ;  /* 0x0000004f004d7213 */ /* 0x000fe20000000000 */
[----:B------:R-:W-:-:S04]  /*4dc0*/  IMAD.HI.U32 R8, R2, R74, RZ ;  /* 0x0000004a02087227 */ /* 0x000fc800078e00ff */
[----:B------:R-:W-:Y:S02]  /*4dd0*/  IMAD.MOV R10, RZ, RZ, -R7 ;  /* 0x000000ffff0a7224 */ /* 0x000fe400078e0a07 */
[----:B------:R-:W-:Y:S01]  /*4de0*/  @!P6 IMAD.IADD R70, R70, 0x1, -R5 ;  /* 0x000000014646e824 */ /* 0x000fe200078e0a05 */
[----:B------:R-:W-:Y:S01]  /*4df0*/  ISETP.GE.AND P6, PT, R76, RZ, PT ;  /* 0x000000ff4c00720c */ /* 0x000fe20003fc6270 */
[----:B------:R-:W-:Y:S02]  /*4e00*/  IMAD.MOV R8, RZ, RZ, -R8 ;  /* 0x000000ffff087224 */ /* 0x000fe400078e0a08 */
[C---:B------:R-:W-:Y:S01]  /*4e10*/  IMAD R73, R5.reuse, R10, R73 ;  /* 0x0000000a05497224 */ /* 0x040fe200078e0249 */
[----:B------:R-:W-:Y:S01]  /*4e20*/  LOP3.LUT R10, R0, 0x166, RZ, 0xfc, !PT ;  /* 0x00000166000a7812 */ /* 0x000fe200078efcff */
[----:B------:R-:W-:Y:S01]  /*4e30*/  @!P3 IMAD.MOV R68, RZ, RZ, -R68 ;  /* 0x000000ffff44b224 */ /* 0x000fe200078e0a44 */
[C---:B------:R-:W-:Y:S01]  /*4e40*/  ISETP.GT.U32.AND P3, PT, R5.reuse, R72, PT ;  /* 0x000000480500720c */ /* 0x040fe20003f64070 */
[C---:B------:R-:W-:Y:S01]  /*4e50*/  IMAD R74, R5.reuse, R8, R74 ;  /* 0x00000008054a7224 */ /* 0x040fe200078e024a */
[----:B------:R-:W-:Y:S01]  /*4e60*/  IABS R76, R10 ;  /* 0x0000000a004c7213 */ /* 0x000fe20000000000 */
[----:B------:R-:W-:Y:S01]  /*4e70*/  @!P5 IMAD.MOV R70, RZ, RZ, -R70 ;  /* 0x000000ffff46d224 */ /* 0x000fe200078e0a46 */
[----:B------:R-:W-:Y:S01]  /*4e80*/  ISETP.GT.U32.AND P5, PT, R5, R73, PT ;  /* 0x000000490500720c */ /* 0x000fe20003fa4070 */
[----:B------:R-:W-:-:S04]  /*4e90*/  IMAD.HI.U32 R7, R2, R75, RZ ;  /* 0x0000004b02077227 */ /* 0x000fc800078e00ff */
[----:B------:R-:W-:Y:S01]  /*4ea0*/  @!P0 IMAD.IADD R71, R71, 0x1, -R5 ;  /* 0x0000000147478824 */ /* 0x000fe200078e0a05 */
[C---:B------:R-:W-:Y:S01]  /*4eb0*/  ISETP.GT.U32.AND P0, PT, R5.reuse, R74, PT ;  /* 0x0000004a0500720c */ /* 0x040fe20003f04070 */
[----:B------:R-:W-:Y:S02]  /*4ec0*/  IMAD.MOV R8, RZ, RZ, -R7 ;  /* 0x000000ffff087224 */ /* 0x000fe400078e0a07 */
[----:B------:R-:W-:Y:S02]  /*4ed0*/  @!P3 IMAD.IADD R72, R72, 0x1, -R5 ;  /* 0x000000014848b824 */ /* 0x000fe400078e0a05 */
[C---:B------:R-:W-:Y:S02]  /*4ee0*/  IMAD R75, R5.reuse, R8, R75 ;  /* 0x00000008054b7224 */ /* 0x040fe400078e024b */
[----:B------:R-:W-:Y:S01]  /*4ef0*/  @!P4 IMAD.MOV R71, RZ, RZ, -R71 ;  /* 0x000000ffff47c224 */ /* 0x000fe200078e0a47 */
[----:B------:R-:W-:Y:S01]  /*4f00*/  ISETP.GT.U32.AND P3, PT, R5, R72, PT ;  /* 0x000000480500720c */ /* 0x000fe20003f64070 */
[----:B------:R-:W-:Y:S01]  /*4f10*/  @!P5 IMAD.IADD R73, R73, 0x1, -R5 ;  /* 0x000000014949d824 */ /* 0x000fe200078e0a05 */
[----:B------:R-:W-:Y:S01]  /*4f20*/  ISETP.GT.U32.AND P4, PT, R5, R75, PT ;  /* 0x0000004b0500720c */ /* 0x000fe20003f84070 */
[----:B------:R-:W-:-:S03]  /*4f30*/  IMAD.HI.U32 R7, R2, R76, RZ ;  /* 0x0000004c02077227 */ /* 0x000fc600078e00ff */
[----:B------:R-:W-:Y:S01]  /*4f40*/  ISETP.GT.U32.AND P5, PT, R5, R73, PT ;  /* 0x000000490500720c */ /* 0x000fe20003fa4070 */
[----:B------:R-:W-:Y:S02]  /*4f50*/  @!P0 IMAD.IADD R74, R74, 0x1, -R5 ;  /* 0x000000014a4a8824 */ /* 0x000fe400078e0a05 */
[----:B------:R-:W-:-:S03]  /*4f60*/  IMAD.HI.U32 R8, R2, R77, RZ ;  /* 0x0000004d02087227 */ /* 0x000fc600078e00ff */
[----:B------:R-:W-:Y:S01]  /*4f70*/  ISETP.GT.U32.AND P0, PT, R5, R74, PT ;  /* 0x0000004a0500720c */ /* 0x000fe20003f04070 */
[----:B------:R-:W-:Y:S02]  /*4f80*/  IMAD.MOV R7, RZ, RZ, -R7 ;  /* 0x000000ffff077224 */ /* 0x000fe400078e0a07 */
[--C-:B------:R-:W-:Y:S02]  /*4f90*/  @!P4 IMAD.IADD R75, R75, 0x1, -R5.reuse ;  /* 0x000000014b4bc824 */ /* 0x100fe400078e0a05 */
[----:B------:R-:W-:Y:S02]  /*4fa0*/  IMAD.MOV R8, RZ, RZ, -R8 ;  /* 0x000000ffff087224 */ /* 0x000fe400078e0a08 */
[----:B------:R-:W-:Y:S01]  /*4fb0*/  @!P3 IMAD.IADD R72, R72, 0x1, -R5 ;  /* 0x000000014848b824 */ /* 0x000fe200078e0a05 */
[----:B------:R-:W-:Y:S01]  /*4fc0*/  ISETP.GE.AND P3, PT, R9, RZ, PT ;  /* 0x000000ff0900720c */ /* 0x000fe20003f66270 */
[----:B------:R-:W-:Y:S01]  /*4fd0*/  IMAD.HI.U32 R9, R2, R78, RZ ;  /* 0x0000004e02097227 */ /* 0x000fe200078e00ff */
[----:B------:R-:W-:-:S03]  /*4fe0*/  ISETP.GT.U32.AND P4, PT, R5, R75, PT ;  /* 0x0000004b0500720c */ /* 0x000fc60003f84070 */
[----:B------:R-:W-:Y:S01]  /*4ff0*/  @!P5 IMAD.IADD R73, R73, 0x1, -R5 ;  /* 0x000000014949d824 */ /* 0x000fe200078e0a05 */
[----:B------:R-:W-:Y:S01]  /*5000*/  ISETP.GE.AND P5, PT, R79, RZ, PT ;  /* 0x000000ff4f00720c */ /* 0x000fe20003fa6270 */
[C---:B------:R-:W-:Y:S01]  /*5010*/  IMAD R76, R5.reuse, R7, R76 ;  /* 0x00000007054c7224 */ /* 0x040fe200078e024c */
[----:B------:R-:W-:Y:S01]  /*5020*/  IABS R79, R83 ;  /* 0x00000053004f7213 */ /* 0x000fe20000000000 */
[C---:B------:R-:W-:Y:S02]  /*5030*/  IMAD R77, R5.reuse, R8, R77 ;  /* 0x00000008054d7224 */ /* 0x040fe400078e024d */
[----:B------:R-:W-:Y:S02]  /*5040*/  IMAD.MOV R9, RZ, RZ, -R9 ;  /* 0x000000ffff097224 */ /* 0x000fe400078e0a09 */
[----:B------:R-:W-:Y:S01]  /*5050*/  @!P0 IMAD.IADD R74, R74, 0x1, -R5 ;  /* 0x000000014a4a8824 */ /* 0x000fe200078e0a05 */
[C---:B------:R-:W-:Y:S01]  /*5060*/  ISETP.GT.U32.AND P0, PT, R5.reuse, R76, PT ;  /* 0x0000004c0500720c */ /* 0x040fe20003f04070 */
[----:B------:R-:W-:Y:S01]  /*5070*/  @!P6 IMAD.MOV R73, RZ, RZ, -R73 ;  /* 0x000000ffff49e224 */ /* 0x000fe200078e0a49 */
[C---:B------:R-:W-:Y:S01]  /*5080*/  ISETP.GT.U32.AND P6, PT, R5.reuse, R77, PT ;  /* 0x0000004d0500720c */ /* 0x040fe20003fc4070 */
[----:B------:R-:W-:-:S02]  /*5090*/  IMAD R78, R5, R9, R78 ;  /* 0x00000009054e7224 */ /* 0x000fc400078e024e */
[--C-:B------:R-:W-:Y:S02]  /*50a0*/  @!P4 IMAD.IADD R75, R75, 0x1, -R5.reuse ;  /* 0x000000014b4bc824 */ /* 0x100fe400078e0a05 */
[----:B------:R-:W-:Y:S01]  /*50b0*/  VIADD R7, R4, 0x15e ;  /* 0x0000015e04077836 */ /* 0x000fe20000000000 */
[----:B------:R-:W-:Y:S01]  /*50c0*/  ISETP.GT.U32.AND P4, PT, R5, R78, PT ;  /* 0x0000004e0500720c */ /* 0x000fe20003f84070 */
[----:B------:R-:W-:Y:S02]  /*50d0*/  @!P1 IMAD.MOV R74, RZ, RZ, -R74 ;  /* 0x000000ffff4a9224 */ /* 0x000fe400078e0a4a */
[----:B------:R-:W-:Y:S01]  /*50e0*/  @!P2 IMAD.MOV R72, RZ, RZ, -R72 ;  /* 0x000000ffff48a224 */ /* 0x000fe200078e0a48 */
[----:B------:R-:W-:Y:S01]  /*50f0*/  ISETP.GE.AND P1, PT, R7, RZ, PT ;  /* 0x000000ff0700720c */ /* 0x000fe20003f26270 */
[--C-:B------:R-:W-:Y:S01]  /*5100*/  @!P0 IMAD.IADD R76, R76, 0x1, -R5.reuse ;  /* 0x000000014c4c8824 */ /* 0x100fe200078e0a05 */
[----:B------:R-:W-:Y:S01]  /*5110*/  IABS R80, R7 ;  /* 0x0000000700507213 */ /* 0x000fe20000000000 */
[----:B------:R-:W-:Y:S01]  /*5120*/  @!P6 IMAD.IADD R77, R77, 0x1, -R5 ;  /* 0x000000014d4de824 */ /* 0x000fe200078e0a05 */
[----:B------:R-:W-:Y:S01]  /*5130*/  ISETP.GE.AND P2, PT, R10, RZ, PT ;  /* 0x000000ff0a00720c */ /* 0x000fe20003f46270 */
[----:B------:R-:W-:Y:S01]  /*5140*/  IMAD.HI.U32 R7, R2, R79, RZ ;  /* 0x0000004f02077227 */ /* 0x000fe200078e00ff */
[----:B------:R-:W-:-:S02]  /*5150*/  ISETP.GT.U32.AND P0, PT, R5, R76, PT ;  /* 0x0000004c0500720c */ /* 0x000fc40003f04070 */
[----:B------:R-:W-:Y:S01]  /*5160*/  ISETP.GT.U32.AND P6, PT, R5, R77, PT ;  /* 0x0000004d0500720c */ /* 0x000fe20003fc4070 */
[----:B------:R-:W-:Y:S02]  /*5170*/  @!P4 IMAD.IADD R78, R78, 0x1, -R5 ;  /* 0x000000014e4ec824 */ /* 0x000fe400078e0a05 */
[----:B------:R-:W-:-:S03]  /*5180*/  IMAD.HI.U32 R8, R2, R80, RZ ;  /* 0x0000005002087227 */ /* 0x000fc600078e00ff */
[----:B------:R-:W-:Y:S01]  /*5190*/  ISETP.GT.U32.AND P4, PT, R5, R78, PT ;  /* 0x0000004e0500720c */ /* 0x000fe20003f84070 */
[----:B------:R-:W-:Y:S01]  /*51a0*/  IMAD.MOV R10, RZ, RZ, -R7 ;  /* 0x000000ffff0a7224 */ /* 0x000fe200078e0a07 */
[----:B------:R-:W-:Y:S01]  /*51b0*/  LOP3.LUT R7, R0, 0x15a, RZ, 0xfc, !PT ;  /* 0x0000015a00077812 */ /* 0x000fe200078efcff */
[----:B------:R-:W-:-:S04]  /*51c0*/  IMAD.HI.U32 R9, R2, R81, RZ ;  /* 0x0000005102097227 */ /* 0x000fc800078e00ff */
[----:B------:R-:W-:Y:S02]  /*51d0*/  IMAD.MOV R8, RZ, RZ, -R8 ;  /* 0x000000ffff087224 */ /* 0x000fe400078e0a08 */
        /* <DEDUP_REMOVED lines=8> */
[----:B------:R-:W-:-:S02]  /*5260*/  IMAD R80, R5, R8, R80 ;  /* 0x0000000805507224 */ /* 0x000fc400078e0250 */
        /* <DEDUP_REMOVED lines=13> */
[----:B------:R-:W-:Y:S01]  /*5340*/  @!P6 IMAD.IADD R79, R79, 0x1, -R5 ;  /* 0x000000014f4fe824 */ /* 0x000fe200078e0a05 */
[----:B------:R-:W-:Y:S01]  /*5350*/  ISETP.GE.AND P6, PT, R7, RZ, PT ;  /* 0x000000ff0700720c */ /* 0x000fe20003fc6270 */
[----:B------:R-:W-:-:S04]  /*5360*/  IMAD.HI.U32 R7, R2, R82, RZ ;  /* 0x0000005202077227 */ /* 0x000fc800078e00ff */
[--C-:B------:R-:W-:Y:S01]  /*5370*/  @!P2 IMAD.IADD R80, R80, 0x1, -R5.reuse ;  /* 0x000000015050a824 */ /* 0x100fe200078e0a05 */
[----:B------:R-:W-:Y:S01]  /*5380*/  ISETP.GT.U32.AND P2, PT, R5, R79, PT ;  /* 0x0000004f0500720c */ /* 0x000fe20003f44070 */
[----:B------:R-:W-:Y:S02]  /*5390*/  @!P4 IMAD.IADD R81, R81, 0x1, -R5 ;  /* 0x000000015151c824 */ /* 0x000fe400078e0a05 */
[----:B------:R-:W-:Y:S01]  /*53a0*/  IMAD.MOV R8, RZ, RZ, -R7 ;  /* 0x000000ffff087224 */ /* 0x000fe200078e0a07 */
[C---:B------:R-:W-:Y:S01]  /*53b0*/  ISETP.GT.U32.AND P4, PT, R5.reuse, R80, PT ;  /* 0x000000500500720c */ /* 0x040fe20003f84070 */
[----:B------:R-:W-:Y:S01]  /*53c0*/  IMAD.HI.U32 R7, R2, R83, RZ ;  /* 0x0000005302077227 */ /* 0x000fe200078e00ff */
[----:B------:R-:W-:-:S03]  /*53d0*/  ISETP.GT.U32.AND P3, PT, R5, R81, PT ;  /* 0x000000510500720c */ /* 0x000fc60003f64070 */
[----:B------:R-:W-:Y:S02]  /*53e0*/  IMAD R82, R5, R8, R82 ;  /* 0x0000000805527224 */ /* 0x000fe400078e0252 */
[----:B------:R-:W-:Y:S02]  /*53f0*/  IMAD.MOV R8, RZ, RZ, -R7 ;  /* 0x000000ffff087224 */ /* 0x000fe400078e0a07 */
[----:B------:R-:W-:Y:S01]  /*5400*/  @!P2 IMAD.IADD R79, R79, 0x1, -R5 ;  /* 0x000000014f4fa824 */ /* 0x000fe200078e0a05 */
[C---:B------:R-:W-:Y:S01]  /*5410*/  ISETP.GT.U32.AND P2, PT, R5.reuse, R82, PT ;  /* 0x000000520500720c */ /* 0x040fe20003f44070 */
[C---:B------:R-:W-:Y:S02]  /*5420*/  IMAD R83, R5.reuse, R8, R83 ;  /* 0x0000000805537224 */ /* 0x040fe400078e0253 */
[----:B------:R-:W-:Y:S02]  /*5430*/  @!P4 IMAD.IADD R80, R80, 0x1, -R5 ;  /* 0x000000015050c824 */ /* 0x000fe400078e0a05 */
[----:B------:R-:W-:Y:S01]  /*5440*/  IMAD.HI.U32 R7, R2, R84, RZ ;  /* 0x0000005402077227 */ /* 0x000fe200078e00ff */
[----:B------:R-:W-:-:S03]  /*5450*/  ISETP.GT.U32.AND P4, PT, R5, R83, PT ;  /* 0x000000530500720c */ /* 0x000fc60003f84070 */
[----:B------:R-:W-:Y:S02]  /*5460*/  IMAD.MOV R7, RZ, RZ, -R7 ;  /* 0x000000ffff077224 */ /* 0x000fe400078e0a07 */
[----:B------:R-:W-:Y:S02]  /*5470*/  @!P0 IMAD.MOV R79, RZ, RZ, -R79 ;  /* 0x000000ffff4f8224 */ /* 0x000fe400078e0a4f */
        /* <DEDUP_REMOVED lines=22> */
[----:B------:R-:W-:Y:S01]  /*55e0*/  ISETP.GT.U32.AND P1, PT, R5, R84, PT ;  /* 0x000000540500720c */ /* 0x000fe20003f24070 */
[----:B------:R-:W-:Y:S01]  /*55f0*/  VIADD R7, R4, 0x14e ;  /* 0x0000014e04077836 */ /* 0x000fe20000000000 */
[----:B------:R-:W-:Y:S01]  /*5600*/  ISETP.GE.AND P3, PT, R9, RZ, PT ;  /* 0x000000ff0900720c */ /* 0x000fe20003f66270 */
[----:B------:R-:W-:Y:S01]  /*5610*/  @!P5 IMAD.MOV R81, RZ, RZ, -R81 ;  /* 0x000000ffff51d224 */ /* 0x000fe200078e0a51 */
[----:B------:R-:W-:Y:S02]  /*5620*/  LOP3.LUT R9, R0, 0x14c, RZ, 0xfc, !PT ;  /* 0x0000014c00097812 */ /* 0x000fe400078efcff */
[----:B------:R-:W-:Y:S01]  /*5630*/  ISETP.GE.AND P5, PT, R87, RZ, PT ;  /* 0x000000ff5700720c */ /* 0x000fe20003fa6270 */
[----:B------:R-:W-:Y:S01]  /*5640*/  @!P4 IMAD.IADD R85, R85, 0x1, -R5 ;  /* 0x000000015555c824 */ /* 0x000fe200078e0a05 */
[----:B------:R-:W-:-:S02]  /*5650*/  IABS R87, R8 ;  /* 0x0000000800577213 */ /* 0x000fc40000000000 */
[----:B------:R-:W-:Y:S01]  /*5660*/  IABS R89, R9 ;  /* 0x0000000900597213 */ /* 0x000fe20000000000 */
[--C-:B------:R-:W-:Y:S01]  /*5670*/  @!P6 IMAD.IADD R86, R86, 0x1, -R5.reuse ;  /* 0x000000015656e824 */ /* 0x100fe200078e0a05 */
[----:B------:R-:W-:Y:S01]  /*5680*/  ISETP.GE.AND P0, PT, R7, RZ, PT ;  /* 0x000000ff0700720c */ /* 0x000fe20003f06270 */
[----:B------:R-:W-:Y:S01]  /*5690*/  @!P1 IMAD.IADD R84, R84, 0x1, -R5 ;  /* 0x0000000154549824 */ /* 0x000fe200078e0a05 */
[----:B------:R-:W-:Y:S01]  /*56a0*/  IABS R88, R7 ;  /* 0x0000000700587213 */ /* 0x000fe20000000000 */
[----:B------:R-:W-:Y:S01]  /*56b0*/  IMAD.HI.U32 R7, R2, R87, RZ ;  /* 0x0000005702077227 */ /* 0x000fe200078e00ff */
[C---:B------:R-:W-:Y:S02]  /*56c0*/  ISETP.GT.U32.AND P4, PT, R5.reuse, R85, PT ;  /* 0x000000550500720c */ /* 0x040fe40003f84070 */
[----:B------:R-:W-:Y:S01]  /*56d0*/  ISETP.GE.AND P1, PT, R8, RZ, PT ;  /* 0x000000ff0800720c */ /* 0x000fe20003f26270 */
[----:B------:R-:W-:Y:S01]  /*56e0*/  IMAD.HI.U32 R8, R2, R89, RZ ;  /* 0x0000005902087227 */ /* 0x000fe200078e00ff */
[----:B------:R-:W-:-:S03]  /*56f0*/  ISETP.GT.U32.AND P6, PT, R5, R86, PT ;  /* 0x000000560500720c */ /* 0x000fc60003fc4070 */
[----:B------:R-:W-:Y:S02]  /*5700*/  IMAD.MOV R10, RZ, RZ, -R7 ;  /* 0x000000ffff0a7224 */ /* 0x000fe400078e0a07 */
[----:B------:R-:W-:-:S04]  /*5710*/  IMAD.HI.U32 R7, R2, R88, RZ ;  /* 0x0000005802077227 */ /* 0x000fc800078e00ff */
[----:B------:R-:W-:Y:S02]  /*5720*/  IMAD.MOV R8, RZ, RZ, -R8 ;  /* 0x000000ffff087224 */ /* 0x000fe400078e0a08 */
[C---:B------:R-:W-:Y:S02]  /*5730*/  IMAD R87, R5.reuse, R10, R87 ;  /* 0x0000000a05577224 */ /* 0x040fe400078e0257 */
[----:B------:R-:W-:Y:S02]  /*5740*/  IMAD.MOV R7, RZ, RZ, -R7 ;  /* 0x000000ffff077224 */ /* 0x000fe400078e0a07 */
[C---:B------:R-:W-:Y:S02]  /*5750*/  IMAD R89, R5.reuse, R8, R89 ;  /* 0x0000000805597224 */ /* 0x040fe400078e0259 */
[----:B------:R-:W-:Y:S01]  /*5760*/  @!P2 IMAD.MOV R84, RZ, RZ, -R84 ;  /* 0x000000ffff54a224 */ /* 0x000fe200078e0a54 */
[----:B------:R-:W-:Y:S01]  /*5770*/  ISETP.GT.U32.AND P2, PT, R5, R87, PT ;  /* 0x000000570500720c */ /* 0x000fe20003f44070 */
[--C-:B------:R-:W-:Y:S01]  /*5780*/  @!P4 IMAD.IADD R85, R85, 0x1, -R5.reuse ;  /* 0x000000015555c824 */ /* 0x100fe200078e0a05 */
[----:B------:R-:W-:Y:S01]  /*5790*/  ISETP.GE.AND P4, PT, R9, RZ, PT ;  /* 0x000000ff0900720c */ /* 0x000fe20003f86270 */
[C---:B------:R-:W-:Y:S01]  /*57a0*/  IMAD R88, R5.reuse, R7, R88 ;  /* 0x0000000705587224 */ /* 0x040fe200078e0258 */
[----:B------:R-:W-:Y:S01]  /*57b0*/  LOP3.LUT R7, R0, 0x14a, RZ, 0xfc, !PT ;  /* 0x0000014a00077812 */ /* 0x000fe200078efcff */
[----:B------:R-:W-:Y:S01]  /*57c0*/  @!P6 IMAD.IADD R86, R86, 0x1, -R5 ;  /* 0x000000015656e824 */ /* 0x000fe200078e0a05 */
[C---:B------:R-:W-:Y:S01]  /*57d0*/  ISETP.GT.U32.AND P6, PT, R5.reuse, R89, PT ;  /* 0x000000590500720c */ /* 0x040fe20003fc4070 */
[----:B------:R-:W-:Y:S01]  /*57e0*/  @!P3 IMAD.MOV R83, RZ, RZ, -R83 ;  /* 0x000000ffff53b224 */ /* 0x000fe200078e0a53 */
[----:B------:R-:W-:Y:S01]  /*57f0*/  ISETP.GE.AND P3, PT, R90, RZ, PT ;  /* 0x000000ff5a00720c */ /* 0x000fe20003f66270 */
[----:B------:R-:W-:Y:S01]  /*5800*/  @!P5 IMAD.MOV R85, RZ, RZ, -R85 ;  /* 0x000000ffff55d224 */ /* 0x000fe200078e0a55 */
[----:B------:R-:W-:-:S02]  /*5810*/  ISETP.GT.U32.AND P5, PT, R5, R88, PT ;  /* 0x000000580500720c */ /* 0x000fc40003fa4070 */
[----:B------:R-:W-:Y:S01]  /*5820*/  IABS R90, R7 ;  /* 0x00000007005a7213 */ /* 0x000fe20000000000 */
[----:B------:R-:W-:Y:S01]  /*5830*/  @!P2 IMAD.IADD R87, R87, 0x1, -R5 ;  /* 0x000000015757a824 */ /* 0x000fe200078e0a05 */
[----:B------:R-:W-:Y:S02]  /*5840*/  LOP3.LUT R9, R0, 0x148, RZ, 0xfc, !PT ;  /* 0x0000014800097812 */ /* 0x000fe400078efcff */
[----:B------:R-:W-:Y:S01]  /*5850*/  ISETP.GE.AND P2, PT, R7, RZ, PT ;  /* 0x000000ff0700720c */ /* 0x000fe20003f46270 */
[----:B------:R-:W-:Y:S01]  /*5860*/  IMAD.HI.U32 R7, R2, R90, RZ ;  /* 0x0000005a02077227 */ /* 0x000fe200078e00ff */
[----:B------:R-:W-:-:S03]  /*5870*/  IABS R91, R9 ;  /* 0x00000009005b7213 */ /* 0x000fc60000000000 */
[--C-:B------:R-:W-:Y:S02]  /*5880*/  @!P6 IMAD.IADD R89, R89, 0x1, -R5.reuse ;  /* 0x000000015959e824 */ /* 0x100fe400078e0a05 */
[----:B------:R-:W-:Y:S01]  /*5890*/  @!P5 IMAD.IADD R88, R88, 0x1, -R5 ;  /* 0x000000015858d824 */ /* 0x000fe200078e0a05 */
[C---:B------:R-:W-:Y:S01]  /*58a0*/  ISETP.GT.U32.AND P5, PT, R5.reuse, R87, PT ;  /* 0x000000570500720c */ /* 0x040fe20003fa4070 */
[----:B------:R-:W-:Y:S01]  /*58b0*/  @!P3 IMAD.MOV R86, RZ, RZ, -R86 ;  /* 0x000000ffff56b224 */ /* 0x000fe200078e0a56 */
[C---:B------:R-:W-:Y:S01]  /*58c0*/  ISETP.GT.U32.AND P3, PT, R5.reuse, R89, PT ;  /* 0x000000590500720c */ /* 0x040fe20003f64070 */
[----:B------:R-:W-:Y:S01]  /*58d0*/  IMAD.MOV R8, RZ, RZ, -R7 ;  /* 0x000000ffff087224 */ /* 0x000fe200078e0a07 */
[----:B------:R-:W-:Y:S01]  /*58e0*/  ISETP.GT.U32.AND P6, PT, R5, R88, PT ;  /* 0x000000580500720c */ /* 0x000fe20003fc4070 */
[----:B------:R-:W-:-:S04]  /*58f0*/  IMAD.HI.U32 R7, R2, R91, RZ ;  /* 0x0000005b02077227 */ /* 0x000fc800078e00ff */
[----:B------:R-:W-:Y:S02]  /*5900*/  IMAD.MOV R10, RZ, RZ, -R7 ;  /* 0x000000ffff0a7224 */ /* 0x000fe400078e0a07 */
[C---:B------:R-:W-:Y:S02]  /*5910*/  IMAD R90, R5.reuse, R8, R90 ;  /* 0x00000008055a7224 */ /* 0x040fe400078e025a */
[----:B------:R-:W-:Y:S02]  /*5920*/  IMAD R91, R5, R10, R91 ;  /* 0x0000000a055b7224 */ /* 0x000fe400078e025b */
[----:B------:R-:W-:-:S04]  /*5930*/  IMAD.HI.U32 R7, R2, R92, RZ ;  /* 0x0000005c02077227 */ /* 0x000fc800078e00ff */
[--C-:B------:R-:W-:Y:S01]  /*5940*/  @!P5 IMAD.IADD R87, R87, 0x1, -R5.reuse ;  /* 0x000000015757d824 */ /* 0x100fe200078e0a05 */
[----:B------:R-:W-:Y:S01]  /*5950*/  ISETP.GT.U32.AND P5, PT, R5, R90, PT ;  /* 0x0000005a0500720c */ /* 0x000fe20003fa4070 */
[----:B------:R-:W-:Y:S01]  /*5960*/  @!P3 IMAD.IADD R89, R89, 0x1, -R5 ;  /* 0x000000015959b824 */ /* 0x000fe200078e0a05 */
[----:B------:R-:W-:Y:S01]  /*5970*/  ISETP.GT.U32.AND P3, PT, R5, R91, PT ;  /* 0x0000005b0500720c */ /* 0x000fe20003f64070 */
[----:B------:R-:W-:-:S04]  /*5980*/  IMAD.HI.U32 R8, R2, R93, RZ ;  /* 0x0000005d02087227 */ /* 0x000fc800078e00ff */
[----:B------:R-:W-:Y:S02]  /*5990*/  IMAD.MOV R7, RZ, RZ, -R7 ;  /* 0x000000ffff077224 */ /* 0x000fe400078e0a07 */
[----:B------:R-:W-:Y:S01]  /*59a0*/  @!P6 IMAD.IADD R88, R88, 0x1, -R5 ;  /* 0x000000015858e824 */ /* 0x000fe200078e0a05 */
[----:B------:R-:W-:Y:S01]  /*59b0*/  ISETP.GE.AND P6, PT, R9, RZ, PT ;  /* 0x000000ff0900720c */ /* 0x000fe20003fc6270 */
[----:B------:R-:W-:Y:S01]  /*59c0*/  IMAD.MOV R8, RZ, RZ, -R8 ;  /* 0x000000ffff087224 */ /* 0x000fe200078e0a08 */
[----:B------:R-:W-:Y:S01]  /*59d0*/  LOP3.LUT R9, R0, 0x142, RZ, 0xfc, !PT ;  /* 0x0000014200097812 */ /* 0x000fe200078efcff */
[C---:B------:R-:W-:Y:S02]  /*59e0*/  IMAD R92, R5.reuse, R7, R92 ;  /* 0x00000007055c7224 */ /* 0x040fe400078e025c */
[C---:B------:R-:W-:Y:S01]  /*59f0*/  IMAD R93, R5.reuse, R8, R93 ;  /* 0x00000008055d7224 */ /* 0x040fe200078e025d */
[----:B------:R-:W-:Y:S01]  /*5a00*/  IABS R94, R9 ;  /* 0x00000009005e7213 */ /* 0x000fe20000000000 */
[----:B------:R-:W-:Y:S01]  /*5a10*/  @!P0 IMAD.MOV R88, RZ, RZ, -R88 ;  /* 0x000000ffff588224 */ /* 0x000fe200078e0a58 */
[----:B------:R-:W-:Y:S01]  /*5a20*/  ISETP.GT.U32.AND P0, PT, R5, R92, PT ;  /* 0x0000005c0500720c */ /* 0x000fe20003f04070 */
[----:B------:R-:W-:-:S02]  /*5a30*/  VIADD R7, R4, 0x13e ;  /* 0x0000013e04077836 */ /* 0x000fc40000000000 */
[--C-:B------:R-:W-:Y:S02]  /*5a40*/  @!P5 IMAD.IADD R90, R90, 0x1, -R5.reuse ;  /* 0x000000015a5ad824 */ /* 0x100fe400078e0a05 */
[----:B------:R-:W-:Y:S01]  /*5a50*/  @!P3 IMAD.IADD R91, R91, 0x1, -R5 ;  /* 0x000000015b5bb824 */ /* 0x000fe200078e0a05 */
[----:B------:R-:W-:Y:S01]  /*5a60*/  ISETP.GE.AND P5, PT, R7, RZ, PT ;  /* 0x000000ff0700720c */ /* 0x000fe20003fa6270 */
[----:B------:R-:W-:Y:S01]  /*5a70*/  @!P4 IMAD.MOV R89, RZ, RZ, -R89 ;  /* 0x000000ffff59c224 */ /* 0x000fe200078e0a59 */
[C---:B------:R-:W-:Y:S01]  /*5a80*/  ISETP.GT.U32.AND P4, PT, R5.reuse, R93, PT ;  /* 0x0000005d0500720c */ /* 0x040fe20003f84070 */
[----:B------:R-:W-:Y:S01]  /*5a90*/  @!P1 IMAD.MOV R87, RZ, RZ, -R87 ;  /* 0x000000ffff579224 */ /* 0x000fe200078e0a57 */
[----:B------:R-:W-:Y:S01]  /*5aa0*/  IABS R96, R7 ;  /* 0x0000000700607213 */ /* 0x000fe20000000000 */
[----:B------:R-:W-:Y:S01]  /*5ab0*/  IMAD.HI.U32 R7, R2, R94, RZ ;  /* 0x0000005e02077227 */ /* 0x000fe200078e00ff */
[C---:B------:R-:W-:Y:S02]  /*5ac0*/  ISETP.GT.U32.AND P1, PT, R5.reuse, R90, PT ;  /* 0x0000005a0500720c */ /* 0x040fe40003f24070 */
[----:B------:R-:W-:Y:S01]  /*5ad0*/  ISETP.GT.U32.AND P3, PT, R5, R91, PT ;  /* 0x0000005b0500720c */ /* 0x000fe20003f64070 */
[----:B------:R-:W-:-:S02]  /*5ae0*/  IMAD.MOV R7, RZ, RZ, -R7 ;  /* 0x000000ffff077224 */ /* 0x000fc400078e0a07 */
[--C-:B------:R-:W-:Y:S01]  /*5af0*/  @!P0 IMAD.IADD R92, R92, 0x1, -R5.reuse ;  /* 0x000000015c5c8824 */ /* 0x100fe200078e0a05 */
[----:B------:R-:W-:Y:S01]  /*5b00*/  ISETP.GE.AND P0, PT, R98, RZ, PT ;  /* 0x000000ff6200720c */ /* 0x000fe20003f06270 */
[----:B------:R-:W-:Y:S01]  /*5b10*/  IMAD R94, R5, R7, R94 ;  /* 0x00000007055e7224 */ /* 0x000fe200078e025e */
[----:B------:R-:W-:Y:S01]  /*5b20*/  IABS R98, R101 ;  /* 0x0000006500627213 */ /* 0x000fe20000000000 */
[----:B------:R-:W-:Y:S01]  /*5b30*/  @!P4 IMAD.IADD R93, R93, 0x1, -R5 ;  /* 0x000000015d5dc824 */ /* 0x000fe200078e0a05 */
[----:B------:R-:W-:Y:S01]  /*5b40*/  ISETP.GT.U32.AND P4, PT, R5, R92, PT ;  /* 0x0000005c0500720c */ /* 0x000fe20003f84070 */
[----:B------:R-:W-:-:S04]  /*5b50*/  IMAD.HI.U32 R7, R2, R95, RZ ;  /* 0x0000005f02077227 */ /* 0x000fc800078e00ff */
[--C-:B------:R-:W-:Y:S01]  /*5b60*/  @!P1 IMAD.IADD R90, R90, 0x1, -R5.reuse ;  /* 0x000000015a5a9824 */ /* 0x100fe200078e0a05 */
[----:B------:R-:W-:Y:S01]  /*5b70*/  ISETP.GE.AND P1, PT, R97, RZ, PT ;  /* 0x000000ff6100720c */ /* 0x000fe20003f26270 */
[----:B------:R-:W-:Y:S01]  /*5b80*/  @!P3 IMAD.IADD R91, R91, 0x1, -R5 ;  /* 0x000000015b5bb824 */ /* 0x000fe200078e0a05 */
[----:B------:R-:W-:Y:S01]  /*5b90*/  ISETP.GT.U32.AND P3, PT, R5, R94, PT ;  /* 0x0000005e0500720c */ /* 0x000fe20003f64070 */
[----:B------:R-:W-:Y:S01]  /*5ba0*/  IMAD.HI.U32 R8, R2, R96, RZ ;  /* 0x0000006002087227 */ /* 0x000fe200078e00ff */
[----:B------:R-:W-:-:S03]  /*5bb0*/  IABS R97, R100 ;  /* 0x0000006400617213 */ /* 0x000fc60000000000 */
[----:B------:R-:W-:Y:S02]  /*5bc0*/  IMAD.MOV R10, RZ, RZ, -R7 ;  /* 0x000000ffff0a7224 */ /* 0x000fe400078e0a07 */
[----:B------:R-:W-:Y:S02]  /*5bd0*/  IMAD.MOV R8, RZ, RZ, -R8 ;  /* 0x000000ffff087224 */ /* 0x000fe400078e0a08 */
[C---:B------:R-:W-:Y:S02]  /*5be0*/  IMAD R95, R5.reuse, R10, R95 ;  /* 0x0000000a055f7224 */ /* 0x040fe400078e025f */
[C---:B------:R-:W-:Y:S02]  /*5bf0*/  IMAD R96, R5.reuse, R8, R96 ;  /* 0x0000000805607224 */ /* 0x040fe400078e0260 */
[--C-:B------:R-:W-:Y:S01]  /*5c00*/  @!P4 IMAD.IADD R92, R92, 0x1, -R5.reuse ;  /* 0x000000015c5cc824 */ /* 0x100fe200078e0a05 */
[C---:B------:R-:W-:Y:S01]  /*5c10*/  ISETP.GT.U32.AND P4, PT, R5.reuse, R95, PT ;  /* 0x0000005f0500720c */ /* 0x040fe20003f84070 */
[----:B------:R-:W-:Y:S01]  /*5c20*/  @!P3 IMAD.IADD R94, R94, 0x1, -R5 ;  /* 0x000000015e5eb824 */ /* 0x000fe200078e0a05 */
[C---:B------:R-:W-:Y:S01]  /*5c30*/  ISETP.GT.U32.AND P3, PT, R5.reuse, R93, PT ;  /* 0x0000005d0500720c */ /* 0x040fe20003f64070 */
[----:B------:R-:W-:Y:S01]  /*5c40*/  @!P1 IMAD.MOV R92, RZ, RZ, -R92 ;  /* 0x000000ffff5c9224 */ /* 0x000fe200078e0a5c */
[C---:B------:R-:W-:Y:S01]  /*5c50*/  ISETP.GT.U32.AND P1, PT, R5.reuse, R96, PT ;  /* 0x000000600500720c */ /* 0x040fe20003f24070 */
[----:B------:R-:W-:Y:S01]  /*5c60*/  @!P2 IMAD.MOV R90, RZ, RZ, -R90 ;  /* 0x000000ffff5aa224 */ /* 0x000fe200078e0a5a */
[----:B------:R-:W-:Y:S01]  /*5c70*/  ISETP.GT.U32.AND P2, PT, R5, R94, PT ;  /* 0x0000005e0500720c */ /* 0x000fe20003f44070 */
[----:B------:R-:W-:Y:S01]  /*5c80*/  @!P6 IMAD.MOV R91, RZ, RZ, -R91 ;  /* 0x000000ffff5be224 */ /* 0x000fe200078e0a5b */
[----:B------:R-:W-:Y:S01]  /*5c90*/  ISETP.GE.AND P6, PT, R9, RZ, PT ;  /* 0x000000ff0900720c */ /* 0x000fe20003fc6270 */
[----:B------:R-:W-:Y:S01]  /*5ca0*/  IMAD.HI.U32 R7, R2, R97, RZ ;  /* 0x0000006102077227 */ /* 0x000fe200078e00ff */
[----:B------:R-:W-:-:S03]  /*5cb0*/  LOP3.LUT R9, R0, 0x138, RZ, 0xfc, !PT ;  /* 0x0000013800097812 */ /* 0x000fc600078efcff */
[--C-:B------:R-:W-:Y:S01]  /*5cc0*/  @!P4 IMAD.IADD R95, R95, 0x1, -R5.reuse ;  /* 0x000000015f5fc824 */ /* 0x100fe200078e0a05 */
[----:B------:R-:W-:Y:S01]  /*5cd0*/  ISETP.GE.AND P4, PT, R101, RZ, PT ;  /* 0x000000ff6500720c */ /* 0x000fe20003f86270 */
[--C-:B------:R-:W-:Y:S01]  /*5ce0*/  @!P3 IMAD.IADD R93, R93, 0x1, -R5.reuse ;  /* 0x000000015d5db824 */ /* 0x100fe200078e0a05 */
[----:B------:R-:W-:Y:S01]  /*5cf0*/  ISETP.GE.AND P3, PT, R99, RZ, PT ;  /* 0x000000ff6300720c */ /* 0x000fe20003f66270 */
[----:B------:R-:W-:Y:S01]  /*5d00*/  @!P1 IMAD.IADD R96, R96, 0x1, -R5 ;  /* 0x0000000160609824 */ /* 0x000fe200078e0a05 */
[----:B------:R-:W-:Y:S01]  /*5d10*/  ISETP.GT.U32.AND P1, PT, R5, R95, PT ;  /* 0x0000005f0500720c */ /* 0x000fe20003f24070 */
[----:B------:R-:W-:Y:S01]  /*5d20*/  IMAD.HI.U32 R8, R2, R98, RZ ;  /* 0x0000006202087227 */ /* 0x000fe200078e00ff */
[----:B------:R-:W-:Y:S02]  /*5d30*/  IABS R99, R9 ;  /* 0x0000000900637213 */ /* 0x000fe40000000000 */
[----:B------:R-:W-:Y:S01]  /*5d40*/  IABS R101, R103 ;  /* 0x0000006700657213 */ /* 0x000fe20000000000 */
[----:B------:R-:W-:-:S02]  /*5d50*/  IMAD.MOV R10, RZ, RZ, -R7 ;  /* 0x000000ffff0a7224 */ /* 0x000fc400078e0a07 */
[----:B------:R-:W-:Y:S02]  /*5d60*/  IMAD.MOV R8, RZ, RZ, -R8 ;  /* 0x000000ffff087224 */ /* 0x000fe400078e0a08 */
[----:B------:R-:W-:-:S04]  /*5d70*/  IMAD.HI.U32 R7, R2, R99, RZ ;  /* 0x0000006302077227 */ /* 0x000fc800078e00ff */
[----:B------:R-:W-:Y:S01]  /*5d80*/  @!P2 IMAD.IADD R94, R94, 0x1, -R5 ;  /* 0x000000015e5ea824 */ /* 0x000fe200078e0a05 */
[----:B------:R-:W-:Y:S01]  /*5d90*/  ISETP.GE.AND P2, PT, R100, RZ, PT ;  /* 0x000000ff6400720c */ /* 0x000fe20003f46270 */
[C---:B------:R-:W-:Y:S01]  /*5da0*/  IMAD R97, R5.reuse, R10, R97 ;  /* 0x0000000a05617224 */ /* 0x040fe200078e0261 */
[----:B------:R-:W-:Y:S01]  /*5db0*/  LOP3.LUT R10, R0, 0x136, RZ, 0xfc, !PT ;  /* 0x00000136000a7812 */ /* 0x000fe200078efcff */
[C---:B------:R-:W-:Y:S02]  /*5dc0*/  IMAD R98, R5.reuse, R8, R98 ;  /* 0x0000000805627224 */ /* 0x040fe400078e0262 */
[----:B------:R-:W-:Y:S01]  /*5dd0*/  IMAD.MOV R8, RZ, RZ, -R7 ;  /* 0x000000ffff087224 */ /* 0x000fe200078e0a07 */
[----:B------:R-:W-:Y:S01]  /*5de0*/  IABS R100, R10 ;  /* 0x0000000a00647213 */ /* 0x000fe20000000000 */
[----:B------:R-:W-:Y:S01]  /*5df0*/  @!P6 IMAD.MOV R94, RZ, RZ, -R94 ;  /* 0x000000ffff5ee224 */ /* 0x000fe200078e0a5e */
[----:B------:R-:W-:Y:S01]  /*5e00*/  ISETP.GT.U32.AND P6, PT, R5, R97, PT ;  /* 0x000000610500720c */ /* 0x000fe20003fc4070 */
[----:B------:R-:W-:Y:S01]  /*5e10*/  @!P1 IMAD.IADD R95, R95, 0x1, -R5 ;  /* 0x000000015f5f9824 */ /* 0x000fe200078e0a05 */
[C---:B------:R-:W-:Y:S01]  /*5e20*/  ISETP.GT.U32.AND P1, PT, R5.reuse, R98, PT ;  /* 0x000000620500720c */ /* 0x040fe20003f24070 */
[----:B------:R-:W-:-:S02]  /*5e30*/  IMAD R99, R5, R8, R99 ;  /* 0x0000000805637224 */ /* 0x000fc400078e0263 */
[----:B------:R-:W-:Y:S02]  /*5e40*/  @!P3 IMAD.MOV R95, RZ, RZ, -R95 ;  /* 0x000000ffff5fb224 */ /* 0x000fe400078e0a5f */
[----:B------:R-:W-:Y:S01]  /*5e50*/  @!P0 IMAD.MOV R93, RZ, RZ, -R93 ;  /* 0x000000ffff5d8224 */ /* 0x000fe200078e0a5d */
[C---:B------:R-:W-:Y:S01]  /*5e60*/  ISETP.GT.U32.AND P3, PT, R5.reuse, R99, PT ;  /* 0x000000630500720c */ /* 0x040fe20003f64070 */
[----:B------:R-:W-:Y:S01]  /*5e70*/  IMAD.HI.U32 R7, R2, R100, RZ ;  /* 0x0000006402077227 */ /* 0x000fe200078e00ff */
[----:B------:R-:W-:-:S03]  /*5e80*/  ISETP.GT.U32.AND P0, PT, R5, R96, PT ;  /* 0x000000600500720c */ /* 0x000fc60003f04070 */
[--C-:B------:R-:W-:Y:S02]  /*5e90*/  @!P6 IMAD.IADD R97, R97, 0x1, -R5.reuse ;  /* 0x000000016161e824 */ /* 0x100fe400078e0a05 */
[--C-:B------:R-:W-:Y:S02]  /*5ea0*/  @!P1 IMAD.IADD R98, R98, 0x1, -R5.reuse ;  /* 0x0000000162629824 */ /* 0x100fe400078e0a05 */
[----:B------:R-:W-:Y:S01]  /*5eb0*/  IMAD.HI.U32 R8, R2, R101, RZ ;  /* 0x0000006502087227 */ /* 0x000fe200078e00ff */
[C---:B------:R-:W-:Y:S02]  /*5ec0*/  ISETP.GT.U32.AND P6, PT, R5.reuse, R97, PT ;  /* 0x000000610500720c */ /* 0x040fe40003fc4070 */
[----:B------:R-:W-:Y:S01]  /*5ed0*/  ISETP.GT.U32.AND P1, PT, R5, R98, PT ;  /* 0x000000620500720c */ /* 0x000fe20003f24070 */
[--C-:B------:R-:W-:Y:S02]  /*5ee0*/  @!P3 IMAD.IADD R99, R99, 0x1, -R5.reuse ;  /* 0x000000016363b824 */ /* 0x100fe400078e0a05 */
[----:B------:R-:W-:Y:S01]  /*5ef0*/  @!P0 IMAD.IADD R96, R96, 0x1, -R5 ;  /* 0x0000000160608824 */ /* 0x000fe200078e0a05 */
[----:B------:R-:W-:Y:S01]  /*5f00*/  ISETP.GE.AND P0, PT, R9, RZ, PT ;  /* 0x000000ff0900720c */ /* 0x000fe20003f06270 */
[----:B------:R-:W-:Y:S01]  /*5f10*/  IMAD.MOV R7, RZ, RZ, -R7 ;  /* 0x000000ffff077224 */ /* 0x000fe200078e0a07 */
[----:B------:R-:W-:Y:S01]  /*5f20*/  ISETP.GT.U32.AND P3, PT, R5, R99, PT ;  /* 0x000000630500720c */ /* 0x000fe20003f64070 */
[----:B------:R-:W-:-:S04]  /*5f30*/  IMAD.HI.U32 R9, R2, R102, RZ ;  /* 0x0000006602097227 */ /* 0x000fc800078e00ff */
[----:B------:R-:W-:Y:S02]  /*5f40*/  IMAD.MOV R8, RZ, RZ, -R8 ;  /* 0x000000ffff087224 */ /* 0x000fe400078e0a08 */
[----:B------:R-:W-:Y:S02]  /*5f50*/  IMAD R100, R5, R7, R100 ;  /* 0x0000000705647224 */ /* 0x000fe400078e0264 */
[----:B------:R-:W-:Y:S02]  /*5f60*/  IMAD.MOV R9, RZ, RZ, -R9 ;  /* 0x000000ffff097224 */ /* 0x000fe400078e0a09 */
[----:B------:R-:W-:Y:S01]  /*5f70*/  @!P6 IMAD.IADD R97, R97, 0x1, -R5 ;  /* 0x000000016161e824 */ /* 0x000fe200078e0a05 */
[----:B------:R-:W-:Y:S01]  /*5f80*/  ISETP.GE.AND P6, PT, R103, RZ, PT ;  /* 0x000000ff6700720c */ /* 0x000fe20003fc6270 */
[C---:B------:R-:W-:Y:S01]  /*5f90*/  IMAD R101, R5.reuse, R8, R101 ;  /* 0x0000000805657224 */ /* 0x040fe200078e0265 */
[----:B------:R-:W-:Y:S01]  /*5fa0*/  IABS R103, R107 ;  /* 0x0000006b00677213 */ /* 0x000fe20000000000 */
[----:B------:R-:W-:Y:S01]  /*5fb0*/  @!P1 IMAD.IADD R98, R98, 0x1, -R5 ;  /* 0x0000000162629824 */ /* 0x000fe200078e0a05 */
[C---:B------:R-:W-:Y:S01]  /*5fc0*/  ISETP.GT.U32.AND P1, PT, R5.reuse, R100, PT ;  /* 0x000000640500720c */ /* 0x040fe20003f24070 */
[----:B------:R-:W-:-:S02]  /*5fd0*/  IMAD R102, R5, R9, R102 ;  /* 0x0000000905667224 */ /* 0x000fc400078e0266 */
[----:B------:R-:W-:Y:S01]  /*5fe0*/  @!P2 IMAD.MOV R97, RZ, RZ, -R97 ;  /* 0x000000ffff61a224 */ /* 0x000fe200078e0a61 */
[----:B------:R-:W-:Y:S01]  /*5ff0*/  ISETP.GT.U32.AND P2, PT, R5, R101, PT ;  /* 0x000000650500720c */ /* 0x000fe20003f44070 */
[--C-:B------:R-:W-:Y:S01]  /*6000*/  @!P3 IMAD.IADD R99, R99, 0x1, -R5.reuse ;  /* 0x000000016363b824 */ /* 0x100fe200078e0a05 */
[----:B------:R-:W-:Y:S01]  /*6010*/  ISETP.GT.U32.AND P3, PT, R5, R102, PT ;  /* 0x000000660500720c */ /* 0x000fe20003f64070 */
[----:B------:R-:W-:Y:S02]  /*6020*/  VIADD R7, R4, 0x12e ;  /* 0x0000012e04077836 */ /* 0x000fe40000000000 */
[----:B------:R-:W-:Y:S02]  /*6030*/  @!P4 IMAD.MOV R98, RZ, RZ, -R98 ;  /* 0x000000ffff62c224 */ /* 0x000fe400078e0a62 */
[----:B------:R-:W-:Y:S01]  /*6040*/  @!P5 IMAD.MOV R96, RZ, RZ, -R96 ;  /* 0x000000ffff60d224 */ /* 0x000fe200078e0a60 */
[----:B------:R-:W-:Y:S01]  /*6050*/  IABS R104, R7 ;  /* 0x0000000700687213 */ /* 0x000fe20000000000 */
[----:B------:R-:W-:Y:S01]  /*6060*/  @!P1 IMAD.IADD R100, R100, 0x1, -R5 ;  /* 0x0000000164649824 */ /* 0x000fe200078e0a05 */
[----:B------:R-:W-:Y:S01]  /*6070*/  ISETP.GE.AND P4, PT, R7, RZ, PT ;  /* 0x000000ff0700720c */ /* 0x000fe20003f86270 */
[----:B------:R-:W-:Y:S01]  /*6080*/  IMAD.HI.U32 R7, R2, R103, RZ ;  /* 0x0000006702077227 */ /* 0x000fe200078e00ff */
[----:B------:R-:W-:-:S02]  /*6090*/  ISETP.GE.AND P5, PT, R10, RZ, PT ;  /* 0x000000ff0a00720c */ /* 0x000fc40003fa6270 */
[----:B------:R-:W-:Y:S01]  /*60a0*/  ISETP.GT.U32.AND P1, PT, R5, R100, PT ;  /* 0x000000640500720c */ /* 0x000fe20003f24070 */
[--C-:B------:R-:W-:Y:S02]  /*60b0*/  @!P2 IMAD.IADD R101, R101, 0x1, -R5.reuse ;  /* 0x000000016565a824 */ /* 0x100fe400078e0a05 */
[----:B------:R-:W-:Y:S02]  /*60c0*/  @!P3 IMAD.IADD R102, R102, 0x1, -R5 ;  /* 0x000000016666b824 */ /* 0x000fe400078e0a05 */
[C---:B------:R-:W-:Y:S01]  /*60d0*/  IMAD.HI.U32 R8, R2.reuse, R104, RZ ;  /* 0x0000006802087227 */ /* 0x040fe200078e00ff */
[C---:B------:R-:W-:Y:S02]  /*60e0*/  ISETP.GT.U32.AND P2, PT, R5.reuse, R101, PT ;  /* 0x000000650500720c */ /* 0x040fe40003f44070 */
[----:B------:R-:W-:Y:S01]  /*60f0*/  ISETP.GT.U32.AND P3, PT, R5, R102, PT ;  /* 0x000000660500720c */ /* 0x000fe20003f64070 */
[----:B------:R-:W-:-:S04]  /*6100*/  IMAD.HI.U32 R9, R2, R105, RZ ;  /* 0x0000006902097227 */ /* 0x000fc800078e00ff */
[----:B------:R-:W-:Y:S01]  /*6110*/  @!P0 IMAD.MOV R99, RZ, RZ, -R99 ;  /* 0x000000ffff638224 */ /* 0x000fe200078e0a63 */
[----:B------:R-:W-:Y:S01]  /*6120*/  ISETP.GE.AND P0, PT, R106, RZ, PT ;  /* 0x000000ff6a00720c */ /* 0x000fe20003f06270 */
[----:B------:R-:W-:Y:S01]  /*6130*/  IMAD.MOV R10, RZ, RZ, -R7 ;  /* 0x000000ffff0a7224 */ /* 0x000fe200078e0a07 */
[C---:B------:R-:W-:Y:S01]  /*6140*/  LOP3.LUT R7, R0.reuse, 0x12a, RZ, 0xfc, !PT ;  /* 0x0000012a00077812 */ /* 0x040fe200078efcff */
[----:B------:R-:W-:Y:S02]  /*6150*/  IMAD.MOV R8, RZ, RZ, -R8 ;  /* 0x000000ffff087224 */ /* 0x000fe400078e0a08 */
[----:B------:R-:W-:Y:S01]  /*6160*/  IMAD.MOV R106, RZ, RZ, -R9 ;  /* 0x000000ffff6a7224 */ /* 0x000fe200078e0a09 */
[C---:B------:R-:W-:Y:S01]  /*6170*/  LOP3.LUT R9, R0.reuse, 0x128, RZ, 0xfc, !PT ;  /* 0x0000012800097812 */ /* 0x040fe200078efcff */
[----:B------:R-:W-:Y:S01]  /*6180*/  IMAD R103, R5, R10, R103 ;  /* 0x0000000a05677224 */ /* 0x000fe200078e0267 */
[----:B------:R-:W-:Y:S01]  /*6190*/  LOP3.LUT R10, R0, 0x126, RZ, 0xfc, !PT ;  /* 0x00000126000a7812 */ /* 0x000fe200078efcff */
[----:B------:R-:W-:Y:S01]  /*61a0*/  @!P1 IMAD.IADD R100, R100, 0x1, -R5 ;  /* 0x0000000164649824 */ /* 0x000fe200078e0a05 */
[----:B------:R-:W-:Y:S01]  /*61b0*/  ISETP.GE.AND P1, PT, R107, RZ, PT ;  /* 0x000000ff6b00720c */ /* 0x000fe20003f26270 */
[C---:B------:R-:W-:Y:S01]  /*61c0*/  IMAD R104, R5.reuse, R8, R104 ;  /* 0x0000000805687224 */ /* 0x040fe200078e0268 */
[----:B------:R-:W-:Y:S01]  /*61d0*/  IABS R107, R9 ;  /* 0x00000009006b7213 */ /* 0x000fe20000000000 */
[----:B------:R-:W-:Y:S01]  /*61e0*/  IMAD R105, R5, R106, R105 ;  /* 0x0000006a05697224 */ /* 0x000fe200078e0269 */
[----:B------:R-:W-:Y:S01]  /*61f0*/  IABS R106, R7 ;  /* 0x00000007006a7213 */ /* 0x000fe20000000000 */
[--C-:B------:R-:W-:Y:S01]  /*6200*/  @!P2 IMAD.IADD R101, R101, 0x1, -R5.reuse ;  /* 0x000000016565a824 */ /* 0x100fe200078e0a05 */
[C---:B------:R-:W-:Y:S01]  /*6210*/  ISETP.GT.U32.AND P2, PT, R5.reuse, R103, PT ;  /* 0x000000670500720c */ /* 0x040fe20003f44070 */
[----:B------:R-:W-:Y:S01]  /*6220*/  @!P5 IMAD.MOV R100, RZ, RZ, -R100 ;  /* 0x000000ffff64d224 */ /* 0x000fe200078e0a64 */
[C---:B------:R-:W-:Y:S01]  /*6230*/  ISETP.GT.U32.AND P5, PT, R5.reuse, R104, PT ;  /* 0x000000680500720c */ /* 0x040fe20003fa4070 */
[----:B------:R-:W-:Y:S01]  /*6240*/  @!P3 IMAD.IADD R102, R102, 0x1, -R5 ;  /* 0x000000016666b824 */ /* 0x000fe200078e0a05 */
[----:B------:R-:W-:Y:S01]  /*6250*/  ISETP.GT.U32.AND P3, PT, R5, R105, PT ;  /* 0x000000690500720c */ /* 0x000fe20003f64070 */
[----:B------:R-:W-:Y:S01]  /*6260*/  @!P6 IMAD.MOV R101, RZ, RZ, -R101 ;  /* 0x000000ffff65e224 */ /* 0x000fe200078e0a65 */
[----:B------:R-:W-:Y:S01]  /*6270*/  ISETP.GE.AND P6, PT, R108, RZ, PT ;  /* 0x000000ff6c00720c */ /* 0x000fe20003fc6270 */
[----:B------:R-:W-:Y:S01]  /*6280*/  @!P0 IMAD.MOV R102, RZ, RZ, -R102 ;  /* 0x000000ffff668224 */ /* 0x000fe200078e0a66 */
[----:B------:R-:W-:-:S05]  /*6290*/  IABS R108, R10 ;  /* 0x0000000a006c7213 */ /* 0x000fca0000000000 */
[--C-:B------:R-:W-:Y:S01]  /*62a0*/  @!P2 IMAD.IADD R103, R103, 0x1, -R5.reuse ;  /* 0x000000016767a824 */ /* 0x100fe200078e0a05 */
[----:B------:R-:W-:Y:S01]  /*62b0*/  ISETP.GE.AND P2, PT, R7, RZ, PT ;  /* 0x000000ff0700720c */ /* 0x000fe20003f46270 */
[----:B------:R-:W-:Y:S02]  /*62c0*/  @!P5 IMAD.IADD R104, R104, 0x1, -R5 ;  /* 0x000000016868d824 */ /* 0x000fe400078e0a05 */
[----:B------:R-:W-:Y:S01]  /*62d0*/  IMAD.HI.U32 R7, R2, R106, RZ ;  /* 0x0000006a02077227 */ /* 0x000fe200078e00ff */
[----:B------:R-:W-:-:S03]  /*62e0*/  ISETP.GT.U32.AND P5, PT, R5, R103, PT ;  /* 0x000000670500720c */ /* 0x000fc60003fa4070 */
[----:B------:R-:W-:Y:S01]  /*62f0*/  @!P3 IMAD.IADD R105, R105, 0x1, -R5 ;  /* 0x000000016969b824 */ /* 0x000fe200078e0a05 */
[C---:B------:R-:W-:Y:S01]  /*6300*/  ISETP.GT.U32.AND P3, PT, R5.reuse, R104, PT ;  /* 0x000000680500720c */ /* 0x040fe20003f64070 */
[----:B------:R-:W-:Y:S02]  /*6310*/  IMAD.MOV R8, RZ, RZ, -R7 ;  /* 0x000000ffff087224 */ /* 0x000fe400078e0a07 */
[----:B------:R-:W-:Y:S01]  /*6320*/  IMAD.HI.U32 R7, R2, R107, RZ ;  /* 0x0000006b02077227 */ /* 0x000fe200078e00ff */
[----:B------:R-:W-:-:S03]  /*6330*/  ISETP.GT.U32.AND P0, PT, R5, R105, PT ;  /* 0x000000690500720c */ /* 0x000fc60003f04070 */
[----:B------:R-:W-:Y:S02]  /*6340*/  IMAD R106, R5, R8, R106 ;  /* 0x00000008056a7224 */ /* 0x000fe400078e026a */
[----:B------:R-:W-:Y:S02]  /*6350*/  IMAD.MOV R8, RZ, RZ, -R7 ;  /* 0x000000ffff087224 */ /* 0x000fe400078e0a07 */
[----:B------:R-:W-:-:S04]  /*6360*/  IMAD.HI.U32 R7, R2, R108, RZ ;  /* 0x0000006c02077227 */ /* 0x000fc800078e00ff */
[C---:B------:R-:W-:Y:S02]  /*6370*/  IMAD R107, R5.reuse, R8, R107 ;  /* 0x00000008056b7224 */ /* 0x040fe400078e026b */
[----:B------:R-:W-:Y:S02]  /*6380*/  IMAD.MOV R7, RZ, RZ, -R7 ;  /* 0x000000ffff077224 */ /* 0x000fe400078e0a07 */
[--C-:B------:R-:W-:Y:S01]  /*6390*/  @!P3 IMAD.IADD R104, R104, 0x1, -R5.reuse ;  /* 0x000000016868b824 */ /* 0x100fe200078e0a05 */
[----:B------:R-:W-:Y:S01]  /*63a0*/  ISETP.GT.U32.AND P3, PT, R5, R107, PT ;  /* 0x0000006b0500720c */ /* 0x000fe20003f64070 */
[----:B------:R-:W-:Y:S01]  /*63b0*/  @!P0 IMAD.IADD R105, R105, 0x1, -R5 ;  /* 0x0000000169698824 */ /* 0x000fe200078e0a05 */
[----:B------:R-:W-:Y:S01]  /*63c0*/  ISETP.GE.AND P0, PT, R9, RZ, PT ;  /* 0x000000ff0900720c */ /* 0x000fe20003f06270 */
[----:B------:R-:W-:Y:S01]  /*63d0*/  IMAD R108, R5, R7, R108 ;  /* 0x00000007056c7224 */ /* 0x000fe200078e026c */
[----:B------:R-:W-:Y:S01]  /*63e0*/  LOP3.LUT R9, R0, 0x120, RZ, 0xfc, !PT ;  /* 0x0000012000097812 */ /* 0x000fe200078efcff */
[----:B------:R-:W-:-:S02]  /*63f0*/  @!P6 IMAD.MOV R105, RZ, RZ, -R105 ;  /* 0x000000ffff69e224 */ /* 0x000fc400078e0a69 */
[----:B------:R-:W-:Y:S01]  /*6400*/  IMAD.HI.U32 R8, R2, R110, RZ ;  /* 0x0000006e02087227 */ /* 0x000fe200078e00ff */
[----:B------:R-:W-:-:S03]  /*6410*/  ISETP.GT.U32.AND P6, PT, R5, R108, PT ;  /* 0x0000006c0500720c */ /* 0x000fc60003fc4070 */
[--C-:B------:R-:W-:Y:S01]  /*6420*/  @!P5 IMAD.IADD R103, R103, 0x1, -R5.reuse ;  /* 0x000000016767d824 */ /* 0x100fe200078e0a05 */
[----:B------:R-:W-:Y:S01]  /*6430*/  ISETP.GT.U32.AND P5, PT, R5, R106, PT ;  /* 0x0000006a0500720c */ /* 0x000fe20003fa4070 */
[----:B------:R-:W-:Y:S02]  /*6440*/  IMAD.MOV R8, RZ, RZ, -R8 ;  /* 0x000000ffff087224 */ /* 0x000fe400078e0a08 */
[----:B------:R-:W-:Y:S02]  /*6450*/  @!P3 IMAD.IADD R107, R107, 0x1, -R5 ;  /* 0x000000016b6bb824 */ /* 0x000fe400078e0a05 */
[C---:B------:R-:W-:Y:S02]  /*6460*/  IMAD R110, R5.reuse, R8, R110 ;  /* 0x00000008056e7224 */ /* 0x040fe400078e026e */
[----:B------:R-:W-:Y:S01]  /*6470*/  @!P1 IMAD.MOV R103, RZ, RZ, -R103 ;  /* 0x000000ffff679224 */ /* 0x000fe200078e0a67 */
[C---:B------:R-:W-:Y:S01]  /*6480*/  ISETP.GT.U32.AND P1, PT, R5.reuse, R107, PT ;  /* 0x0000006b0500720c */ /* 0x040fe20003f24070 */
[----:B------:R-:W-:Y:S01]  /*6490*/  @!P6 IMAD.IADD R108, R108, 0x1, -R5 ;  /* 0x000000016c6ce824 */ /* 0x000fe200078e0a05 */
[----:B------:R-:W-:Y:S01]  /*64a0*/  ISETP.GT.U32.AND P6, PT, R5, R110, PT ;  /* 0x0000006e0500720c */ /* 0x000fe20003fc4070 */
[----:B------:R-:W-:-:S04]  /*64b0*/  IMAD.HI.U32 R7, R2, R109, RZ ;  /* 0x0000006d02077227 */ /* 0x000fc800078e00ff */
[----:B------:R-:W-:Y:S01]  /*64c0*/  @!P5 IMAD.IADD R106, R106, 0x1, -R5 ;  /* 0x000000016a6ad824 */ /* 0x000fe200078e0a05 */
[----:B------:R-:W-:Y:S01]  /*64d0*/  ISETP.GE.AND P5, PT, R10, RZ, PT ;  /* 0x000000ff0a00720c */ /* 0x000fe20003fa6270 */
[----:B------:R-:W-:Y:S02]  /*64e0*/  IMAD.MOV R10, RZ, RZ, -R7 ;  /* 0x000000ffff0a7224 */ /* 0x000fe400078e0a07 */
[----:B------:R-:W-:Y:S01]  /*64f0*/  @!P4 IMAD.MOV R104, RZ, RZ, -R104 ;  /* 0x000000ffff68c224 */ /* 0x000fe200078e0a68 */
[----:B------:R-:W-:Y:S01]  /*6500*/  ISETP.GE.AND P4, PT, R111, RZ, PT ;  /* 0x000000ff6f00720c */ /* 0x000fe20003f86270 */
[----:B------:R-:W-:Y:S01]  /*6510*/  VIADD R7, R4, 0x11e ;  /* 0x0000011e04077836 */ /* 0x000fe20000000000 */
[----:B------:R-:W-:Y:S01]  /*6520*/  IABS R111, R9 ;  /* 0x00000009006f7213 */ /* 0x000fe20000000000 */
[--C-:B------:R-:W-:Y:S01]  /*6530*/  @!P1 IMAD.IADD R107, R107, 0x1, -R5.reuse ;  /* 0x000000016b6b9824 */ /* 0x100fe200078e0a05 */
[----:B------:R-:W-:Y:S01]  /*6540*/  ISETP.GT.U32.AND P3, PT, R5, R106, PT ;  /* 0x0000006a0500720c */ /* 0x000fe20003f64070 */
[----:B------:R-:W-:Y:S01]  /*6550*/  @!P6 IMAD.IADD R110, R110, 0x1, -R5 ;  /* 0x000000016e6ee824 */ /* 0x000fe200078e0a05 */
[----:B------:R-:W-:Y:S01]  /*6560*/  ISETP.GE.AND P1, PT, R7, RZ, PT ;  /* 0x000000ff0700720c */ /* 0x000fe20003f26270 */
[C---:B------:R-:W-:Y:S01]  /*6570*/  IMAD R109, R5.reuse, R10, R109 ;  /* 0x0000000a056d7224 */ /* 0x040fe200078e026d */
[----:B------:R-:W-:Y:S01]  /*6580*/  IABS R112, R7 ;  /* 0x0000000700707213 */ /* 0x000fe20000000000 */
[----:B------:R-:W-:Y:S01]  /*6590*/  IMAD.HI.U32 R7, R2, R111, RZ ;  /* 0x0000006f02077227 */ /* 0x000fe200078e00ff */
[----:B------:R-:W-:-:S02]  /*65a0*/  ISETP.GT.U32.AND P6, PT, R5, R110, PT ;  /* 0x0000006e0500720c */ /* 0x000fc40003fc4070 */
[----:B------:R-:W-:Y:S01]  /*65b0*/  LOP3.LUT R10, R0, 0x11c, RZ, 0xfc, !PT ;  /* 0x0000011c000a7812 */ /* 0x000fe200078efcff */
[----:B------:R-:W-:Y:S02]  /*65c0*/  IMAD.MOV R8, RZ, RZ, -R7 ;  /* 0x000000ffff087224 */ /* 0x000fe400078e0a07 */
[----:B------:R-:W-:Y:S01]  /*65d0*/  IMAD.HI.U32 R7, R2, R112, RZ ;  /* 0x0000007002077227 */ /* 0x000fe200078e00ff */
[----:B------:R-:W-:-:S03]  /*65e0*/  IABS R113, R10 ;  /* 0x0000000a00717213 */ /* 0x000fc60000000000 */
[C---:B------:R-:W-:Y:S02]  /*65f0*/  IMAD R111, R5.reuse, R8, R111 ;  /* 0x00000008056f7224 */ /* 0x040fe400078e026f */
[----:B------:R-:W-:Y:S01]  /*6600*/  @!P3 IMAD.IADD R106, R106, 0x1, -R5 ;  /* 0x000000016a6ab824 */ /* 0x000fe200078e0a05 */
[C---:B------:R-:W-:Y:S01]  /*6610*/  ISETP.GT.U32.AND P3, PT, R5.reuse, R109, PT ;  /* 0x0000006d0500720c */ /* 0x040fe20003f64070 */
[----:B------:R-:W-:Y:S02]  /*6620*/  IMAD.MOV R8, RZ, RZ, -R7 ;  /* 0x000000ffff087224 */ /* 0x000fe400078e0a07 */
[----:B------:R-:W-:Y:S01]  /*6630*/  @!P2 IMAD.MOV R106, RZ, RZ, -R106 ;  /* 0x000000ffff6aa224 */ /* 0x000fe200078e0a6a */
[C---:B------:R-:W-:Y:S01]  /*6640*/  ISETP.GT.U32.AND P2, PT, R5.reuse, R108, PT ;  /* 0x0000006c0500720c */ /* 0x040fe20003f44070 */
[----:B------:R-:W-:Y:S02]  /*6650*/  IMAD R112, R5, R8, R112 ;  /* 0x0000000805707224 */ /* 0x000fe400078e0270 */
[----:B------:R-:W-:-:S02]  /*6660*/  @!P6 IMAD.IADD R110, R110, 0x1, -R5 ;  /* 0x000000016e6ee824 */ /* 0x000fc400078e0a05 */
[----:B------:R-:W-:Y:S01]  /*6670*/  IMAD.HI.U32 R7, R2, R113, RZ ;  /* 0x0000007102077227 */ /* 0x000fe200078e00ff */
[----:B------:R-:W-:-:S03]  /*6680*/  ISETP.GT.U32.AND P6, PT, R5, R112, PT ;  /* 0x000000700500720c */ /* 0x000fc60003fc4070 */
[----:B------:R-:W-:Y:S02]  /*6690*/  IMAD.MOV R8, RZ, RZ, -R7 ;  /* 0x000000ffff087224 */ /* 0x000fe400078e0a07 */
[----:B------:R-:W-:Y:S01]  /*66a0*/  @!P0 IMAD.MOV R107, RZ, RZ, -R107 ;  /* 0x000000ffff6b8224 */ /* 0x000fe200078e0a6b */
[----:B------:R-:W-:Y:S01]  /*66b0*/  ISETP.GE.AND P0, PT, R114, RZ, PT ;  /* 0x000000ff7200720c */ /* 0x000fe20003f06270 */
[----:B------:R-:W-:Y:S01]  /*66c0*/  @!P2 IMAD.IADD R108, R108, 0x1, -R5 ;  /* 0x000000016c6ca824 */ /* 0x000fe200078e0a05 */
[C---:B------:R-:W-:Y:S01]  /*66d0*/  ISETP.GT.U32.AND P2, PT, R5.reuse, R111, PT ;  /* 0x0000006f0500720c */ /* 0x040fe20003f44070 */
[----:B------:R-:W-:Y:S01]  /*66e0*/  IMAD R113, R5, R8, R113 ;  /* 0x0000000805717224 */ /* 0x000fe200078e0271 */
[----:B------:R-:W-:Y:S01]  /*66f0*/  IABS R114, R119 ;  /* 0x0000007700727213 */ /* 0x000fe20000000000 */
[----:B------:R-:W-:-:S04]  /*6700*/  IMAD.HI.U32 R8, R2, R115, RZ ;  /* 0x0000007302087227 */ /* 0x000fc800078e00ff */
[----:B------:R-:W-:Y:S01]  /*6710*/  @!P6 IMAD.IADD R112, R112, 0x1, -R5 ;  /* 0x000000017070e824 */ /* 0x000fe200078e0a05 */
[----:B------:R-:W-:Y:S01]  /*6720*/  ISETP.GT.U32.AND P6, PT, R5, R113, PT ;  /* 0x000000710500720c */ /* 0x000fe20003fc4070 */
[----:B------:R-:W-:-:S04]  /*6730*/  IMAD.HI.U32 R7, R2, R114, RZ ;  /* 0x0000007202077227 */ /* 0x000fc800078e00ff */
[----:B------:R-:W-:Y:S01]  /*6740*/  @!P2 IMAD.IADD R111, R111, 0x1, -R5 ;  /* 0x000000016f6fa824 */ /* 0x000fe200078e0a05 */
[----:B------:R-:W-:Y:S01]  /*6750*/  ISETP.GE.AND P2, PT, R10, RZ, PT ;  /* 0x000000ff0a00720c */ /* 0x000fe20003f46270 */
[----:B------:R-:W-:Y:S02]  /*6760*/  IMAD.MOV R7, RZ, RZ, -R7 ;  /* 0x000000ffff077224 */ /* 0x000fe400078e0a07 */
[--C-:B------:R-:W-:Y:S02]  /*6770*/  @!P3 IMAD.IADD R109, R109, 0x1, -R5.reuse ;  /* 0x000000016d6db824 */ /* 0x100fe400078e0a05 */
[----:B------:R-:W-:Y:S02]  /*6780*/  IMAD.MOV R8, RZ, RZ, -R8 ;  /* 0x000000ffff087224 */ /* 0x000fe400078e0a08 */
[----:B------:R-:W-:Y:S01]  /*6790*/  @!P6 IMAD.IADD R113, R113, 0x1, -R5 ;  /* 0x000000017171e824 */ /* 0x000fe200078e0a05 */
[C---:B------:R-:W-:Y:S01]  /*67a0*/  ISETP.GT.U32.AND P6, PT, R5.reuse, R111, PT ;  /* 0x0000006f0500720c */ /* 0x040fe20003fc4070 */
[C---:B------:R-:W-:Y:S01]  /*67b0*/  IMAD R114, R5.reuse, R7, R114 ;  /* 0x0000000705727224 */ /* 0x040fe200078e0272 */
[C---:B------:R-:W-:Y:S01]  /*67c0*/  ISETP.GT.U32.AND P3, PT, R5.reuse, R109, PT ;  /* 0x0000006d0500720c */ /* 0x040fe20003f64070 */
[----:B------:R-:W-:-:S02]  /*67d0*/  IMAD R115, R5, R8, R115 ;  /* 0x0000000805737224 */ /* 0x000fc400078e0273 */
[----:B------:R-:W-:Y:S01]  /*67e0*/  @!P0 IMAD.MOV R110, RZ, RZ, -R110 ;  /* 0x000000ffff6e8224 */ /* 0x000fe200078e0a6e */
[C---:B------:R-:W-:Y:S01]  /*67f0*/  ISETP.GT.U32.AND P0, PT, R5.reuse, R114, PT ;  /* 0x000000720500720c */ /* 0x040fe20003f04070 */
[----:B------:R-:W-:Y:S01]  /*6800*/  @!P5 IMAD.MOV R108, RZ, RZ, -R108 ;  /* 0x000000ffff6cd224 */ /* 0x000fe200078e0a6c */
[----:B------:R-:W-:Y:S01]  /*6810*/  ISETP.GT.U32.AND P5, PT, R5, R112, PT ;  /* 0x000000700500720c */ /* 0x000fe20003fa4070 */
[----:B------:R-:W-:-:S04]  /*6820*/  IMAD.HI.U32 R7, R2, R116, RZ ;  /* 0x0000007402077227 */ /* 0x000fc800078e00ff */
[--C-:B------:R-:W-:Y:S01]  /*6830*/  @!P6 IMAD.IADD R111, R111, 0x1, -R5.reuse ;  /* 0x000000016f6fe824 */ /* 0x100fe200078e0a05 */
[----:B------:R-:W-:Y:S01]  /*6840*/  ISETP.GT.U32.AND P6, PT, R5, R115, PT ;  /* 0x000000730500720c */ /* 0x000fe20003fc4070 */
[----:B------:R-:W-:Y:S01]  /*6850*/  @!P3 IMAD.IADD R109, R109, 0x1, -R5 ;  /* 0x000000016d6db824 */ /* 0x000fe200078e0a05 */
[----:B------:R-:W-:Y:S01]  /*6860*/  ISETP.GE.AND P3, PT, R9, RZ, PT ;  /* 0x000000ff0900720c */ /* 0x000fe20003f66270 */
[----:B------:R-:W-:Y:S02]  /*6870*/  IMAD.MOV R9, RZ, RZ, -R7 ;  /* 0x000000ffff097224 */ /* 0x000fe400078e0a07 */
[----:B------:R-:W-:Y:S02]  /*6880*/  @!P0 IMAD.IADD R114, R114, 0x1, -R5 ;  /* 0x0000000172728824 */ /* 0x000fe400078e0a05 */
[----:B------:R-:W-:-:S04]  /*6890*/  IMAD.HI.U32 R7, R2, R117, RZ ;  /* 0x0000007502077227 */ /* 0x000fc800078e00ff */
[----:B------:R-:W-:-:S04]  /*68a0*/  IMAD.HI.U32 R8, R2, R118, RZ ;  /* 0x0000007602087227 */ /* 0x000fc800078e00ff */
[----:B------:R-:W-:Y:S01]  /*68b0*/  @!P6 IMAD.IADD R115, R115, 0x1, -R5 ;  /* 0x000000017373e824 */ /* 0x000fe200078e0a05 */
[C---:B------:R-:W-:Y:S01]  /*68c0*/  ISETP.GT.U32.AND P6, PT, R5.reuse, R114, PT ;  /* 0x000000720500720c */ /* 0x040fe20003fc4070 */
[----:B------:R-:W-:Y:S02]  /*68d0*/  IMAD.MOV R10, RZ, RZ, -R7 ;  /* 0x000000ffff0a7224 */ /* 0x000fe400078e0a07 */
[----:B------:R-:W-:Y:S01]  /*68e0*/  @!P4 IMAD.MOV R109, RZ, RZ, -R109 ;  /* 0x000000ffff6dc224 */ /* 0x000fe200078e0a6d */
[C---:B------:R-:W-:Y:S01]  /*68f0*/  ISETP.GT.U32.AND P4, PT, R5.reuse, R113, PT ;  /* 0x000000710500720c */ /* 0x040fe20003f84070 */
[----:B------:R-:W-:Y:S02]  /*6900*/  IMAD.MOV R8, RZ, RZ, -R8 ;  /* 0x000000ffff087224 */ /* 0x000fe400078e0a08 */
[----:B------:R-:W-:Y:S02]  /*6910*/  @!P5 IMAD.IADD R112, R112, 0x1, -R5 ;  /* 0x000000017070d824 */ /* 0x000fe400078e0a05 */
[----:B------:R-:W-:-:S02]  /*6920*/  IMAD R117, R5, R10, R117 ;  /* 0x0000000a05757224 */ /* 0x000fc400078e0275 */
[C---:B------:R-:W-:Y:S02]  /*6930*/  IMAD R118, R5.reuse, R8, R118 ;  /* 0x0000000805767224 */ /* 0x040fe400078e0276 */
[----:B------:R-:W-:Y:S01]  /*6940*/  @!P1 IMAD.MOV R112, RZ, RZ, -R112 ;  /* 0x000000ffff709224 */ /* 0x000fe200078e0a70 */
[C---:B------:R-:W-:Y:S01]  /*6950*/  ISETP.GT.U32.AND P1, PT, R5.reuse, R117, PT ;  /* 0x000000750500720c */ /* 0x040fe20003f24070 */
[C---:B------:R-:W-:Y:S01]  /*6960*/  IMAD R116, R5.reuse, R9, R116 ;  /* 0x0000000905747224 */ /* 0x040fe200078e0274 */
[----:B------:R-:W-:Y:S01]  /*6970*/  LOP3.LUT R9, R0, 0x110, RZ, 0xfc, !PT ;  /* 0x0000011000097812 */ /* 0x000fe200078efcff */
[--C-:B------:R-:W-:Y:S01]  /*6980*/  @!P6 IMAD.IADD R114, R114, 0x1, -R5.reuse ;  /* 0x000000017272e824 */ /* 0x100fe200078e0a05 */
[----:B------:R-:W-:Y:S01]  /*6990*/  ISETP.GT.U32.AND P6, PT, R5, R118, PT ;  /* 0x000000760500720c */ /* 0x000fe20003fc4070 */
[----:B------:R-:W-:Y:S01]  /*69a0*/  @!P4 IMAD.IADD R113, R113, 0x1, -R5 ;  /* 0x000000017171c824 */ /* 0x000fe200078e0a05 */
[----:B------:R-:W-:Y:S01]  /*69b0*/  ISETP.GT.U32.AND P5, PT, R5, R116, PT ;  /* 0x000000740500720c */ /* 0x000fe20003fa4070 */
[----:B------:R-:W-:Y:S01]  /*69c0*/  VIADD R7, R4, 0x10e ;  /* 0x0000010e04077836 */ /* 0x000fe20000000000 */
[----:B------:R-:W-:Y:S01]  /*69d0*/  ISETP.GE.AND P4, PT, R119, RZ, PT ;  /* 0x000000ff7700720c */ /* 0x000fe20003f86270 */
[----:B------:R-:W-:Y:S01]  /*69e0*/  @!P3 IMAD.MOV R111, RZ, RZ, -R111 ;  /* 0x000000ffff6fb224 */ /* 0x000fe200078e0a6f */
[----:B------:R-:W-:Y:S01]  /*69f0*/  IABS R119, R9 ;  /* 0x0000000900777213 */ /* 0x000fe20000000000 */
[----:B------:R-:W-:Y:S01]  /*6a00*/  @!P2 IMAD.MOV R113, RZ, RZ, -R113 ;  /* 0x000000ffff71a224 */ /* 0x000fe200078e0a71 */
[----:B------:R-:W-:Y:S01]  /*6a10*/  ISETP.GT.U32.AND P3, PT, R5, R115, PT ;  /* 0x000000730500720c */ /* 0x000fe20003f64070 */
[----:B------:R-:W-:Y:S01]  /*6a20*/  @!P1 IMAD.IADD R117, R117, 0x1, -R5 ;  /* 0x0000000175759824 */ /* 0x000fe200078e0a05 */
[----:B------:R-:W-:-:S02]  /*6a30*/  ISETP.GE.AND P0, PT, R7, RZ, PT ;  /* 0x000000ff0700720c */ /* 0x000fc40003f06270 */
[----:B------:R-:W-:Y:S01]  /*6a40*/  IABS R120, R7 ;  /* 0x0000000700787213 */ /* 0x000fe20000000000 */
[----:B------:R-:W-:Y:S01]  /*6a50*/  IMAD.HI.U32 R7, R2, R119, RZ ;  /* 0x0000007702077227 */ /* 0x000fe200078e00ff */
[----:B------:R-:W-:Y:S02]  /*6a60*/  ISETP.GE.AND P2, PT, R121, RZ, PT ;  /* 0x000000ff7900720c */ /* 0x000fe40003f46270 */
[----:B------:R-:W-:Y:S01]  /*6a70*/  ISETP.GE.AND P1, PT, R124, RZ, PT ;  /* 0x000000ff7c00720c */ /* 0x000fe20003f26270 */
[--C-:B------:R-:W-:Y:S01]  /*6a80*/  @!P6 IMAD.IADD R118, R118, 0x1, -R5.reuse ;  /* 0x000000017676e824 */ /* 0x100fe200078e0a05 */
[----:B------:R-:W-:Y:S01]  /*6a90*/  ISETP.GT.U32.AND P6, PT, R5, R117, PT ;  /* 0x000000750500720c */ /* 0x000fe20003fc4070 */
[----:B------:R-:W-:Y:S02]  /*6aa0*/  @!P5 IMAD.IADD R116, R116, 0x1, -R5 ;  /* 0x000000017474d824 */ /* 0x000fe400078e0a05 */
[----:B------:R-:W-:-:S03]  /*6ab0*/  IMAD.HI.U32 R8, R2, R120, RZ ;  /* 0x0000007802087227 */ /* 0x000fc600078e00ff */
[----:B------:R-:W-:Y:S01]  /*6ac0*/  ISETP.GT.U32.AND P5, PT, R5, R116, PT ;  /* 0x000000740500720c */ /* 0x000fe20003fa4070 */
[----:B------:R-:W-:Y:S01]  /*6ad0*/  IMAD.MOV R10, RZ, RZ, -R7 ;  /* 0x000000ffff0a7224 */ /* 0x000fe200078e0a07 */
[----:B------:R-:W-:Y:S01]  /*6ae0*/  LOP3.LUT R7, R0, 0x10c, RZ, 0xfc, !PT ;  /* 0x0000010c00077812 */ /* 0x000fe200078efcff */
[----:B------:R-:W-:Y:S01]  /*6af0*/  @!P3 IMAD.IADD R115, R115, 0x1, -R5 ;  /* 0x000000017373b824 */ /* 0x000fe200078e0a05 */
[----:B------:R-:W-:Y:S01]  /*6b00*/  ISETP.GE.AND P3, PT, R122, RZ, PT ;  /* 0x000000ff7a00720c */ /* 0x000fe20003f66270 */
[----:B------:R-:W-:Y:S01]  /*6b10*/  IMAD.MOV R8, RZ, RZ, -R8 ;  /* 0x000000ffff087224 */ /* 0x000fe200078e0a08 */
[----:B------:R-:W-:Y:S01]  /*6b20*/  IABS R121, R7 ;  /* 0x0000000700797213 */ /* 0x000fe20000000000 */
[C---:B------:R-:W-:Y:S02]  /*6b30*/  IMAD R119, R5.reuse, R10, R119 ;  /* 0x0000000a05777224 */ /* 0x040fe400078e0277 */
[----:B------:R-:W-:Y:S01]  /*6b40*/  @!P4 IMAD.MOV R114, RZ, RZ, -R114 ;  /* 0x000000ffff72c224 */ /* 0x000fe200078e0a72 */
[C---:B------:R-:W-:Y:S01]  /*6b50*/  ISETP.GT.U32.AND P4, PT, R5.reuse, R118, PT ;  /* 0x000000760500720c */ /* 0x040fe20003f84070 */
[C---:B------:R-:W-:Y:S01]  /*6b60*/  IMAD R120, R5.reuse, R8, R120 ;  /* 0x0000000805787224 */ /* 0x040fe200078e0278 */
[----:B------:R-:W-:Y:S01]  /*6b70*/  LOP3.LUT R8, R0, 0x10a, RZ, 0xfc, !PT ;  /* 0x0000010a00087812 */ /* 0x000fe200078efcff */
[----:B------:R-:W-:Y:S01]  /*6b80*/  @!P2 IMAD.MOV R115, RZ, RZ, -R115 ;  /* 0x000000ffff73a224 */ /* 0x000fe200078e0a73 */
[----:B------:R-:W-:Y:S01]  /*6b90*/  ISETP.GT.U32.AND P2, PT, R5, R119, PT ;  /* 0x000000770500720c */ /* 0x000fe20003f44070 */
[--C-:B------:R-:W-:Y:S01]  /*6ba0*/  @!P6 IMAD.IADD R117, R117, 0x1, -R5.reuse ;  /* 0x000000017575e824 */ /* 0x100fe200078e0a05 */
[----:B------:R-:W-:Y:S01]  /*6bb0*/  ISETP.GT.U32.AND P6, PT, R5, R120, PT ;  /* 0x000000780500720c */ /* 0x000fe20003fc4070 */
[----:B------:R-:W-:Y:S01]  /*6bc0*/  @!P5 IMAD.IADD R116, R116, 0x1, -R5 ;  /* 0x000000017474d824 */ /* 0x000fe200078e0a05 */
[----:B------:R-:W-:-:S02]  /*6bd0*/  IABS R122, R8 ;  /* 0x00000008007a7213 */ /* 0x000fc40000000000 */
[----:B------:R-:W-:Y:S01]  /*6be0*/  ISETP.GE.AND P5, PT, R123, RZ, PT ;  /* 0x000000ff7b00720c */ /* 0x000fe20003fa6270 */
[----:B------:R-:W-:Y:S01]  /*6bf0*/  @!P3 IMAD.MOV R116, RZ, RZ, -R116 ;  /* 0x000000ffff74b224 */ /* 0x000fe200078e0a74 */
[----:B------:R-:W-:Y:S01]  /*6c00*/  ISETP.GE.AND P3, PT, R9, RZ, PT ;  /* 0x000000ff0900720c */ /* 0x000fe20003f66270 */
[----:B------:R-:W-:Y:S01]  /*6c10*/  @!P4 IMAD.IADD R118, R118, 0x1, -R5 ;  /* 0x000000017676c824 */ /* 0x000fe200078e0a05 */
[----:B------:R-:W-:Y:S01]  /*6c20*/  ISETP.GE.AND P4, PT, R7, RZ, PT ;  /* 0x000000ff0700720c */ /* 0x000fe20003f86270 */
[----:B------:R-:W-:Y:S01]  /*6c30*/  IMAD.HI.U32 R7, R2, R121, RZ ;  /* 0x0000007902077227 */ /* 0x000fe200078e00ff */
[----:B------:R-:W-:-:S03]  /*6c40*/  LOP3.LUT R9, R0, 0x108, RZ, 0xfc, !PT ;  /* 0x0000010800097812 */ /* 0x000fc600078efcff */
[----:B------:R-:W-:Y:S01]  /*6c50*/  @!P2 IMAD.IADD R119, R119, 0x1, -R5 ;  /* 0x000000017777a824 */ /* 0x000fe200078e0a05 */
[----:B------:R-:W-:Y:S01]  /*6c60*/  ISETP.GE.AND P2, PT, R8, RZ, PT ;  /* 0x000000ff0800720c */ /* 0x000fe20003f46270 */
[----:B------:R-:W-:Y:S01]  /*6c70*/  IMAD.MOV R10, RZ, RZ, -R7 ;  /* 0x000000ffff0a7224 */ /* 0x000fe200078e0a07 */
[----:B------:R-:W-:Y:S01]  /*6c80*/  IABS R123, R9 ;  /* 0x00000009007b7213 */ /* 0x000fe20000000000 */
[----:B------:R-:W-:Y:S01]  /*6c90*/  @!P6 IMAD.IADD R120, R120, 0x1, -R5 ;  /* 0x000000017878e824 */ /* 0x000fe200078e0a05 */
[----:B------:R-:W-:Y:S01]  /*6ca0*/  ISETP.GT.U32.AND P6, PT, R5, R119, PT ;  /* 0x000000770500720c */ /* 0x000fe20003fc4070 */
[----:B------:R-:W-:-:S04]  /*6cb0*/  IMAD.HI.U32 R8, R2, R122, RZ ;  /* 0x0000007a02087227 */ /* 0x000fc800078e00ff */
[C---:B------:R-:W-:Y:S01]  /*6cc0*/  IMAD R121, R5.reuse, R10, R121 ;  /* 0x0000000a05797224 */ /* 0x040fe200078e0279 */
[----:B------:R-:W-:Y:S01]  /*6cd0*/  LOP3.LUT R10, R0, 0x106, RZ, 0xfc, !PT ;  /* 0x00000106000a7812 */ /* 0x000fe200078efcff */
[----:B------:R-:W-:Y:S02]  /*6ce0*/  IMAD.MOV R8, RZ, RZ, -R8 ;  /* 0x000000ffff087224 */ /* 0x000fe400078e0a08 */
[----:B------:R-:W-:Y:S01]  /*6cf0*/  @!P1 IMAD.MOV R118, RZ, RZ, -R118 ;  /* 0x000000ffff769224 */ /* 0x000fe200078e0a76 */
[----:B------:R-:W-:Y:S01]  /*6d00*/  ISETP.GT.U32.AND P1, PT, R5, R121, PT ;  /* 0x000000790500720c */ /* 0x000fe20003f24070 */
[----:B------:R-:W-:Y:S01]  /*6d10*/  IMAD.HI.U32 R7, R2, R123, RZ ;  /* 0x0000007b02077227 */ /* 0x000fe200078e00ff */
[----:B------:R-:W-:-:S03]  /*6d20*/  IABS R124, R10 ;  /* 0x0000000a007c7213 */ /* 0x000fc60000000000 */
[C---:B------:R-:W-:Y:S02]  /*6d30*/  IMAD R122, R5.reuse, R8, R122 ;  /* 0x00000008057a7224 */ /* 0x040fe400078e027a */
[----:B------:R-:W-:Y:S02]  /*6d40*/  IMAD.MOV R8, RZ, RZ, -R7 ;  /* 0x000000ffff087224 */ /* 0x000fe400078e0a07 */
[----:B------:R-:W-:Y:S01]  /*6d50*/  @!P5 IMAD.MOV R117, RZ, RZ, -R117 ;  /* 0x000000ffff75d224 */ /* 0x000fe200078e0a75 */
[----:B------:R-:W-:Y:S01]  /*6d60*/  ISETP.GT.U32.AND P5, PT, R5, R120, PT ;  /* 0x000000780500720c */ /* 0x000fe20003fa4070 */
[----:B------:R-:W-:Y:S01]  /*6d70*/  @!P6 IMAD.IADD R119, R119, 0x1, -R5 ;  /* 0x000000017777e824 */ /* 0x000fe200078e0a05 */
[C---:B------:R-:W-:Y:S01]  /*6d80*/  ISETP.GT.U32.AND P6, PT, R5.reuse, R122, PT ;  /* 0x0000007a0500720c */ /* 0x040fe20003fc4070 */
[----:B------:R-:W-:Y:S02]  /*6d90*/  IMAD R123, R5, R8, R123 ;  /* 0x00000008057b7224 */ /* 0x000fe400078e027b */
[----:B------:R-:W-:-:S02]  /*6da0*/  @!P3 IMAD.MOV R119, RZ, RZ, -R119 ;  /* 0x000000ffff77b224 */ /* 0x000fc400078e0a77 */
[----:B------:R-:W-:Y:S01]  /*6db0*/  @!P1 IMAD.IADD R121, R121, 0x1, -R5 ;  /* 0x0000000179799824 */ /* 0x000fe200078e0a05 */
[----:B------:R-:W-:Y:S01]  /*6dc0*/  ISETP.GT.U32.AND P3, PT, R5, R123, PT ;  /* 0x0000007b0500720c */ /* 0x000fe20003f64070 */
[----:B------:R-:W-:-:S03]  /*6dd0*/  IMAD.HI.U32 R7, R2, R124, RZ ;  /* 0x0000007c02077227 */ /* 0x000fc600078e00ff */
[----:B------:R-:W-:Y:S01]  /*6de0*/  ISETP.GT.U32.AND P1, PT, R5, R121, PT ;  /* 0x000000790500720c */ /* 0x000fe20003f24070 */
[--C-:B------:R-:W-:Y:S01]  /*6df0*/  @!P5 IMAD.IADD R120, R120, 0x1, -R5.reuse ;  /* 0x000000017878d824 */ /* 0x100fe200078e0a05 */
[----:B------:R-:W-:Y:S01]  /*6e00*/  ISETP.GE.AND P5, PT, R9, RZ, PT ;  /* 0x000000ff0900720c */ /* 0x000fe20003fa6270 */
[----:B------:R-:W-:Y:S01]  /*6e10*/  @!P6 IMAD.IADD R122, R122, 0x1, -R5 ;  /* 0x000000017a7ae824 */ /* 0x000fe200078e0a05 */
[----:B------:R-:W-:Y:S01]  /*6e20*/  LOP3.LUT R9, R0, 0x102, RZ, 0xfc, !PT ;  /* 0x0000010200097812 */ /* 0x000fe200078efcff */
[----:B------:R-:W-:-:S03]  /*6e30*/  IMAD.HI.U32 R8, R2, R125, RZ ;  /* 0x0000007d02087227 */ /* 0x000fc600078e00ff */
[----:B------:R-:W-:Y:S01]  /*6e40*/  IABS R126, R9 ;  /* 0x00000009007e7213 */ /* 0x000fe20000000000 */
[----:B------:R-:W-:Y:S01]  /*6e50*/  @!P3 IMAD.IADD R123, R123, 0x1, -R5 ;  /* 0x000000017b7bb824 */ /* 0x000fe200078e0a05 */
[C---:B------:R-:W-:Y:S01]  /*6e60*/  ISETP.GT.U32.AND P6, PT, R5.reuse, R122, PT ;  /* 0x0000007a0500720c */ /* 0x040fe20003fc4070 */
[----:B------:R-:W-:Y:S02]  /*6e70*/  IMAD.MOV R7, RZ, RZ, -R7 ;  /* 0x000000ffff077224 */ /* 0x000fe400078e0a07 */
[----:B------:R-:W-:Y:S01]  /*6e80*/  IMAD.MOV R8, RZ, RZ, -R8 ;  /* 0x000000ffff087224 */ /* 0x000fe200078e0a08 */
[C---:B------:R-:W-:Y:S01]  /*6e90*/  ISETP.GT.U32.AND P3, PT, R5.reuse, R123, PT ;  /* 0x0000007b0500720c */ /* 0x040fe20003f64070 */
[----:B------:R-:W-:Y:S02]  /*6ea0*/  IMAD R124, R5, R7, R124 ;  /* 0x00000007057c7224 */ /* 0x000fe400078e027c */
[----:B------:R-:W-:Y:S01]  /*6eb0*/  @!P1 IMAD.IADD R121, R121, 0x1, -R5 ;  /* 0x0000000179799824 */ /* 0x000fe200078e0a05 */
[----:B------:R-:W-:Y:S01]  /*6ec0*/  ISETP.GE.AND P1, PT, R127, RZ, PT ;  /* 0x000000ff7f00720c */ /* 0x000fe20003f26270 */
[----:B------:R-:W-:Y:S01]  /*6ed0*/  IMAD R125, R5, R8, R125 ;  /* 0x00000008057d7224 */ /* 0x000fe200078e027d */
[----:B------:R-:W-:Y:S01]  /*6ee0*/  IABS R127, R130 ;  /* 0x00000082007f7213 */ /* 0x000fe20000000000 */
[----:B------:R-:W-:-:S04]  /*6ef0*/  IMAD.HI.U32 R7, R2, R126, RZ ;  /* 0x0000007e02077227 */ /* 0x000fc800078e00ff */
[----:B------:R-:W-:Y:S02]  /*6f00*/  IMAD.MOV R7, RZ, RZ, -R7 ;  /* 0x000000ffff077224 */ /* 0x000fe400078e0a07 */
[----:B------:R-:W-:Y:S01]  /*6f10*/  @!P4 IMAD.MOV R121, RZ, RZ, -R121 ;  /* 0x000000ffff79c224 */ /* 0x000fe200078e0a79 */
[C---:B------:R-:W-:Y:S01]  /*6f20*/  ISETP.GT.U32.AND P4, PT, R5.reuse, R125, PT ;  /* 0x0000007d0500720c */ /* 0x040fe20003f84070 */
[C---:B------:R-:W-:Y:S02]  /*6f30*/  IMAD R126, R5.reuse, R7, R126 ;  /* 0x00000007057e7224 */ /* 0x040fe400078e027e */
[--C-:B------:R-:W-:Y:S01]  /*6f40*/  @!P6 IMAD.IADD R122, R122, 0x1, -R5.reuse ;  /* 0x000000017a7ae824 */ /* 0x100fe200078e0a05 */
[----:B------:R-:W-:Y:S01]  /*6f50*/  ISETP.GT.U32.AND P6, PT, R5, R124, PT ;  /* 0x0000007c0500720c */ /* 0x000fe20003fc4070 */
[----:B------:R-:W-:Y:S01]  /*6f60*/  @!P3 IMAD.IADD R123, R123, 0x1, -R5 ;  /* 0x000000017b7bb824 */ /* 0x000fe200078e0a05 */
[----:B------:R-:W-:Y:S01]  /*6f70*/  ISETP.GT.U32.AND P3, PT, R5, R126, PT ;  /* 0x0000007e0500720c */ /* 0x000fe20003f64070 */
[----:B------:R-:W-:-:S02]  /*6f80*/  VIADD R8, R4, 0xfe ;  /* 0x000000fe04087836 */ /* 0x000fc40000000000 */
[----:B------:R-:W-:-:S03]  /*6f90*/  IMAD.HI.U32 R7, R2, R127, RZ ;  /* 0x0000007f02077227 */ /* 0x000fc600078e00ff */
[----:B------:R-:W-:Y:S01]  /*6fa0*/  IABS R128, R8 ;  /* 0x0000000800807213 */ /* 0x000fe20000000000 */
[--C-:B------:R-:W-:Y:S02]  /*6fb0*/  @!P4 IMAD.IADD R125, R125, 0x1, -R5.reuse ;  /* 0x000000017d7dc824 */ /* 0x100fe400078e0a05 */
[----:B------:R-:W-:Y:S01]  /*6fc0*/  @!P0 IMAD.MOV R120, RZ, RZ, -R120 ;  /* 0x000000ffff788224 */ /* 0x000fe200078e0a78 */
[----:B------:R-:W-:Y:S01]  /*6fd0*/  ISETP.GE.AND P0, PT, R10, RZ, PT ;  /* 0x000000ff0a00720c */ /* 0x000fe20003f06270 */
[--C-:B------:R-:W-:Y:S01]  /*6fe0*/  @!P6 IMAD.IADD R124, R124, 0x1, -R5.reuse ;  /* 0x000000017c7ce824 */ /* 0x100fe200078e0a05 */
[C---:B------:R-:W-:Y:S01]  /*6ff0*/  ISETP.GT.U32.AND P4, PT, R5.reuse, R125, PT ;  /* 0x0000007d0500720c */ /* 0x040fe20003f84070 */
[----:B------:R-:W-:Y:S02]  /*7000*/  @!P3 IMAD.IADD R126, R126, 0x1, -R5 ;  /* 0x000000017e7eb824 */ /* 0x000fe400078e0a05 */
[----:B------:R-:W-:Y:S01]  /*7010*/  IMAD.MOV R10, RZ, RZ, -R7 ;  /* 0x000000ffff0a7224 */ /* 0x000fe200078e0a07 */
[C---:B------:R-:W-:Y:S01]  /*7020*/  ISETP.GT.U32.AND P6, PT, R5.reuse, R124, PT ;  /* 0x0000007c0500720c */ /* 0x040fe20003fc4070 */
[----:B------:R-:W-:Y:S01]  /*7030*/  @!P2 IMAD.MOV R122, RZ, RZ, -R122 ;  /* 0x000000ffff7aa224 */ /* 0x000fe200078e0a7a */
[----:B------:R-:W-:Y:S01]  /*7040*/  ISETP.GE.AND P2, PT, R8, RZ, PT ;  /* 0x000000ff0800720c */ /* 0x000fe20003f46270 */
[----:B------:R-:W-:Y:S01]  /*7050*/  IMAD.HI.U32 R8, R2, R128, RZ ;  /* 0x0000008002087227 */ /* 0x000fe200078e00ff */
[----:B------:R-:W-:-:S03]  /*7060*/  ISETP.GT.U32.AND P3, PT, R5, R126, PT ;  /* 0x0000007e0500720c */ /* 0x000fc60003f64070 */
[----:B------:R-:W-:Y:S02]  /*7070*/  IMAD R127, R5, R10, R127 ;  /* 0x0000000a057f7224 */ /* 0x000fe400078e027f */
[----:B------:R-:W-:Y:S01]  /*7080*/  @!P5 IMAD.MOV R123, RZ, RZ, -R123 ;  /* 0x000000ffff7bd224 */ /* 0x000fe200078e0a7b */
[----:B------:R-:W-:Y:S01]  /*7090*/  ISETP.GE.AND P5, PT, R9, RZ, PT ;  /* 0x000000ff0900720c */ /* 0x000fe20003fa6270 */
[----:B------:R-:W-:Y:S02]  /*70a0*/  IMAD.MOV R8, RZ, RZ, -R8 ;  /* 0x000000ffff087224 */ /* 0x000fe400078e0a08 */
[----:B------:R-:W-:-:S04]  /*70b0*/  IMAD.HI.U32 R7, R2, R129, RZ ;  /* 0x0000008102077227 */ /* 0x000fc800078e00ff */
[----:B------:R-:W-:Y:S01]  /*70c0*/  @!P4 IMAD.IADD R125, R125, 0x1, -R5 ;  /* 0x000000017d7dc824 */ /* 0x000fe200078e0a05 */
[C---:B------:R-:W-:Y:S01]  /*70d0*/  ISETP.GT.U32.AND P4, PT, R5.reuse, R127, PT ;  /* 0x0000007f0500720c */ /* 0x040fe20003f84070 */
[C---:B------:R-:W-:Y:S02]  /*70e0*/  IMAD R128, R5.reuse, R8, R128 ;  /* 0x0000000805807224 */ /* 0x040fe400078e0280 */
[----:B------:R-:W-:Y:S01]  /*70f0*/  IMAD.MOV R8, RZ, RZ, -R7 ;  /* 0x000000ffff087224 */ /* 0x000fe200078e0a07 */
[----:B------:R-:W-:Y:S01]  /*7100*/  LOP3.LUT R7, R0, 0xfa, RZ, 0xfc, !PT ;  /* 0x000000fa00077812 */ /* 0x000fe200078efcff */
[----:B------:R-:W-:Y:S01]  /*7110*/  @!P6 IMAD.IADD R124, R124, 0x1, -R5 ;  /* 0x000000017c7ce824 */ /* 0x000fe200078e0a05 */
[----:B------:R-:W-:Y:S01]  /*7120*/  ISETP.GE.AND P6, PT, R130, RZ, PT ;  /* 0x000000ff8200720c */ /* 0x000fe20003fc6270 */
[----:B------:R-:W-:Y:S01]  /*7130*/  IMAD R129, R5, R8, R129 ;  /* 0x0000000805817224 */ /* 0x000fe200078e0281 */
[----:B------:R-:W-:Y:S01]  /*7140*/  IABS R130, R7 ;  /* 0x0000000700827213 */ /* 0x000fe20000000000 */
[--C-:B------:R-:W-:Y:S01]  /*7150*/  @!P3 IMAD.IADD R126, R126, 0x1, -R5.reuse ;  /* 0x000000017e7eb824 */ /* 0x100fe200078e0a05 */
[----:B------:R-:W-:Y:S01]  /*7160*/  ISETP.GE.AND P3, PT, R7, RZ, PT ;  /* 0x000000ff0700720c */ /* 0x000fe20003f66270 */
[----:B------:R-:W-:Y:S01]  /*7170*/  @!P0 IMAD.MOV R124, RZ, RZ, -R124 ;  /* 0x000000ffff7c8224 */ /* 0x000fe200078e0a7c */
[C---:B------:R-:W-:Y:S01]  /*7180*/  ISETP.GT.U32.AND P0, PT, R5.reuse, R128, PT ;  /* 0x000000800500720c */ /* 0x040fe20003f04070 */
[----:B------:R-:W-:Y:S01]  /*7190*/  @!P5 IMAD.MOV R126, RZ, RZ, -R126 ;  /* 0x000000ffff7ed224 */ /* 0x000fe200078e0a7e */
[----:B------:R-:W-:Y:S01]  /*71a0*/  ISETP.GT.U32.AND P5, PT, R5, R129, PT ;  /* 0x000000810500720c */ /* 0x000fe20003fa4070 */
[----:B------:R-:W-:-:S02]  /*71b0*/  @!P4 IMAD.IADD R127, R127, 0x1, -R5 ;  /* 0x000000017f7fc824 */ /* 0x000fc400078e0a05 */
[----:B------:R-:W-:-:S03]  /*71c0*/  IMAD.HI.U32 R7, R2, R130, RZ ;  /* 0x0000008202077227 */ /* 0x000fc600078e00ff */
[----:B------:R-:W-:Y:S01]  /*71d0*/  ISETP.GT.U32.AND P4, PT, R5, R127, PT ;  /* 0x0000007f0500720c */ /* 0x000fe20003f84070 */
[----:B------:R-:W-:Y:S02]  /*71e0*/  IMAD.MOV R9, RZ, RZ, -R7 ;  /* 0x000000ffff097224 */ /* 0x000fe400078e0a07 */
[----:B------:R-:W-:Y:S01]  /*71f0*/  @!P1 IMAD.MOV R125, RZ, RZ, -R125 ;  /* 0x000000ffff7d9224 */ /* 0x000fe200078e0a7d */
[----:B------:R-:W-:Y:S01]  /*7200*/  ISETP.GE.AND P1, PT, R131, RZ, PT ;  /* 0x000000ff8300720c */ /* 0x000fe20003f26270 */
[----:B------:R-:W-:Y:S01]  /*7210*/  IMAD R130, R5, R9, R130 ;  /* 0x0000000905827224 */ /* 0x000fe200078e0282 */
[----:B------:R-:W-:Y:S01]  /*7220*/  IABS R131, R133 ;  /* 0x0000008500837213 */ /* 0x000fe20000000000 */
[--C-:B------:R-:W-:Y:S02]  /*7230*/  @!P0 IMAD.IADD R128, R128, 0x1, -R5.reuse ;  /* 0x0000000180808824 */ /* 0x100fe400078e0a05 */
[----:B------:R-:W-:Y:S01]  /*7240*/  @!P5 IMAD.IADD R129, R129, 0x1, -R5 ;  /* 0x000000018181d824 */ /* 0x000fe200078e0a05 */
[C---:B------:R-:W-:Y:S01]  /*7250*/  ISETP.GT.U32.AND P5, PT, R5.reuse, R130, PT ;  /* 0x000000820500720c */ /* 0x040fe20003fa4070 */
[----:B------:R-:W-:Y:S01]  /*7260*/  IMAD.HI.U32 R8, R2, R131, RZ ;  /* 0x0000008302087227 */ /* 0x000fe200078e00ff */
[----:B------:R-:W-:-:S03]  /*7270*/  ISETP.GT.U32.AND P0, PT, R5, R128, PT ;  /* 0x000000800500720c */ /* 0x000fc60003f04070 */
[----:B------:R-:W-:Y:S01]  /*7280*/  @!P4 IMAD.IADD R127, R127, 0x1, -R5 ;  /* 0x000000017f7fc824 */ /* 0x000fe200078e0a05 */
[----:B------:R-:W-:Y:S01]  /*7290*/  ISETP.GE.AND P4, PT, R133, RZ, PT ;  /* 0x000000ff8500720c */ /* 0x000fe20003f86270 */
[----:B------:R-:W-:Y:S01]  /*72a0*/  IMAD.HI.U32 R7, R2, R132, RZ ;  /* 0x0000008402077227 */ /* 0x000fe200078e00ff */
[----:B------:R-:W-:-:S03]  /*72b0*/  IABS R133, R140 ;  /* 0x0000008c00857213 */ /* 0x000fc60000000000 */
[----:B------:R-:W-:Y:S01]  /*72c0*/  @!P6 IMAD.MOV R127, RZ, RZ, -R127 ;  /* 0x000000ffff7fe224 */ /* 0x000fe200078e0a7f */
[C---:B------:R-:W-:Y:S01]  /*72d0*/  ISETP.GT.U32.AND P6, PT, R5.reuse, R129, PT ;  /* 0x000000810500720c */ /* 0x040fe20003fc4070 */
[----:B------:R-:W-:Y:S02]  /*72e0*/  IMAD.MOV R10, RZ, RZ, -R8 ;  /* 0x000000ffff0a7224 */ /* 0x000fe400078e0a08 */
[----:B------:R-:W-:Y:S02]  /*72f0*/  @!P5 IMAD.IADD R130, R130, 0x1, -R5 ;  /* 0x000000018282d824 */ /* 0x000fe400078e0a05 */
[----:B------:R-:W-:Y:S02]  /*7300*/  IMAD.MOV R7, RZ, RZ, -R7 ;  /* 0x000000ffff077224 */ /* 0x000fe400078e0a07 */
[C---:B------:R-:W-:Y:S01]  /*7310*/  IMAD R131, R5.reuse, R10, R131 ;  /* 0x0000000a05837224 */ /* 0x040fe200078e0283 */
[----:B------:R-:W-:Y:S01]  /*7320*/  ISETP.GT.U32.AND P5, PT, R5, R130, PT ;  /* 0x000000820500720c */ /* 0x000fe20003fa4070 */
[----:B------:R-:W-:-:S02]  /*7330*/  @!P0 IMAD.IADD R128, R128, 0x1, -R5 ;  /* 0x0000000180808824 */ /* 0x000fc400078e0a05 */
[----:B------:R-:W-:Y:S02]  /*7340*/  IMAD R132, R5, R7, R132 ;  /* 0x0000000705847224 */ /* 0x000fe400078e0284 */
[----:B------:R-:W-:-:S04]  /*7350*/  IMAD.HI.U32 R7, R2, R133, RZ ;  /* 0x0000008502077227 */ /* 0x000fc800078e00ff */
[----:B------:R-:W-:Y:S01]  /*7360*/  @!P2 IMAD.MOV R128, RZ, RZ, -R128 ;  /* 0x000000ffff80a224 */ /* 0x000fe200078e0a80 */
[----:B------:R-:W-:Y:S01]  /*7370*/  ISETP.GT.U32.AND P2, PT, R5, R131, PT ;  /* 0x000000830500720c */ /* 0x000fe20003f44070 */
[----:B------:R-:W-:Y:S02]  /*7380*/  IMAD.MOV R10, RZ, RZ, -R7 ;  /* 0x000000ffff0a7224 */ /* 0x000fe400078e0a07 */
[----:B------:R-:W-:Y:S01]  /*7390*/  @!P6 IMAD.IADD R129, R129, 0x1, -R5 ;  /* 0x000000018181e824 */ /* 0x000fe200078e0a05 */
[C---:B------:R-:W-:Y:S01]  /*73a0*/  ISETP.GT.U32.AND P6, PT, R5.reuse, R132, PT ;  /* 0x000000840500720c */ /* 0x040fe20003fc4070 */
[----:B------:R-:W-:Y:S01]  /*73b0*/  IMAD R133, R5, R10, R133 ;  /* 0x0000000a05857224 */ /* 0x000fe200078e0285 */
[----:B------:R-:W-:Y:S01]  /*73c0*/  LOP3.LUT R10, R0, 0xe8, RZ, 0xfc, !PT ;  /* 0x000000e8000a7812 */ /* 0x000fe200078efcff */
[----:B------:R-:W-:-:S03]  /*73d0*/  IMAD.HI.U32 R7, R2, R134, RZ ;  /* 0x0000008602077227 */ /* 0x000fc600078e00ff */
[----:B------:R-:W-:Y:S01]  /*73e0*/  IABS R139, R10 ;  /* 0x0000000a008b7213 */ /* 0x000fe20000000000 */
[----:B------:R-:W-:Y:S01]  /*73f0*/  @!P5 IMAD.IADD R130, R130, 0x1, -R5 ;  /* 0x000000018282d824 */ /* 0x000fe200078e0a05 */
[----:B------:R-:W-:Y:S01]  /*7400*/  ISETP.GT.U32.AND P5, PT, R5, R133, PT ;  /* 0x000000850500720c */ /* 0x000fe20003fa4070 */
[----:B------:R-:W-:Y:S02]  /*7410*/  VIADD R8, R4, 0xee ;  /* 0x000000ee04087836 */ /* 0x000fe40000000000 */
[----:B------:R-:W-:Y:S02]  /*7420*/  IMAD.MOV R7, RZ, RZ, -R7 ;  /* 0x000000ffff077224 */ /* 0x000fe400078e0a07 */
[--C-:B------:R-:W-:Y:S01]  /*7430*/  @!P2 IMAD.IADD R131, R131, 0x1, -R5.reuse ;  /* 0x000000018383a824 */ /* 0x100fe200078e0a05 */
[----:B------:R-:W-:Y:S01]  /*7440*/  ISETP.GE.AND P0, PT, R8, RZ, PT ;  /* 0x000000ff0800720c */ /* 0x000fe20003f06270 */
[C---:B------:R-:W-:Y:S01]  /*7450*/  IMAD R134, R5.reuse, R7, R134 ;  /* 0x0000000705867224 */ /* 0x040fe200078e0286 */
[----:B------:R-:W-:Y:S01]  /*7460*/  IABS R136, R8 ;  /* 0x0000000800887213 */ /* 0x000fe20000000000 */
[----:B------:R-:W-:Y:S01]  /*7470*/  @!P6 IMAD.IADD R132, R132, 0x1, -R5 ;  /* 0x000000018484e824 */ /* 0x000fe200078e0a05 */
[----:B------:R-:W-:Y:S01]  /*7480*/  ISETP.GT.U32.AND P6, PT, R5, R131, PT ;  /* 0x000000830500720c */ /* 0x000fe20003fc4070 */
[----:B------:R-:W-:Y:S01]  /*7490*/  IMAD.HI.U32 R8, R2, R135, RZ ;  /* 0x0000008702087227 */ /* 0x000fe200078e00ff */
[----:B------:R-:W-:-:S03]  /*74a0*/  ISETP.GE.AND P2, PT, R138, RZ, PT ;  /* 0x000000ff8a00720c */ /* 0x000fc60003f46270 */
[----:B------:R-:W-:Y:S01]  /*74b0*/  @!P3 IMAD.MOV R130, RZ, RZ, -R130 ;  /* 0x000000ffff82b224 */ /* 0x000fe200078e0a82 */
[----:B------:R-:W-:Y:S01]  /*74c0*/  ISETP.GT.U32.AND P3, PT, R5, R134, PT ;  /* 0x000000860500720c */ /* 0x000fe20003f64070 */
[----:B------:R-:W-:Y:S02]  /*74d0*/  IMAD.MOV R8, RZ, RZ, -R8 ;  /* 0x000000ffff087224 */ /* 0x000fe400078e0a08 */
[----:B------:R-:W-:-:S04]  /*74e0*/  IMAD.HI.U32 R7, R2, R137, RZ ;  /* 0x0000008902077227 */ /* 0x000fc800078e00ff */
[----:B------:R-:W-:Y:S01]  /*74f0*/  @!P5 IMAD.IADD R133, R133, 0x1, -R5 ;  /* 0x000000018585d824 */ /* 0x000fe200078e0a05 */
[C---:B------:R-:W-:Y:S01]  /*7500*/  ISETP.GT.U32.AND P5, PT, R5.reuse, R132, PT ;  /* 0x000000840500720c */ /* 0x040fe20003fa4070 */
[----:B------:R-:W-:Y:S02]  /*7510*/  IMAD R135, R5, R8, R135 ;  /* 0x0000000805877224 */ /* 0x000fe400078e0287 */
[----:B------:R-:W-:-:S04]  /*7520*/  IMAD.HI.U32 R9, R2, R136, RZ ;  /* 0x0000008802097227 */ /* 0x000fc800078e00ff */
[----:B------:R-:W-:Y:S02]  /*7530*/  IMAD.MOV R8, RZ, RZ, -R7 ;  /* 0x000000ffff087224 */ /* 0x000fe400078e0a07 */
[----:B------:R-:W-:Y:S02]  /*7540*/  IMAD.MOV R9, RZ, RZ, -R9 ;  /* 0x000000ffff097224 */ /* 0x000fe400078e0a09 */
[----:B------:R-:W-:Y:S02]  /*7550*/  IMAD R137, R5, R8, R137 ;  /* 0x0000000805897224 */ /* 0x000fe400078e0289 */
[--C-:B------:R-:W-:Y:S01]  /*7560*/  @!P6 IMAD.IADD R131, R131, 0x1, -R5.reuse ;  /* 0x000000018383e824 */ /* 0x100fe200078e0a05 */
[C---:B------:R-:W-:Y:S01]  /*7570*/  ISETP.GT.U32.AND P6, PT, R5.reuse, R135, PT ;  /* 0x000000870500720c */ /* 0x040fe20003fc4070 */
[C---:B------:R-:W-:Y:S01]  /*7580*/  IMAD R136, R5.reuse, R9, R136 ;  /* 0x0000000905887224 */ /* 0x040fe200078e0288 */
[----:B------:R-:W-:Y:S01]  /*7590*/  LOP3.LUT R9, R0, 0xea, RZ, 0xfc, !PT ;  /* 0x000000ea00097812 */ /* 0x000fe200078efcff */
[--C-:B------:R-:W-:Y:S01]  /*75a0*/  @!P3 IMAD.IADD R134, R134, 0x1, -R5.reuse ;  /* 0x000000018686b824 */ /* 0x100fe200078e0a05 */
[C---:B------:R-:W-:Y:S01]  /*75b0*/  ISETP.GT.U32.AND P3, PT, R5.reuse, R137, PT ;  /* 0x000000890500720c */ /* 0x040fe20003f64070 */
[----:B------:R-:W-:Y:S01]  /*75c0*/  @!P5 IMAD.IADD R132, R132, 0x1, -R5 ;  /* 0x000000018484d824 */ /* 0x000fe200078e0a05 */
[C---:B------:R-:W-:Y:S01]  /*75d0*/  ISETP.GT.U32.AND P5, PT, R5.reuse, R136, PT ;  /* 0x000000880500720c */ /* 0x040fe20003fa4070 */
[----:B------:R-:W-:Y:S01]  /*75e0*/  @!P1 IMAD.MOV R129, RZ, RZ, -R129 ;  /* 0x000000ffff819224 */ /* 0x000fe200078e0a81 */
[----:B------:R-:W-:Y:S01]  /*75f0*/  IABS R138, R9 ;  /* 0x00000009008a7213 */ /* 0x000fe20000000000 */
[----:B------:R-:W-:Y:S01]  /*7600*/  @!P4 IMAD.MOV R131, RZ, RZ, -R131 ;  /* 0x000000ffff83c224 */ /* 0x000fe200078e0a83 */
[----:B------:R-:W-:Y:S01]  /*7610*/  ISETP.GT.U32.AND P1, PT, R5, R133, PT ;  /* 0x000000850500720c */ /* 0x000fe20003f24070 */
[----:B------:R-:W-:-:S02]  /*7620*/  @!P2 IMAD.MOV R132, RZ, RZ, -R132 ;  /* 0x000000ffff84a224 */ /* 0x000fc400078e0a84 */
[----:B------:R-:W-:Y:S01]  /*7630*/  @!P6 IMAD.IADD R135, R135, 0x1, -R5 ;  /* 0x000000018787e824 */ /* 0x000fe200078e0a05 */
[----:B------:R-:W-:Y:S01]  /*7640*/  ISETP.GE.AND P6, PT, R141, RZ, PT ;  /* 0x000000ff8d00720c */ /* 0x000fe20003fc6270 */
[----:B------:R-:W-:-:S04]  /*7650*/  IMAD.HI.U32 R7, R2, R138, RZ ;  /* 0x0000008a02077227 */ /* 0x000fc800078e00ff */
[----:B------:R-:W-:Y:S01]  /*7660*/  @!P3 IMAD.IADD R137, R137, 0x1, -R5 ;  /* 0x000000018989b824 */ /* 0x000fe200078e0a05 */
[C---:B------:R-:W-:Y:S01]  /*7670*/  ISETP.GT.U32.AND P3, PT, R5.reuse, R135, PT ;  /* 0x000000870500720c */ /* 0x040fe20003f64070 */
[----:B------:R-:W-:Y:S02]  /*7680*/  IMAD.MOV R8, RZ, RZ, -R7 ;  /* 0x000000ffff087224 */ /* 0x000fe400078e0a07 */
[----:B------:R-:W-:Y:S01]  /*7690*/  IMAD.HI.U32 R7, R2, R139, RZ ;  /* 0x0000008b02077227 */ /* 0x000fe200078e00ff */
[----:B------:R-:W-:-:S03]  /*76a0*/  ISETP.GT.U32.AND P2, PT, R5, R137, PT ;  /* 0x000000890500720c */ /* 0x000fc60003f44070 */
[----:B------:R-:W-:Y:S01]  /*76b0*/  @!P5 IMAD.IADD R136, R136, 0x1, -R5 ;  /* 0x000000018888d824 */ /* 0x000fe200078e0a05 */
[C---:B------:R-:W-:Y:S01]  /*76c0*/  ISETP.GT.U32.AND P5, PT, R5.reuse, R134, PT ;  /* 0x000000860500720c */ /* 0x040fe20003fa4070 */
[C---:B------:R-:W-:Y:S02]  /*76d0*/  IMAD R138, R5.reuse, R8, R138 ;  /* 0x00000008058a7224 */ /* 0x040fe400078e028a */
[----:B------:R-:W-:Y:S01]  /*76e0*/  IMAD.MOV R8, RZ, RZ, -R7 ;  /* 0x000000ffff087224 */ /* 0x000fe200078e0a07 */
[----:B------:R-:W-:Y:S01]  /*76f0*/  ISETP.GT.U32.AND P4, PT, R5, R136, PT ;  /* 0x000000880500720c */ /* 0x000fe20003f84070 */
[----:B------:R-:W-:Y:S01]  /*7700*/  @!P1 IMAD.IADD R133, R133, 0x1, -R5 ;  /* 0x0000000185859824 */ /* 0x000fe200078e0a05 */
[----:B------:R-:W-:Y:S01]  /*7710*/  ISETP.GE.AND P1, PT, R140, RZ, PT ;  /* 0x000000ff8c00720c */ /* 0x000fe20003f26270 */
[----:B------:R-:W-:Y:S01]  /*7720*/  IMAD R139, R5, R8, R139 ;  /* 0x00000008058b7224 */ /* 0x000fe200078e028b */
[----:B------:R-:W-:Y:S01]  /*7730*/  IABS R140, R144 ;  /* 0x00000090008c7213 */ /* 0x000fe20000000000 */
[--C-:B------:R-:W-:Y:S01]  /*7740*/  @!P3 IMAD.IADD R135, R135, 0x1, -R5.reuse ;  /* 0x000000018787b824 */ /* 0x100fe200078e0a05 */
[----:B------:R-:W-:Y:S01]  /*7750*/  LOP3.LUT R8, R0, 0xe4, RZ, 0xfc, !PT ;  /* 0x000000e400087812 */ /* 0x000fe200078efcff */
[--C-:B------:R-:W-:Y:S01]  /*7760*/  @!P2 IMAD.IADD R137, R137, 0x1, -R5.reuse ;  /* 0x000000018989a824 */ /* 0x100fe200078e0a05 */
[----:B------:R-:W-:Y:S01]  /*7770*/  ISETP.GT.U32.AND P3, PT, R5, R139, PT ;  /* 0x0000008b0500720c */ /* 0x000fe20003f64070 */
[----:B------:R-:W-:Y:S01]  /*7780*/  @!P5 IMAD.IADD R134, R134, 0x1, -R5 ;  /* 0x000000018686d824 */ /* 0x000fe200078e0a05 */
[----:B------:R-:W-:Y:S01]  /*7790*/  ISETP.GE.AND P5, PT, R142, RZ, PT ;  /* 0x000000ff8e00720c */ /* 0x000fe20003fa6270 */
[----:B------:R-:W-:Y:S01]  /*77a0*/  IMAD.HI.U32 R7, R2, R140, RZ ;  /* 0x0000008c02077227 */ /* 0x000fe200078e00ff */
[----:B------:R-:W-:-:S02]  /*77b0*/  IABS R141, R8 ;  /* 0x00000008008d7213 */ /* 0x000fc40000000000 */
[----:B------:R-:W-:Y:S01]  /*77c0*/  ISETP.GE.AND P2, PT, R9, RZ, PT ;  /* 0x000000ff0900720c */ /* 0x000fe20003f46270 */
[----:B------:R-:W-:Y:S01]  /*77d0*/  @!P1 IMAD.MOV R133, RZ, RZ, -R133 ;  /* 0x000000ffff859224 */ /* 0x000fe200078e0a85 */
[C---:B------:R-:W-:Y:S01]  /*77e0*/  ISETP.GT.U32.AND P1, PT, R5.reuse, R138, PT ;  /* 0x0000008a0500720c */ /* 0x040fe20003f24070 */
[----:B------:R-:W-:Y:S01]  /*77f0*/  IMAD.MOV R7, RZ, RZ, -R7 ;  /* 0x000000ffff077224 */ /* 0x000fe200078e0a07 */
[----:B------:R-:W-:Y:S01]  /*7800*/  LOP3.LUT R9, R0, 0xdc, RZ, 0xfc, !PT ;  /* 0x000000dc00097812 */ /* 0x000fe200078efcff */
[----:B------:R-:W-:Y:S02]  /*7810*/  @!P6 IMAD.MOV R134, RZ, RZ, -R134 ;  /* 0x000000ffff86e224 */ /* 0x000fe400078e0a86 */
[----:B------:R-:W-:Y:S01]  /*7820*/  IMAD R140, R5, R7, R140 ;  /* 0x00000007058c7224 */ /* 0x000fe200078e028c */
[----:B------:R-:W-:Y:S01]  /*7830*/  IABS R146, R9 ;  /* 0x0000000900927213 */ /* 0x000fe20000000000 */
[----:B------:R-:W-:Y:S02]  /*7840*/  @!P3 IMAD.IADD R139, R139, 0x1, -R5 ;  /* 0x000000018b8bb824 */ /* 0x000fe400078e0a05 */
[----:B------:R-:W-:Y:S01]  /*7850*/  @!P5 IMAD.MOV R135, RZ, RZ, -R135 ;  /* 0x000000ffff87d224 */ /* 0x000fe200078e0a87 */
[C---:B------:R-:W-:Y:S01]  /*7860*/  ISETP.GT.U32.AND P5, PT, R5.reuse, R140, PT ;  /* 0x0000008c0500720c */ /* 0x040fe20003fa4070 */
[--C-:B------:R-:W-:Y:S01]  /*7870*/  @!P4 IMAD.IADD R136, R136, 0x1, -R5.reuse ;  /* 0x000000018888c824 */ /* 0x100fe200078e0a05 */
[----:B------:R-:W-:Y:S01]  /*7880*/  ISETP.GT.U32.AND P6, PT, R5, R139, PT ;  /* 0x0000008b0500720c */ /* 0x000fe20003fc4070 */
[----:B------:R-:W-:Y:S01]  /*7890*/  @!P1 IMAD.IADD R138, R138, 0x1, -R5 ;  /* 0x000000018a8a9824 */ /* 0x000fe200078e0a05 */
[----:B------:R-:W-:Y:S01]  /*78a0*/  ISETP.GE.AND P1, PT, R10, RZ, PT ;  /* 0x000000ff0a00720c */ /* 0x000fe20003f26270 */
[----:B------:R-:W-:Y:S01]  /*78b0*/  IMAD.HI.U32 R7, R2, R141, RZ ;  /* 0x0000008d02077227 */ /* 0x000fe200078e00ff */
[----:B------:R-:W-:-:S02]  /*78c0*/  ISETP.GE.AND P4, PT, R143, RZ, PT ;  /* 0x000000ff8f00720c */ /* 0x000fc40003f86270 */
[C---:B------:R-:W-:Y:S01]  /*78d0*/  ISETP.GT.U32.AND P3, PT, R5.reuse, R138, PT ;  /* 0x0000008a0500720c */ /* 0x040fe20003f64070 */
[----:B------:R-:W-:Y:S01]  /*78e0*/  IMAD.MOV R10, RZ, RZ, -R7 ;  /* 0x000000ffff0a7224 */ /* 0x000fe200078e0a07 */
[----:B------:R-:W-:Y:S01]  /*78f0*/  LOP3.LUT R7, R0, 0xe2, RZ, 0xfc, !PT ;  /* 0x000000e200077812 */ /* 0x000fe200078efcff */
[----:B------:R-:W-:Y:S01]  /*7900*/  @!P0 IMAD.MOV R136, RZ, RZ, -R136 ;  /* 0x000000ffff888224 */ /* 0x000fe200078e0a88 */
[----:B------:R-:W-:Y:S01]  /*7910*/  ISETP.GE.AND P0, PT, R144, RZ, PT ;  /* 0x000000ff9000720c */ /* 0x000fe20003f06270 */
[----:B------:R-:W-:Y:S01]  /*7920*/  IMAD R141, R5, R10, R141 ;  /* 0x0000000a058d7224 */ /* 0x000fe200078e028d */
[----:B------:R-:W-:Y:S01]  /*7930*/  IABS R142, R7 ;  /* 0x00000007008e7213 */ /* 0x000fe20000000000 */
[--C-:B------:R-:W-:Y:S01]  /*7940*/  @!P6 IMAD.IADD R139, R139, 0x1, -R5.reuse ;  /* 0x000000018b8be824 */ /* 0x100fe200078e0a05 */
[----:B------:R-:W-:Y:S01]  /*7950*/  ISETP.GE.AND P6, PT, R7, RZ, PT ;  /* 0x000000ff0700720c */ /* 0x000fe20003fc6270 */
[----:B------:R-:W-:Y:S02]  /*7960*/  @!P5 IMAD.IADD R140, R140, 0x1, -R5 ;  /* 0x000000018c8cd824 */ /* 0x000fe400078e0a05 */
[----:B------:R-:W-:Y:S01]  /*7970*/  @!P1 IMAD.MOV R139, RZ, RZ, -R139 ;  /* 0x000000ffff8b9224 */ /* 0x000fe200078e0a8b */
[C---:B------:R-:W-:Y:S01]  /*7980*/  ISETP.GT.U32.AND P1, PT, R5.reuse, R141, PT ;  /* 0x0000008d0500720c */ /* 0x040fe20003f24070 */
[----:B------:R-:W-:Y:S01]  /*7990*/  @!P4 IMAD.MOV R137, RZ, RZ, -R137 ;  /* 0x000000ffff89c224 */ /* 0x000fe200078e0a89 */
[----:B------:R-:W-:Y:S01]  /*79a0*/  ISETP.GT.U32.AND P5, PT, R5, R140, PT ;  /* 0x0000008c0500720c */ /* 0x000fe20003fa4070 */
[----:B------:R-:W-:Y:S01]  /*79b0*/  IMAD.HI.U32 R7, R2, R142, RZ ;  /* 0x0000008e02077227 */ /* 0x000fe200078e00ff */
[----:B------:R-:W-:-:S03]  /*79c0*/  ISETP.GE.AND P4, PT, R8, RZ, PT ;  /* 0x000000ff0800720c */ /* 0x000fc60003f86270 */
[----:B------:R-:W-:Y:S02]  /*79d0*/  VIADD R8, R4, 0xde ;  /* 0x000000de04087836 */ /* 0x000fe40000000000 */
[----:B------:R-:W-:Y:S02]  /*79e0*/  @!P3 IMAD.IADD R138, R138, 0x1, -R5 ;  /* 0x000000018a8ab824 */ /* 0x000fe400078e0a05 */
[----:B------:R-:W-:Y:S01]  /*79f0*/  IMAD.MOV R7, RZ, RZ, -R7 ;  /* 0x000000ffff077224 */ /* 0x000fe200078e0a07 */
[----:B------:R-:W-:Y:S01]  /*7a00*/  ISETP.GE.AND P3, PT, R8, RZ, PT ;  /* 0x000000ff0800720c */ /* 0x000fe20003f66270 */
[--C-:B------:R-:W-:Y:S01]  /*7a10*/  @!P1 IMAD.IADD R141, R141, 0x1, -R5.reuse ;  /* 0x000000018d8d9824 */ /* 0x100fe200078e0a05 */
[----:B------:R-:W-:Y:S01]  /*7a20*/  IABS R145, R8 ;  /* 0x0000000800917213 */ /* 0x000fe20000000000 */
[----:B------:R-:W-:Y:S01]  /*7a30*/  @!P5 IMAD.IADD R140, R140, 0x1, -R5 ;  /* 0x000000018c8cd824 */ /* 0x000fe200078e0a05 */
[----:B------:R-:W-:Y:S01]  /*7a40*/  LOP3.LUT R8, R0, 0xe0, RZ, 0xfc, !PT ;  /* 0x000000e000087812 */ /* 0x000fe200078efcff */
[C---:B------:R-:W-:Y:S01]  /*7a50*/  IMAD R142, R5.reuse, R7, R142 ;  /* 0x00000007058e7224 */ /* 0x040fe200078e028e */
[C---:B------:R-:W-:Y:S01]  /*7a60*/  ISETP.GT.U32.AND P1, PT, R5.reuse, R141, PT ;  /* 0x0000008d0500720c */ /* 0x040fe20003f24070 */
[----:B------:R-:W-:Y:S01]  /*7a70*/  @!P2 IMAD.MOV R138, RZ, RZ, -R138 ;  /* 0x000000ffff8aa224 */ /* 0x000fe200078e0a8a */
[----:B------:R-:W-:Y:S01]  /*7a80*/  IABS R143, R8 ;  /* 0x00000008008f7213 */ /* 0x000fe20000000000 */
[----:B------:R-:W-:Y:S01]  /*7a90*/  @!P0 IMAD.MOV R140, RZ, RZ, -R140 ;  /* 0x000000ffff8c8224 */ /* 0x000fe200078e0a8c */
[----:B------:R-:W-:Y:S01]  /*7aa0*/  ISETP.GE.AND P2, PT, R8, RZ, PT ;  /* 0x000000ff0800720c */ /* 0x000fe20003f46270 */
[----:B------:R-:W-:Y:S01]  /*7ab0*/  IMAD.HI.U32 R8, R2, R145, RZ ;  /* 0x0000009102087227 */ /* 0x000fe200078e00ff */
[----:B------:R-:W-:-:S02]  /*7ac0*/  ISETP.GT.U32.AND P0, PT, R5, R142, PT ;  /* 0x0000008e0500720c */ /* 0x000fc40003f04070 */
[----:B------:R-:W-:Y:S01]  /*7ad0*/  ISETP.GE.AND P5, PT, R9, RZ, PT ;  /* 0x000000ff0900720c */ /* 0x000fe20003fa6270 */
[----:B------:R-:W-:-:S04]  /*7ae0*/  IMAD.HI.U32 R7, R2, R143, RZ ;  /* 0x0000008f02077227 */ /* 0x000fc800078e00ff */
[----:B------:R-:W-:Y:S02]  /*7af0*/  IMAD.MOV R144, RZ, RZ, -R7 ;  /* 0x000000ffff907224 */ /* 0x000fe400078e0a07 */
[----:B------:R-:W-:Y:S02]  /*7b00*/  IMAD.MOV R8, RZ, RZ, -R8 ;  /* 0x000000ffff087224 */ /* 0x000fe400078e0a08 */
[C---:B------:R-:W-:Y:S02]  /*7b10*/  IMAD R143, R5.reuse, R144, R143 ;  /* 0x00000090058f7224 */ /* 0x040fe400078e028f */
[----:B------:R-:W-:Y:S02]  /*7b20*/  IMAD R144, R5, R8, R145 ;  /* 0x0000000805907224 */ /* 0x000fe400078e0291 */
[--C-:B------:R-:W-:Y:S01]  /*7b30*/  @!P1 IMAD.IADD R141, R141, 0x1, -R5.reuse ;  /* 0x000000018d8d9824 */ /* 0x100fe200078e0a05 */
[C---:B------:R-:W-:Y:S01]  /*7b40*/  ISETP.GT.U32.AND P1, PT, R5.reuse, R143, PT ;  /* 0x0000008f0500720c */ /* 0x040fe20003f24070 */
[----:B------:R-:W-:Y:S01]  /*7b50*/  @!P0 IMAD.IADD R142, R142, 0x1, -R5 ;  /* 0x000000018e8e8824 */ /* 0x000fe200078e0a05 */
[----:B------:R-:W-:Y:S01]  /*7b60*/  ISETP.GT.U32.AND P0, PT, R5, R144, PT ;  /* 0x000000900500720c */ /* 0x000fe20003f04070 */
[----:B------:R-:W-:-:S04]  /*7b70*/  IMAD.HI.U32 R9, R2, R146, RZ ;  /* 0x0000009202097227 */ /* 0x000fc800078e00ff */
[----:B------:R-:W-:-:S04]  /*7b80*/  IMAD.HI.U32 R10, R2, R147, RZ ;  /* 0x00000093020a7227 */ /* 0x000fc800078e00ff */
[----:B------:R-:W-:Y:S02]  /*7b90*/  IMAD.MOV R9, RZ, RZ, -R9 ;  /* 0x000000ffff097224 */ /* 0x000fe400078e0a09 */
[----:B------:R-:W-:Y:S01]  /*7ba0*/  @!P4 IMAD.MOV R141, RZ, RZ, -R141 ;  /* 0x000000ffff8dc224 */ /* 0x000fe200078e0a8d */
[C---:B------:R-:W-:Y:S01]  /*7bb0*/  ISETP.GT.U32.AND P4, PT, R5.reuse, R142, PT ;  /* 0x0000008e0500720c */ /* 0x040fe20003f84070 */
[----:B------:R-:W-:Y:S02]  /*7bc0*/  IMAD.MOV R10, RZ, RZ, -R10 ;  /* 0x000000ffff0a7224 */ /* 0x000fe400078e0a0a */
[C---:B------:R-:W-:Y:S02]  /*7bd0*/  IMAD R145, R5.reuse, R9, R146 ;  /* 0x0000000905917224 */ /* 0x040fe400078e0292 */
[----:B------:R-:W-:Y:S01]  /*7be0*/  IMAD R146, R5, R10, R147 ;  /* 0x0000000a05927224 */ /* 0x000fe200078e0293 */
[----:B------:R-:W-:Y:S01]  /*7bf0*/  IABS R147, R154 ;  /* 0x0000009a00937213 */ /* 0x000fe20000000000 */
[----:B------:R-:W-:-:S02]  /*7c00*/  @!P1 IMAD.IADD R143, R143, 0x1, -R5 ;  /* 0x000000018f8f9824 */ /* 0x000fc400078e0a05 */
[--C-:B------:R-:W-:Y:S02]  /*7c10*/  @!P0 IMAD.IADD R144, R144, 0x1, -R5.reuse ;  /* 0x0000000190908824 */ /* 0x100fe400078e0a05 */
[----:B------:R-:W-:Y:S01]  /*7c20*/  IMAD.HI.U32 R7, R2, R147, RZ ;  /* 0x0000009302077227 */ /* 0x000fe200078e00ff */
[C---:B------:R-:W-:Y:S02]  /*7c30*/  ISETP.GT.U32.AND P1, PT, R5.reuse, R143, PT ;  /* 0x0000008f0500720c */ /* 0x040fe40003f24070 */
[C---:B------:R-:W-:Y:S01]  /*7c40*/  ISETP.GT.U32.AND P0, PT, R5.reuse, R144, PT ;  /* 0x000000900500720c */ /* 0x040fe20003f04070 */
[----:B------:R-:W-:Y:S01]  /*7c50*/  @!P4 IMAD.IADD R142, R142, 0x1, -R5 ;  /* 0x000000018e8ec824 */ /* 0x000fe200078e0a05 */
[----:B------:R-:W-:Y:S01]  /*7c60*/  ISETP.GT.U32.AND P4, PT, R5, R145, PT ;  /* 0x000000910500720c */ /* 0x000fe20003f84070 */
[----:B------:R-:W-:Y:S02]  /*7c70*/  IMAD.MOV R8, RZ, RZ, -R7 ;  /* 0x000000ffff087224 */ /* 0x000fe400078e0a07 */
[----:B------:R-:W-:-:S04]  /*7c80*/  IMAD.HI.U32 R7, R2, R148, RZ ;  /* 0x0000009402077227 */ /* 0x000fc800078e00ff */
[----:B------:R-:W-:Y:S02]  /*7c90*/  IMAD R147, R5, R8, R147 ;  /* 0x0000000805937224 */ /* 0x000fe400078e0293 */
[----:B------:R-:W-:Y:S02]  /*7ca0*/  IMAD.MOV R9, RZ, RZ, -R7 ;  /* 0x000000ffff097224 */ /* 0x000fe400078e0a07 */
[--C-:B------:R-:W-:Y:S01]  /*7cb0*/  @!P1 IMAD.IADD R143, R143, 0x1, -R5.reuse ;  /* 0x000000018f8f9824 */ /* 0x100fe200078e0a05 */
[C---:B------:R-:W-:Y:S01]  /*7cc0*/  ISETP.GT.U32.AND P1, PT, R5.reuse, R146, PT ;  /* 0x000000920500720c */ /* 0x040fe20003f24070 */
[C---:B------:R-:W-:Y:S01]  /*7cd0*/  IMAD R148, R5.reuse, R9, R148 ;  /* 0x0000000905947224 */ /* 0x040fe200078e0294 */
[----:B------:R-:W-:Y:S01]  /*7ce0*/  LOP3.LUT R9, R0, 0xd0, RZ, 0xfc, !PT ;  /* 0x000000d000097812 */ /* 0x000fe200078efcff */
[--C-:B------:R-:W-:Y:S01]  /*7cf0*/  @!P0 IMAD.IADD R144, R144, 0x1, -R5.reuse ;  /* 0x0000000190908824 */ /* 0x100fe200078e0a05 */
[----:B------:R-:W-:Y:S01]  /*7d00*/  ISETP.GT.U32.AND P0, PT, R5, R147, PT ;  /* 0x000000930500720c */ /* 0x000fe20003f04070 */
[----:B------:R-:W-:Y:S01]  /*7d10*/  @!P4 IMAD.IADD R145, R145, 0x1, -R5 ;  /* 0x000000019191c824 */ /* 0x000fe200078e0a05 */
[----:B------:R-:W-:Y:S01]  /*7d20*/  ISETP.GT.U32.AND P4, PT, R5, R148, PT ;  /* 0x000000940500720c */ /* 0x000fe20003f84070 */
[----:B------:R-:W-:Y:S01]  /*7d30*/  IMAD.HI.U32 R7, R2, R149, RZ ;  /* 0x0000009502077227 */ /* 0x000fe200078e00ff */
[----:B------:R-:W-:-:S03]  /*7d40*/  IABS R151, R9 ;  /* 0x0000000900977213 */ /* 0x000fc60000000000 */
[----:B------:R-:W-:Y:S02]  /*7d50*/  IMAD.MOV R10, RZ, RZ, -R7 ;  /* 0x000000ffff0a7224 */ /* 0x000fe400078e0a07 */
[----:B------:R-:W-:Y:S02]  /*7d60*/  VIADD R7, R4, 0xce ;  /* 0x000000ce04077836 */ /* 0x000fe40000000000 */
[--C-:B------:R-:W-:Y:S02]  /*7d70*/  @!P1 IMAD.IADD R146, R146, 0x1, -R5.reuse ;  /* 0x0000000192929824 */ /* 0x100fe400078e0a05 */
[----:B------:R-:W-:Y:S01]  /*7d80*/  @!P0 IMAD.IADD R147, R147, 0x1, -R5 ;  /* 0x0000000193938824 */ /* 0x000fe200078e0a05 */
[----:B------:R-:W-:Y:S01]  /*7d90*/  ISETP.GT.U32.AND P0, PT, R5, R145, PT ;  /* 0x000000910500720c */ /* 0x000fe20003f04070 */
[----:B------:R-:W-:Y:S01]  /*7da0*/  IMAD.HI.U32 R8, R2, R150, RZ ;  /* 0x0000009602087227 */ /* 0x000fe200078e00ff */
[----:B------:R-:W-:Y:S02]  /*7db0*/  ISETP.GE.AND P1, PT, R7, RZ, PT ;  /* 0x000000ff0700720c */ /* 0x000fe40003f26270 */
[----:B------:R-:W-:Y:S01]  /*7dc0*/  IABS R152, R7 ;  /* 0x0000000700987213 */ /* 0x000fe20000000000 */
[C---:B------:R-:W-:Y:S01]  /*7dd0*/  IMAD R149, R5.reuse, R10, R149 ;  /* 0x0000000a05957224 */ /* 0x040fe200078e0295 */
[----:B------:R-:W-:Y:S01]  /*7de0*/  LOP3.LUT R10, R0, 0xcc, RZ, 0xfc, !PT ;  /* 0x000000cc000a7812 */ /* 0x000fe200078efcff */
[----:B------:R-:W-:Y:S01]  /*7df0*/  @!P6 IMAD.MOV R142, RZ, RZ, -R142 ;  /* 0x000000ffff8ee224 */ /* 0x000fe200078e0a8e */
[C---:B------:R-:W-:Y:S01]  /*7e00*/  ISETP.GT.U32.AND P6, PT, R5.reuse, R146, PT ;  /* 0x000000920500720c */ /* 0x040fe20003fc4070 */
[----:B------:R-:W-:Y:S01]  /*7e10*/  @!P4 IMAD.IADD R148, R148, 0x1, -R5 ;  /* 0x000000019494c824 */ /* 0x000fe200078e0a05 */
[----:B------:R-:W-:Y:S01]  /*7e20*/  ISETP.GT.U32.AND P4, PT, R5, R147, PT ;  /* 0x000000930500720c */ /* 0x000fe20003f84070 */
[----:B------:R-:W-:-:S02]  /*7e30*/  IMAD.MOV R8, RZ, RZ, -R8 ;  /* 0x000000ffff087224 */ /* 0x000fc400078e0a08 */
[----:B------:R-:W-:Y:S01]  /*7e40*/  @!P3 IMAD.MOV R144, RZ, RZ, -R144 ;  /* 0x000000ffff90b224 */ /* 0x000fe200078e0a90 */
[----:B------:R-:W-:Y:S01]  /*7e50*/  ISETP.GT.U32.AND P3, PT, R5, R149, PT ;  /* 0x000000950500720c */ /* 0x000fe20003f64070 */
[----:B------:R-:W-:-:S04]  /*7e60*/  IMAD.HI.U32 R7, R2, R151, RZ ;  /* 0x0000009702077227 */ /* 0x000fc800078e00ff */
[----:B------:R-:W-:Y:S02]  /*7e70*/  IMAD R150, R5, R8, R150 ;  /* 0x0000000805967224 */ /* 0x000fe400078e0296 */
[----:B------:R-:W-:Y:S02]  /*7e80*/  IMAD.MOV R8, RZ, RZ, -R7 ;  /* 0x000000ffff087224 */ /* 0x000fe400078e0a07 */
[----:B------:R-:W-:Y:S01]  /*7e90*/  @!P0 IMAD.IADD R145, R145, 0x1, -R5 ;  /* 0x0000000191918824 */ /* 0x000fe200078e0a05 */
[C---:B------:R-:W-:Y:S01]  /*7ea0*/  ISETP.GT.U32.AND P0, PT, R5.reuse, R150, PT ;  /* 0x000000960500720c */ /* 0x040fe20003f04070 */
[C---:B------:R-:W-:Y:S02]  /*7eb0*/  IMAD R151, R5.reuse, R8, R151 ;  /* 0x0000000805977224 */ /* 0x040fe400078e0297 */
[----:B------:R-:W-:Y:S01]  /*7ec0*/  @!P2 IMAD.MOV R143, RZ, RZ, -R143 ;  /* 0x000000ffff8fa224 */ /* 0x000fe200078e0a8f */
[----:B------:R-:W-:Y:S01]  /*7ed0*/  ISETP.GT.U32.AND P2, PT, R5, R148, PT ;  /* 0x000000940500720c */ /* 0x000fe20003f44070 */
[--C-:B------:R-:W-:Y:S01]  /*7ee0*/  @!P6 IMAD.IADD R146, R146, 0x1, -R5.reuse ;  /* 0x000000019292e824 */ /* 0x100fe200078e0a05 */
[----:B------:R-:W-:Y:S01]  /*7ef0*/  ISETP.GE.AND P6, PT, R153, RZ, PT ;  /* 0x000000ff9900720c */ /* 0x000fe20003fc6270 */
[--C-:B------:R-:W-:Y:S01]  /*7f00*/  @!P4 IMAD.IADD R147, R147, 0x1, -R5.reuse ;  /* 0x000000019393c824 */ /* 0x100fe200078e0a05 */
[----:B------:R-:W-:Y:S01]  /*7f10*/  ISETP.GT.U32.AND P4, PT, R5, R151, PT ;  /* 0x000000970500720c */ /* 0x000fe20003f84070 */
[----:B------:R-:W-:Y:S01]  /*7f20*/  @!P3 IMAD.IADD R149, R149, 0x1, -R5 ;  /* 0x000000019595b824 */ /* 0x000fe200078e0a05 */
[----:B------:R-:W-:Y:S01]  /*7f30*/  ISETP.GE.AND P3, PT, R155, RZ, PT ;  /* 0x000000ff9b00720c */ /* 0x000fe20003f66270 */
[----:B------:R-:W-:Y:S01]  /*7f40*/  IMAD.HI.U32 R7, R2, R152, RZ ;  /* 0x0000009802077227 */ /* 0x000fe200078e00ff */
[----:B------:R-:W-:-:S02]  /*7f50*/  IABS R153, R10 ;  /* 0x0000000a00997213 */ /* 0x000fc40000000000 */
[----:B------:R-:W-:Y:S01]  /*7f60*/  LOP3.LUT R155, R0, 0xca, RZ, 0xfc, !PT ;  /* 0x000000ca009b7812 */ /* 0x000fe200078efcff */
[----:B------:R-:W-:Y:S02]  /*7f70*/  IMAD.MOV R7, RZ, RZ, -R7 ;  /* 0x000000ffff077224 */ /* 0x000fe400078e0a07 */
[--C-:B------:R-:W-:Y:S01]  /*7f80*/  @!P0 IMAD.IADD R150, R150, 0x1, -R5.reuse ;  /* 0x0000000196968824 */ /* 0x100fe200078e0a05 */
[----:B------:R-:W-:Y:S01]  /*7f90*/  ISETP.GE.AND P0, PT, R156, RZ, PT ;  /* 0x000000ff9c00720c */ /* 0x000fe20003f06270 */
[--C-:B------:R-:W-:Y:S01]  /*7fa0*/  @!P2 IMAD.IADD R148, R148, 0x1, -R5.reuse ;  /* 0x000000019494a824 */ /* 0x100fe200078e0a05 */
[----:B------:R-:W-:Y:S01]  /*7fb0*/  ISETP.GE.AND P2, PT, R154, RZ, PT ;  /* 0x000000ff9a00720c */ /* 0x000fe20003f46270 */
[----:B------:R-:W-:Y:S01]  /*7fc0*/  IMAD R152, R5, R7, R152 ;  /* 0x0000000705987224 */ /* 0x000fe200078e0298 */
[----:B------:R-:W-:Y:S01]  /*7fd0*/  IABS R154, R155 ;  /* 0x0000009b009a7213 */ /* 0x000fe20000000000 */
[----:B------:R-:W-:Y:S01]  /*7fe0*/  @!P4 IMAD.IADD R151, R151, 0x1, -R5 ;  /* 0x000000019797c824 */ /* 0x000fe200078e0a05 */
[C---:B------:R-:W-:Y:S01]  /*7ff0*/  ISETP.GT.U32.AND P4, PT, R5.reuse, R149, PT ;  /* 0x000000950500720c */ /* 0x040fe20003f84070 */
[----:B------:R-:W-:Y:S01]  /*8000*/  @!P6 IMAD.MOV R146, RZ, RZ, -R146 ;  /* 0x000000ffff92e224 */ /* 0x000fe200078e0a92 */
[C---:B------:R-:W-:Y:S01]  /*8010*/  ISETP.GT.U32.AND P6, PT, R5.reuse, R150, PT ;  /* 0x000000960500720c */ /* 0x040fe20003fc4070 */
[----:B------:R-:W-:Y:S01]  /*8020*/  @!P3 IMAD.MOV R148, RZ, RZ, -R148 ;  /* 0x000000ffff94b224 */ /* 0x000fe200078e0a94 */
[C---:B------:R-:W-:Y:S01]  /*8030*/  ISETP.GT.U32.AND P3, PT, R5.reuse, R152, PT ;  /* 0x000000980500720c */ /* 0x040fe20003f64070 */
[----:B------:R-:W-:Y:S01]  /*8040*/  @!P5 IMAD.MOV R145, RZ, RZ, -R145 ;  /* 0x000000ffff91d224 */ /* 0x000fe200078e0a91 */
[----:B------:R-:W-:Y:S01]  /*8050*/  ISETP.GT.U32.AND P5, PT, R5, R151, PT ;  /* 0x000000970500720c */ /* 0x000fe20003fa4070 */
[----:B------:R-:W-:Y:S01]  /*8060*/  IMAD.HI.U32 R7, R2, R153, RZ ;  /* 0x0000009902077227 */ /* 0x000fe200078e00ff */
[----:B------:R-:W-:-:S03]  /*8070*/  IABS R156, R160 ;  /* 0x000000a0009c7213 */ /* 0x000fc60000000000 */
[----:B------:R-:W-:Y:S02]  /*8080*/  IMAD.MOV R8, RZ, RZ, -R7 ;  /* 0x000000ffff087224 */ /* 0x000fe400078e0a07 */
[--C-:B------:R-:W-:Y:S01]  /*8090*/  @!P4 IMAD.IADD R149, R149, 0x1, -R5.reuse ;  /* 0x000000019595c824 */ /* 0x100fe200078e0a05 */
[----:B------:R-:W-:Y:S01]  /*80a0*/  ISETP.GE.AND P4, PT, R9, RZ, PT ;  /* 0x000000ff0900720c */ /* 0x000fe20003f86270 */
[----:B------:R-:W-:Y:S01]  /*80b0*/  @!P6 IMAD.IADD R150, R150, 0x1, -R5 ;  /* 0x000000019696e824 */ /* 0x000fe200078e0a05 */
[----:B------:R-:W-:Y:S01]  /*80c0*/  ISETP.GE.AND P6, PT, R10, RZ, PT ;  /* 0x000000ff0a00720c */ /* 0x000fe20003fc6270 */
[----:B------:R-:W-:Y:S01]  /*80d0*/  IMAD R153, R5, R8, R153 ;  /* 0x0000000805997224 */ /* 0x000fe200078e0299 */
[----:B------:R-:W-:Y:S01]  /*80e0*/  LOP3.LUT R10, R0, 0xc8, RZ, 0xfc, !PT ;  /* 0x000000c8000a7812 */ /* 0x000fe200078efcff */
[----:B------:R-:W-:Y:S02]  /*80f0*/  @!P3 IMAD.IADD R152, R152, 0x1, -R5 ;  /* 0x000000019898b824 */ /* 0x000fe400078e0a05 */
[----:B------:R-:W-:-:S03]  /*8100*/  IMAD.HI.U32 R7, R2, R154, RZ ;  /* 0x0000009a02077227 */ /* 0x000fc600078e00ff */
[----:B------:R-:W-:Y:S01]  /*8110*/  ISETP.GT.U32.AND P3, PT, R5, R152, PT ;  /* 0x000000980500720c */ /* 0x000fe20003f64070 */
[----:B------:R-:W-:Y:S01]  /*8120*/  @!P0 IMAD.MOV R149, RZ, RZ, -R149 ;  /* 0x000000ffff958224 */ /* 0x000fe200078e0a95 */
[----:B------:R-:W-:Y:S01]  /*8130*/  ISETP.GE.AND P0, PT, R155, RZ, PT ;  /* 0x000000ff9b00720c */ /* 0x000fe20003f06270 */
        /* <DEDUP_REMOVED lines=8> */
[----:B------:R-:W-:-:S04]  /*81c0*/  IMAD.HI.U32 R7, R2, R155, RZ ;  /* 0x0000009b02077227 */ /* 0x000fc800078e00ff */
[----:B------:R-:W-:Y:S02]  /*81d0*/  IMAD.MOV R8, RZ, RZ, -R7 ;  /* 0x000000ffff087224 */ /* 0x000fe400078e0a07 */
[----:B------:R-:W-:-:S04]  /*81e0*/  IMAD.HI.U32 R7, R2, R156, RZ ;  /* 0x0000009c02077227 */ /* 0x000fc800078e00ff */
[--C-:B------:R-:W-:Y:S02]  /*81f0*/  @!P5 IMAD.IADD R153, R153, 0x1, -R5.reuse ;  /* 0x000000019999d824 */ /* 0x100fe400078e0a05 */
[----:B------:R-:W-:Y:S01]  /*8200*/  @!P3 IMAD.IADD R152, R152, 0x1, -R5 ;  /* 0x000000019898b824 */ /* 0x000fe200078e0a05 */
[C---:B------:R-:W-:Y:S01]  /*8210*/  ISETP.GT.U32.AND P3, PT, R5.reuse, R154, PT ;  /* 0x0000009a0500720c */ /* 0x040fe20003f64070 */
[C---:B------:R-:W-:Y:S01]  /*8220*/  IMAD R155, R5.reuse, R8, R155 ;  /* 0x00000008059b7224 */ /* 0x040fe200078e029b */
[----:B------:R-:W-:Y:S01]  /*8230*/  ISETP.GT.U32.AND P5, PT, R5, R153, PT ;  /* 0x000000990500720c */ /* 0x000fe20003fa4070 */
[----:B------:R-:W-:-:S04]  /*8240*/  IMAD.HI.U32 R8, R2, R157, RZ ;  /* 0x0000009d02087227 */ /* 0x000fc800078e00ff */
[----:B------:R-:W-:Y:S02]  /*8250*/  IMAD.MOV R7, RZ, RZ, -R7 ;  /* 0x000000ffff077224 */ /* 0x000fe400078e0a07 */
[----:B------:R-:W-:Y:S02]  /*8260*/  IMAD.MOV R8, RZ, RZ, -R8 ;  /* 0x000000ffff087224 */ /* 0x000fe400078e0a08 */
[C---:B------:R-:W-:Y:S02]  /*8270*/  IMAD R156, R5.reuse, R7, R156 ;  /* 0x00000007059c7224 */ /* 0x040fe400078e029c */
[C---:B------:R-:W-:Y:S02]  /*8280*/  IMAD R157, R5.reuse, R8, R157 ;  /* 0x00000008059d7224 */ /* 0x040fe400078e029d */
[----:B------:R-:W-:Y:S01]  /*8290*/  @!P4 IMAD.MOV R151, RZ, RZ, -R151 ;  /* 0x000000ffff97c224 */ /* 0x000fe200078e0a97 */
[C---:B------:R-:W-:Y:S01]  /*82a0*/  ISETP.GT.U32.AND P4, PT, R5.reuse, R156, PT ;  /* 0x0000009c0500720c */ /* 0x040fe20003f84070 */
[----:B------:R-:W-:Y:S01]  /*82b0*/  @!P1 IMAD.MOV R152, RZ, RZ, -R152 ;  /* 0x000000ffff989224 */ /* 0x000fe200078e0a98 */
[----:B------:R-:W-:Y:S01]  /*82c0*/  ISETP.GT.U32.AND P1, PT, R5, R157, PT ;  /* 0x0000009d0500720c */ /* 0x000fe20003f24070 */
[--C-:B------:R-:W-:Y:S01]  /*82d0*/  @!P3 IMAD.IADD R154, R154, 0x1, -R5.reuse ;  /* 0x000000019a9ab824 */ /* 0x100fe200078e0a05 */
[----:B------:R-:W-:Y:S01]  /*82e0*/  ISETP.GE.AND P3, PT, R10, RZ, PT ;  /* 0x000000ff0a00720c */ /* 0x000fe20003f66270 */
[----:B------:R-:W-:Y:S01]  /*82f0*/  @!P5 IMAD.IADD R153, R153, 0x1, -R5 ;  /* 0x000000019999d824 */ /* 0x000fe200078e0a05 */
[C---:B------:R-:W-:Y:S01]  /*8300*/  ISETP.GT.U32.AND P5, PT, R5.reuse, R155, PT ;  /* 0x0000009b0500720c */ /* 0x040fe20003fa4070 */
[----:B------:R-:W-:Y:S01]  /*8310*/  @!P2 IMAD.MOV R150, RZ, RZ, -R150 ;  /* 0x000000ffff96a224 */ /* 0x000fe200078e0a96 */
[----:B------:R-:W-:Y:S01]  /*8320*/  ISETP.GT.U32.AND P2, PT, R5, R154, PT ;  /* 0x0000009a0500720c */ /* 0x000fe20003f44070 */
[----:B------:R-:W-:-:S04]  /*8330*/  IMAD.HI.U32 R9, R2, R158, RZ ;  /* 0x0000009e02097227 */ /* 0x000fc800078e00ff */
[----:B------:R-:W-:Y:S01]  /*8340*/  @!P4 IMAD.IADD R156, R156, 0x1, -R5 ;  /* 0x000000019c9cc824 */ /* 0x000fe200078e0a05 */
[----:B------:R-:W-:Y:S01]  /*8350*/  ISETP.GE.AND P4, PT, R161, RZ, PT ;  /* 0x000000ffa100720c */ /* 0x000fe20003f86270 */
[----:B------:R-:W-:Y:S02]  /*8360*/  IMAD.MOV R9, RZ, RZ, -R9 ;  /* 0x000000ffff097224 */ /* 0x000fe400078e0a09 */
[----:B------:R-:W-:Y:S01]  /*8370*/  @!P1 IMAD.IADD R157, R157, 0x1, -R5 ;  /* 0x000000019d9d9824 */ /* 0x000fe200078e0a05 */
[C---:B------:R-:W-:Y:S01]  /*8380*/  ISETP.GT.U32.AND P1, PT, R5.reuse, R156, PT ;  /* 0x0000009c0500720c */ /* 0x040fe20003f24070 */
[----:B------:R-:W-:Y:S02]  /*8390*/  VIADD R8, R4, 0xbe ;  /* 0x000000be04087836 */ /* 0x000fe40000000000 */
[----:B------:R-:W-:Y:S01]  /*83a0*/  IMAD R158, R5, R9, R158 ;  /* 0x00000009059e7224 */ /* 0x000fe200078e029e */
[----:B------:R-:W-:Y:S01]  /*83b0*/  LOP3.LUT R9, R0, 0xbc, RZ, 0xfc, !PT ;  /* 0x000000bc00097812 */ /* 0x000fe200078efcff */
[----:B------:R-:W-:-:S03]  /*83c0*/  IMAD.HI.U32 R7, R2, R159, RZ ;  /* 0x0000009f02077227 */ /* 0x000fc600078e00ff */
[----:B------:R-:W-:Y:S01]  /*83d0*/  IABS R161, R9 ;  /* 0x0000000900a17213 */ /* 0x000fe20000000000 */
[----:B------:R-:W-:Y:S01]  /*83e0*/  @!P6 IMAD.MOV R153, RZ, RZ, -R153 ;  /* 0x000000ffff99e224 */ /* 0x000fe200078e0a99 */
[----:B------:R-:W-:Y:S01]  /*83f0*/  ISETP.GE.AND P6, PT, R160, RZ, PT ;  /* 0x000000ffa000720c */ /* 0x000fe20003fc6270 */
[--C-:B------:R-:W-:Y:S01]  /*8400*/  @!P5 IMAD.IADD R155, R155, 0x1, -R5.reuse ;  /* 0x000000019b9bd824 */ /* 0x100fe200078e0a05 */
[----:B------:R-:W-:Y:S01]  /*8410*/  IABS R160, R8 ;  /* 0x0000000800a07213 */ /* 0x000fe20000000000 */
[----:B------:R-:W-:Y:S01]  /*8420*/  @!P2 IMAD.IADD R154, R154, 0x1, -R5 ;  /* 0x000000019a9aa824 */ /* 0x000fe200078e0a05 */
[C---:B------:R-:W-:Y:S01]  /*8430*/  ISETP.GT.U32.AND P2, PT, R5.reuse, R158, PT ;  /* 0x0000009e0500720c */ /* 0x040fe20003f44070 */
[----:B------:R-:W-:Y:S01]  /*8440*/  IMAD.MOV R10, RZ, RZ, -R7 ;  /* 0x000000ffff0a7224 */ /* 0x000fe200078e0a07 */
[C---:B------:R-:W-:Y:S01]  /*8450*/  ISETP.GT.U32.AND P5, PT, R5.reuse, R155, PT ;  /* 0x0000009b0500720c */ /* 0x040fe20003fa4070 */
[----:B------:R-:W-:Y:S01]  /*8460*/  @!P0 IMAD.MOV R154, RZ, RZ, -R154 ;  /* 0x000000ffff9a8224 */ /* 0x000fe200078e0a9a */
[C---:B------:R-:W-:Y:S01]  /*8470*/  ISETP.GT.U32.AND P0, PT, R5.reuse, R157, PT ;  /* 0x0000009d0500720c */ /* 0x040fe20003f04070 */
[----:B------:R-:W-:Y:S01]  /*8480*/  IMAD R159, R5, R10, R159 ;  /* 0x0000000a059f7224 */ /* 0x000fe200078e029f */
[----:B------:R-:W-:Y:S01]  /*8490*/  LOP3.LUT R10, R0, 0xba, RZ, 0xfc, !PT ;  /* 0x000000ba000a7812 */ /* 0x000fe200078efcff */
[----:B------:R-:W-:-:S04]  /*84a0*/  IMAD.HI.U32 R7, R2, R160, RZ ;  /* 0x000000a002077227 */ /* 0x000fc800078e00ff */
[----:B------:R-:W-:Y:S01]  /*84b0*/  @!P1 IMAD.IADD R156, R156, 0x1, -R5 ;  /* 0x000000019c9c9824 */ /* 0x000fe200078e0a05 */
[C---:B------:R-:W-:Y:S01]  /*84c0*/  ISETP.GT.U32.AND P1, PT, R5.reuse, R159, PT ;  /* 0x0000009f0500720c */ /* 0x040fe20003f24070 */
[----:B------:R-:W-:Y:S02]  /*84d0*/  IMAD.MOV R7, RZ, RZ, -R7 ;  /* 0x000000ffff077224 */ /* 0x000fe400078e0a07 */
[--C-:B------:R-:W-:Y:S02]  /*84e0*/  @!P2 IMAD.IADD R158, R158, 0x1, -R5.reuse ;  /* 0x000000019e9ea824 */ /* 0x100fe400078e0a05 */
[----:B------:R-:W-:Y:S02]  /*84f0*/  IMAD R160, R5, R7, R160 ;  /* 0x0000000705a07224 */ /* 0x000fe400078e02a0 */
[--C-:B------:R-:W-:Y:S01]  /*8500*/  @!P5 IMAD.IADD R155, R155, 0x1, -R5.reuse ;  /* 0x000000019b9bd824 */ /* 0x100fe200078e0a05 */
[----:B------:R-:W-:Y:S01]  /*8510*/  ISETP.GT.U32.AND P2, PT, R5, R158, PT ;  /* 0x0000009e0500720c */ /* 0x000fe20003f44070 */
[----:B------:R-:W-:Y:S01]  /*8520*/  @!P0 IMAD.IADD R157, R157, 0x1, -R5 ;  /* 0x000000019d9d8824 */ /* 0x000fe200078e0a05 */
[----:B------:R-:W-:Y:S01]  /*8530*/  ISETP.GT.U32.AND P0, PT, R5, R160, PT ;  /* 0x000000a00500720c */ /* 0x000fe20003f04070 */
[----:B------:R-:W-:Y:S01]  /*8540*/  @!P3 IMAD.MOV R155, RZ, RZ, -R155 ;  /* 0x000000ffff9bb224 */ /* 0x000fe200078e0a9b */
[----:B------:R-:W-:Y:S01]  /*8550*/  ISETP.GE.AND P3, PT, R162, RZ, PT ;  /* 0x000000ffa200720c */ /* 0x000fe20003f66270 */
[----:B------:R-:W-:Y:S01]  /*8560*/  @!P1 IMAD.IADD R159, R159, 0x1, -R5 ;  /* 0x000000019f9f9824 */ /* 0x000fe200078e0a05 */
[----:B------:R-:W-:Y:S01]  /*8570*/  IABS R162, R10 ;  /* 0x0000000a00a27213 */ /* 0x000fe20000000000 */
[----:B------:R-:W-:Y:S01]  /*8580*/  IMAD.HI.U32 R7, R2, R161, RZ ;  /* 0x000000a102077227 */ /* 0x000fe200078e00ff */
[----:B------:R-:W-:-:S02]  /*8590*/  ISETP.GE.AND P5, PT, R8, RZ, PT ;  /* 0x000000ff0800720c */ /* 0x000fc40003fa6270 */
[----:B------:R-:W-:Y:S01]  /*85a0*/  ISETP.GE.AND P1, PT, R9, RZ, PT ;  /* 0x000000ff0900720c */ /* 0x000fe20003f26270 */
[----:B------:R-:W-:Y:S01]  /*85b0*/  @!P6 IMAD.MOV R156, RZ, RZ, -R156 ;  /* 0x000000ffff9ce224 */ /* 0x000fe200078e0a9c */
[----:B------:R-:W-:Y:S01]  /*85c0*/  ISETP.GT.U32.AND P6, PT, R5, R159, PT ;  /* 0x0000009f0500720c */ /* 0x000fe20003fc4070 */
[----:B------:R-:W-:Y:S01]  /*85d0*/  IMAD.MOV R8, RZ, RZ, -R7 ;  /* 0x000000ffff087224 */ /* 0x000fe200078e0a07 */
[----:B------:R-:W-:Y:S01]  /*85e0*/  LOP3.LUT R9, R0, 0xb6, RZ, 0xfc, !PT ;  /* 0x000000b600097812 */ /* 0x000fe200078efcff */
[----:B------:R-:W-:-:S04]  /*85f0*/  IMAD.HI.U32 R7, R2, R162, RZ ;  /* 0x000000a202077227 */ /* 0x000fc800078e00ff */
[----:B------:R-:W-:Y:S02]  /*8600*/  IMAD R161, R5, R8, R161 ;  /* 0x0000000805a17224 */ /* 0x000fe400078e02a1 */
[--C-:B------:R-:W-:Y:S02]  /*8610*/  @!P0 IMAD.IADD R160, R160, 0x1, -R5.reuse ;  /* 0x00000001a0a08824 */ /* 0x100fe400078e0a05 */
[----:B------:R-:W-:Y:S01]  /*8620*/  @!P2 IMAD.IADD R158, R158, 0x1, -R5 ;  /* 0x000000019e9ea824 */ /* 0x000fe200078e0a05 */
[----:B------:R-:W-:Y:S01]  /*8630*/  ISETP.GE.AND P2, PT, R163, RZ, PT ;  /* 0x000000ffa300720c */ /* 0x000fe20003f46270 */
[----:B------:R-:W-:Y:S01]  /*8640*/  IMAD.MOV R8, RZ, RZ, -R7 ;  /* 0x000000ffff087224 */ /* 0x000fe200078e0a07 */
[----:B------:R-:W-:Y:S01]  /*8650*/  IABS R163, R164 ;  /* 0x000000a400a37213 */ /* 0x000fe20000000000 */
[----:B------:R-:W-:Y:S01]  /*8660*/  @!P3 IMAD.MOV R158, RZ, RZ, -R158 ;  /* 0x000000ffff9eb224 */ /* 0x000fe200078e0a9e */
[C---:B------:R-:W-:Y:S01]  /*8670*/  ISETP.GT.U32.AND P0, PT, R5.reuse, R160, PT ;  /* 0x000000a00500720c */ /* 0x040fe20003f04070 */
[C---:B------:R-:W-:Y:S01]  /*8680*/  IMAD R162, R5.reuse, R8, R162 ;  /* 0x0000000805a27224 */ /* 0x040fe200078e02a2 */
[----:B------:R-:W-:Y:S01]  /*8690*/  ISETP.GT.U32.AND P3, PT, R5, R161, PT ;  /* 0x000000a10500720c */ /* 0x000fe20003f64070 */
[----:B------:R-:W-:-:S02]  /*86a0*/  @!P6 IMAD.IADD R159, R159, 0x1, -R5 ;  /* 0x000000019f9fe824 */ /* 0x000fc400078e0a05 */
[----:B------:R-:W-:Y:S01]  /*86b0*/  IMAD.HI.U32 R7, R2, R163, RZ ;  /* 0x000000a302077227 */ /* 0x000fe200078e00ff */
[----:B------:R-:W-:-:S03]  /*86c0*/  ISETP.GT.U32.AND P6, PT, R5, R162, PT ;  /* 0x000000a20500720c */ /* 0x000fc60003fc4070 */
[----:B------:R-:W-:Y:S02]  /*86d0*/  IMAD.MOV R8, RZ, RZ, -R7 ;  /* 0x000000ffff087224 */ /* 0x000fe400078e0a07 */
[----:B------:R-:W-:Y:S02]  /*86e0*/  @!P2 IMAD.MOV R159, RZ, RZ, -R159 ;  /* 0x000000ffff9fa224 */ /* 0x000fe400078e0a9f */
[----:B------:R-:W-:Y:S01]  /*86f0*/  @!P0 IMAD.IADD R160, R160, 0x1, -R5 ;  /* 0x00000001a0a08824 */ /* 0x000fe200078e0a05 */
[----:B------:R-:W-:Y:S01]  /*8700*/  ISETP.GE.AND P0, PT, R164, RZ, PT ;  /* 0x000000ffa400720c */ /* 0x000fe20003f06270 */
[----:B------:R-:W-:Y:S01]  /*8710*/  IMAD R163, R5, R8, R163 ;  /* 0x0000000805a37224 */ /* 0x000fe200078e02a3 */
[----:B------:R-:W-:Y:S01]  /*8720*/  IABS R164, R9 ;  /* 0x0000000900a47213 */ /* 0x000fe20000000000 */
[--C-:B------:R-:W-:Y:S02]  /*8730*/  @!P3 IMAD.IADD R161, R161, 0x1, -R5.reuse ;  /* 0x00000001a1a1b824 */ /* 0x100fe400078e0a05 */
[----:B------:R-:W-:Y:S01]  /*8740*/  @!P6 IMAD.IADD R162, R162, 0x1, -R5 ;  /* 0x00000001a2a2e824 */ /* 0x000fe200078e0a05 */
[C---:B------:R-:W-:Y:S01]  /*8750*/  ISETP.GT.U32.AND P3, PT, R5.reuse, R163, PT ;  /* 0x000000a30500720c */ /* 0x040fe20003f64070 */
[----:B------:R-:W-:Y:S01]  /*8760*/  IMAD.HI.U32 R7, R2, R164, RZ ;  /* 0x000000a402077227 */ /* 0x000fe200078e00ff */
[----:B------:R-:W-:-:S02]  /*8770*/  ISETP.GT.U32.AND P6, PT, R5, R161, PT ;  /* 0x000000a10500720c */ /* 0x000fc40003fc4070 */
[C---:B------:R-:W-:Y:S01]  /*8780*/  ISETP.GT.U32.AND P2, PT, R5.reuse, R162, PT ;  /* 0x000000a20500720c */ /* 0x040fe20003f44070 */
[----:B------:R-:W-:Y:S02]  /*8790*/  IMAD.MOV R7, RZ, RZ, -R7 ;  /* 0x000000ffff077224 */ /* 0x000fe400078e0a07 */
[----:B------:R-:W-:Y:S01]  /*87a0*/  @!P4 IMAD.MOV R157, RZ, RZ, -R157 ;  /* 0x000000ffff9dc224 */ /* 0x000fe200078e0a9d */
[----:B------:R-:W-:Y:S01]  /*87b0*/  ISETP.GE.AND P4, PT, R10, RZ, PT ;  /* 0x000000ff0a00720c */ /* 0x000fe20003f86270 */
[----:B------:R-:W-:Y:S02]  /*87c0*/  IMAD R164, R5, R7, R164 ;  /* 0x0000000705a47224 */ /* 0x000fe400078e02a4 */
[----:B------:R-:W-:-:S04]  /*87d0*/  IMAD.HI.U32 R8, R2, R166, RZ ;  /* 0x000000a602087227 */ /* 0x000fc800078e00ff */
[--C-:B------:R-:W-:Y:S02]  /*87e0*/  @!P3 IMAD.IADD R163, R163, 0x1, -R5.reuse ;  /* 0x00000001a3a3b824 */ /* 0x100fe400078e0a05 */
[--C-:B------:R-:W-:Y:S01]  /*87f0*/  @!P6 IMAD.IADD R161, R161, 0x1, -R5.reuse ;  /* 0x00000001a1a1e824 */ /* 0x100fe200078e0a05 */
[C---:B------:R-:W-:Y:S01]  /*8800*/  ISETP.GT.U32.AND P6, PT, R5.reuse, R164, PT ;  /* 0x000000a40500720c */ /* 0x040fe20003fc4070 */
[----:B------:R-:W-:Y:S01]  /*8810*/  IMAD.MOV R8, RZ, RZ, -R8 ;  /* 0x000000ffff087224 */ /* 0x000fe200078e0a08 */
[----:B------:R-:W-:Y:S01]  /*8820*/  ISETP.GT.U32.AND P3, PT, R5, R163, PT ;  /* 0x000000a30500720c */ /* 0x000fe20003f64070 */
[----:B------:R-:W-:Y:S01]  /*8830*/  @!P2 IMAD.IADD R162, R162, 0x1, -R5 ;  /* 0x00000001a2a2a824 */ /* 0x000fe200078e0a05 */
[----:B------:R-:W-:Y:S01]  /*8840*/  ISETP.GE.AND P2, PT, R167, RZ, PT ;  /* 0x000000ffa700720c */ /* 0x000fe20003f46270 */
[----:B------:R-:W-:Y:S02]  /*8850*/  IMAD R166, R5, R8, R166 ;  /* 0x0000000805a67224 */ /* 0x000fe400078e02a6 */
[----:B------:R-:W-:-:S04]  /*8860*/  IMAD.HI.U32 R7, R2, R165, RZ ;  /* 0x000000a502077227 */ /* 0x000fc800078e00ff */
[----:B------:R-:W-:Y:S01]  /*8870*/  @!P4 IMAD.MOV R162, RZ, RZ, -R162 ;  /* 0x000000ffffa2c224 */ /* 0x000fe200078e0aa2 */
[----:B------:R-:W-:Y:S01]  /*8880*/  ISETP.GT.U32.AND P4, PT, R5, R166, PT ;  /* 0x000000a60500720c */ /* 0x000fe20003f84070 */
[----:B------:R-:W-:Y:S02]  /*8890*/  IMAD.MOV R10, RZ, RZ, -R7 ;  /* 0x000000ffff0a7224 */ /* 0x000fe400078e0a07 */
[----:B------:R-:W-:Y:S01]  /*88a0*/  @!P5 IMAD.MOV R160, RZ, RZ, -R160 ;  /* 0x000000ffffa0d224 */ /* 0x000fe200078e0aa0 */
[----:B------:R-:W-:Y:S01]  /*88b0*/  ISETP.GE.AND P5, PT, R9, RZ, PT ;  /* 0x000000ff0900720c */ /* 0x000fe20003fa6270 */
[----:B------:R-:W-:Y:S01]  /*88c0*/  IMAD R165, R5, R10, R165 ;  /* 0x0000000a05a57224 */ /* 0x000fe200078e02a5 */
[----:B------:R-:W-:Y:S01]  /*88d0*/  LOP3.LUT R9, R0, 0xb0, RZ, 0xfc, !PT ;  /* 0x000000b000097812 */ /* 0x000fe200078efcff */
[--C-:B------:R-:W-:Y:S01]  /*88e0*/  @!P6 IMAD.IADD R164, R164, 0x1, -R5.reuse ;  /* 0x00000001a4a4e824 */ /* 0x100fe200078e0a05 */
[----:B------:R-:W-:Y:S01]  /*88f0*/  LOP3.LUT R10, R0, 0xac, RZ, 0xfc, !PT ;  /* 0x000000ac000a7812 */ /* 0x000fe200078efcff */
[----:B------:R-:W-:Y:S01]  /*8900*/  VIADD R7, R4, 0xae ;  /* 0x000000ae04077836 */ /* 0x000fe20000000000 */
[----:B------:R-:W-:Y:S01]  /*8910*/  IABS R167, R9 ;  /* 0x0000000900a77213 */ /* 0x000fe20000000000 */
[----:B------:R-:W-:Y:S01]  /*8920*/  @!P3 IMAD.IADD R163, R163, 0x1, -R5 ;  /* 0x00000001a3a3b824 */ /* 0x000fe200078e0a05 */
[C---:B------:R-:W-:Y:S01]  /*8930*/  ISETP.GT.U32.AND P3, PT, R5.reuse, R165, PT ;  /* 0x000000a50500720c */ /* 0x040fe20003f64070 */
[----:B------:R-:W-:Y:S01]  /*8940*/  @!P1 IMAD.MOV R161, RZ, RZ, -R161 ;  /* 0x000000ffffa19224 */ /* 0x000fe200078e0aa1 */
[----:B------:R-:W-:Y:S01]  /*8950*/  ISETP.GT.U32.AND P1, PT, R5, R164, PT ;  /* 0x000000a40500720c */ /* 0x000fe20003f24070 */
[----:B------:R-:W-:Y:S01]  /*8960*/  @!P4 IMAD.IADD R166, R166, 0x1, -R5 ;  /* 0x00000001a6a6c824 */ /* 0x000fe200078e0a05 */
[----:B------:R-:W-:Y:S01]  /*8970*/  ISETP.GE.AND P6, PT, R7, RZ, PT ;  /* 0x000000ff0700720c */ /* 0x000fe20003fc6270 */
[----:B------:R-:W-:Y:S01]  /*8980*/  @!P0 IMAD.MOV R163, RZ, RZ, -R163 ;  /* 0x000000ffffa38224 */ /* 0x000fe200078e0aa3 */
[----:B------:R-:W-:Y:S01]  /*8990*/  IABS R168, R7 ;  /* 0x0000000700a87213 */ /* 0x000fe20000000000 */
[----:B------:R-:W-:Y:S01]  /*89a0*/  IMAD.HI.U32 R7, R2, R167, RZ ;  /* 0x000000a702077227 */ /* 0x000fe200078e00ff */
[----:B------:R-:W-:-:S02]  /*89b0*/  ISETP.GT.U32.AND P4, PT, R5, R166, PT ;  /* 0x000000a60500720c */ /* 0x000fc40003f84070 */
[----:B------:R-:W-:Y:S01]  /*89c0*/  ISETP.GE.AND P0, PT, R169, RZ, PT ;  /* 0x000000ffa900720c */ /* 0x000fe20003f06270 */
[----:B------:R-:W-:Y:S01]  /*89d0*/  IMAD.MOV R8, RZ, RZ, -R7 ;  /* 0x000000ffff087224 */ /* 0x000fe200078e0a07 */
[----:B------:R-:W-:Y:S01]  /*89e0*/  IABS R169, R10 ;  /* 0x0000000a00a97213 */ /* 0x000fe20000000000 */
[----:B------:R-:W-:-:S04]  /*89f0*/  IMAD.HI.U32 R7, R2, R168, RZ ;  /* 0x000000a802077227 */ /* 0x000fc800078e00ff */
[--C-:B------:R-:W-:Y:S02]  /*8a00*/  @!P3 IMAD.IADD R165, R165, 0x1, -R5.reuse ;  /* 0x00000001a5a5b824 */ /* 0x100fe400078e0a05 */
[----:B------:R-:W-:Y:S01]  /*8a10*/  @!P1 IMAD.IADD R164, R164, 0x1, -R5 ;  /* 0x00000001a4a49824 */ /* 0x000fe200078e0a05 */
[----:B------:R-:W-:Y:S01]  /*8a20*/  ISETP.GE.AND P1, PT, R9, RZ, PT ;  /* 0x000000ff0900720c */ /* 0x000fe20003f26270 */
[C---:B------:R-:W-:Y:S01]  /*8a30*/  IMAD R167, R5.reuse, R8, R167 ;  /* 0x0000000805a77224 */ /* 0x040fe200078e02a7 */
[C---:B------:R-:W-:Y:S01]  /*8a40*/  ISETP.GT.U32.AND P3, PT, R5.reuse, R165, PT ;  /* 0x000000a50500720c */ /* 0x040fe20003f64070 */
[----:B------:R-:W-:Y:S01]  /*8a50*/  IMAD.MOV R7, RZ, RZ, -R7 ;  /* 0x000000ffff077224 */ /* 0x000fe200078e0a07 */
[----:B------:R-:W-:Y:S01]  /*8a60*/  LOP3.LUT R9, R0, 0xaa, RZ, 0xfc, !PT ;  /* 0x000000aa00097812 */ /* 0x000fe200078efcff */
[----:B------:R-:W-:Y:S01]  /*8a70*/  @!P5 IMAD.MOV R164, RZ, RZ, -R164 ;  /* 0x000000ffffa4d224 */ /* 0x000fe200078e0aa4 */
[C---:B------:R-:W-:Y:S01]  /*8a80*/  ISETP.GT.U32.AND P5, PT, R5.reuse, R167, PT ;  /* 0x000000a70500720c */ /* 0x040fe20003fa4070 */
[----:B------:R-:W-:Y:S01]  /*8a90*/  IMAD R168, R5, R7, R168 ;  /* 0x0000000705a87224 */ /* 0x000fe200078e02a8 */
[----:B------:R-:W-:Y:S01]  /*8aa0*/  IABS R170, R9 ;  /* 0x0000000900aa7213 */ /* 0x000fe20000000000 */
[----:B------:R-:W-:-:S02]  /*8ab0*/  @!P4 IMAD.IADD R166, R166, 0x1, -R5 ;  /* 0x00000001a6a6c824 */ /* 0x000fc400078e0a05 */
[----:B------:R-:W-:Y:S01]  /*8ac0*/  IMAD.HI.U32 R8, R2, R169, RZ ;  /* 0x000000a902087227 */ /* 0x000fe200078e00ff */
[----:B------:R-:W-:-:S03]  /*8ad0*/  ISETP.GT.U32.AND P4, PT, R5, R168, PT ;  /* 0x000000a80500720c */ /* 0x000fc60003f84070 */
[--C-:B------:R-:W-:Y:S01]  /*8ae0*/  @!P3 IMAD.IADD R165, R165, 0x1, -R5.reuse ;  /* 0x00000001a5a5b824 */ /* 0x100fe200078e0a05 */
[----:B------:R-:W-:Y:S01]  /*8af0*/  ISETP.GE.AND P3, PT, R10, RZ, PT ;  /* 0x000000ff0a00720c */ /* 0x000fe20003f66270 */
[----:B------:R-:W-:Y:S01]  /*8b00*/  IMAD.MOV R8, RZ, RZ, -R8 ;  /* 0x000000ffff087224 */ /* 0x000fe200078e0a08 */
[----:B------:R-:W-:Y:S01]  /*8b10*/  LOP3.LUT R10, R0, 0xa8, RZ, 0xfc, !PT ;  /* 0x000000a8000a7812 */ /* 0x000fe200078efcff */
[----:B------:R-:W-:Y:S02]  /*8b20*/  @!P5 IMAD.IADD R167, R167, 0x1, -R5 ;  /* 0x00000001a7a7d824 */ /* 0x000fe400078e0a05 */
[C---:B------:R-:W-:Y:S01]  /*8b30*/  IMAD R169, R5.reuse, R8, R169 ;  /* 0x0000000805a97224 */ /* 0x040fe200078e02a9 */
[----:B------:R-:W-:Y:S01]  /*8b40*/  IABS R171, R10 ;  /* 0x0000000a00ab7213 */ /* 0x000fe20000000000 */
[----:B------:R-:W-:Y:S01]  /*8b50*/  @!P2 IMAD.MOV R165, RZ, RZ, -R165 ;  /* 0x000000ffffa5a224 */ /* 0x000fe200078e0aa5 */
[C---:B------:R-:W-:Y:S01]  /*8b60*/  ISETP.GT.U32.AND P5, PT, R5.reuse, R167, PT ;  /* 0x000000a70500720c */ /* 0x040fe20003fa4070 */
[----:B------:R-:W-:Y:S01]  /*8b70*/  @!P4 IMAD.IADD R168, R168, 0x1, -R5 ;  /* 0x00000001a8a8c824 */ /* 0x000fe200078e0a05 */
[----:B------:R-:W-:Y:S01]  /*8b80*/  ISETP.GT.U32.AND P2, PT, R5, R169, PT ;  /* 0x000000a90500720c */ /* 0x000fe20003f44070 */
[----:B------:R-:W-:-:S03]  /*8b90*/  IMAD.HI.U32 R8, R2, R171, RZ ;  /* 0x000000ab02087227 */ /* 0x000fc600078e00ff */
[----:B------:R-:W-:Y:S01]  /*8ba0*/  ISETP.GT.U32.AND P4, PT, R5, R168, PT ;  /* 0x000000a80500720c */ /* 0x000fe20003f84070 */
[----:B------:R-:W-:Y:S01]  /*8bb0*/  @!P0 IMAD.MOV R166, RZ, RZ, -R166 ;  /* 0x000000ffffa68224 */ /* 0x000fe200078e0aa6 */
[----:B------:R-:W-:Y:S01]  /*8bc0*/  ISETP.GE.AND P0, PT, R9, RZ, PT ;  /* 0x000000ff0900720c */ /* 0x000fe20003f06270 */
[----:B------:R-:W-:-:S04]  /*8bd0*/  IMAD.HI.U32 R9, R2, R172, RZ ;  /* 0x000000ac02097227 */ /* 0x000fc800078e00ff */
[----:B------:R-:W-:Y:S02]  /*8be0*/  IMAD.MOV R8, RZ, RZ, -R8 ;  /* 0x000000ffff087224 */ /* 0x000fe400078e0a08 */
[----:B------:R-:W-:-:S04]  /*8bf0*/  IMAD.HI.U32 R7, R2, R170, RZ ;  /* 0x000000aa02077227 */ /* 0x000fc800078e00ff */
[----:B------:R-:W-:Y:S01]  /*8c00*/  @!P5 IMAD.IADD R167, R167, 0x1, -R5 ;  /* 0x00000001a7a7d824 */ /* 0x000fe200078e0a05 */
[----:B------:R-:W-:Y:S01]  /*8c10*/  ISETP.GE.AND P5, PT, R10, RZ, PT ;  /* 0x000000ff0a00720c */ /* 0x000fe20003fa6270 */
[----:B------:R-:W-:Y:S01]  /*8c20*/  IMAD.MOV R9, RZ, RZ, -R9 ;  /* 0x000000ffff097224 */ /* 0x000fe200078e0a09 */
[C---:B------:R-:W-:Y:S01]  /*8c30*/  LOP3.LUT R10, R0.reuse, 0xa4, RZ, 0xfc, !PT ;  /* 0x000000a4000a7812 */ /* 0x040fe200078efcff */
[----:B------:R-:W-:Y:S02]  /*8c40*/  IMAD R171, R5, R8, R171 ;  /* 0x0000000805ab7224 */ /* 0x000fe400078e02ab */
[----:B------:R-:W-:Y:S01]  /*8c50*/  IMAD.MOV R7, RZ, RZ, -R7 ;  /* 0x000000ffff077224 */ /* 0x000fe200078e0a07 */
[----:B------:R-:W-:Y:S01]  /*8c60*/  IABS R173, R10 ;  /* 0x0000000a00ad7213 */ /* 0x000fe20000000000 */
[--C-:B------:R-:W-:Y:S02]  /*8c70*/  @!P2 IMAD.IADD R169, R169, 0x1, -R5.reuse ;  /* 0x00000001a9a9a824 */ /* 0x100fe400078e0a05 */
[C---:B------:R-:W-:Y:S01]  /*8c80*/  IMAD R172, R5.reuse, R9, R172 ;  /* 0x0000000905ac7224 */ /* 0x040fe200078e02ac */
[----:B------:R-:W-:Y:S01]  /*8c90*/  LOP3.LUT R9, R0, 0xa2, RZ, 0xfc, !PT ;  /* 0x000000a200097812 */ /* 0x000fe200078efcff */
[----:B------:R-:W-:Y:S01]  /*8ca0*/  @!P4 IMAD.IADD R168, R168, 0x1, -R5 ;  /* 0x00000001a8a8c824 */ /* 0x000fe200078e0a05 */
[C---:B------:R-:W-:Y:S01]  /*8cb0*/  ISETP.GT.U32.AND P2, PT, R5.reuse, R169, PT ;  /* 0x000000a90500720c */ /* 0x040fe20003f44070 */
[----:B------:R-:W-:Y:S01]  /*8cc0*/  @!P1 IMAD.MOV R167, RZ, RZ, -R167 ;  /* 0x000000ffffa79224 */ /* 0x000fe200078e0aa7 */
[C---:B------:R-:W-:Y:S01]  /*8cd0*/  ISETP.GT.U32.AND P1, PT, R5.reuse, R171, PT ;  /* 0x000000ab0500720c */ /* 0x040fe20003f24070 */
[C---:B------:R-:W-:Y:S01]  /*8ce0*/  IMAD R170, R5.reuse, R7, R170 ;  /* 0x0000000705aa7224 */ /* 0x040fe200078e02aa */
[----:B------:R-:W-:Y:S01]  /*8cf0*/  IABS R174, R9 ;  /* 0x0000000900ae7213 */ /* 0x000fe20000000000 */
[----:B------:R-:W-:Y:S01]  /*8d00*/  @!P6 IMAD.MOV R168, RZ, RZ, -R168 ;  /* 0x000000ffffa8e224 */ /* 0x000fe200078e0aa8 */
[C---:B------:R-:W-:Y:S01]  /*8d10*/  ISETP.GT.U32.AND P6, PT, R5.reuse, R172, PT ;  /* 0x000000ac0500720c */ /* 0x040fe20003fc4070 */
[----:B------:R-:W-:Y:S01]  /*8d20*/  IMAD.HI.U32 R7, R2, R173, RZ ;  /* 0x000000ad02077227 */ /* 0x000fe200078e00ff */
[----:B------:R-:W-:-:S03]  /*8d30*/  ISETP.GT.U32.AND P4, PT, R5, R170, PT ;  /* 0x000000aa0500720c */ /* 0x000fc60003f84070 */
[----:B------:R-:W-:-:S04]  /*8d40*/  IMAD.HI.U32 R8, R2, R174, RZ ;  /* 0x000000ae02087227 */ /* 0x000fc800078e00ff */
[--C-:B------:R-:W-:Y:S02]  /*8d50*/  @!P1 IMAD.IADD R171, R171, 0x1, -R5.reuse ;  /* 0x00000001abab9824 */ /* 0x100fe400078e0a05 */
[--C-:B------:R-:W-:Y:S01]  /*8d60*/  @!P2 IMAD.IADD R169, R169, 0x1, -R5.reuse ;  /* 0x00000001a9a9a824 */ /* 0x100fe200078e0a05 */
[----:B------:R-:W-:Y:S01]  /*8d70*/  ISETP.GE.AND P2, PT, R175, RZ, PT ;  /* 0x000000ffaf00720c */ /* 0x000fe20003f46270 */
[--C-:B------:R-:W-:Y:S01]  /*8d80*/  @!P6 IMAD.IADD R172, R172, 0x1, -R5.reuse ;  /* 0x00000001acace824 */ /* 0x100fe200078e0a05 */
[C---:B------:R-:W-:Y:S01]  /*8d90*/  ISETP.GT.U32.AND P1, PT, R5.reuse, R171, PT ;  /* 0x000000ab0500720c */ /* 0x040fe20003f24070 */
[----:B------:R-:W-:Y:S01]  /*8da0*/  @!P4 IMAD.IADD R170, R170, 0x1, -R5 ;  /* 0x00000001aaaac824 */ /* 0x000fe200078e0a05 */
[----:B------:R-:W-:Y:S01]  /*8db0*/  IABS R175, R180 ;  /* 0x000000b400af7213 */ /* 0x000fe20000000000 */
[----:B------:R-:W-:Y:S01]  /*8dc0*/  @!P3 IMAD.MOV R169, RZ, RZ, -R169 ;  /* 0x000000ffffa9b224 */ /* 0x000fe200078e0aa9 */
[----:B------:R-:W-:Y:S01]  /*8dd0*/  ISETP.GE.AND P3, PT, R10, RZ, PT ;  /* 0x000000ff0a00720c */ /* 0x000fe20003f66270 */
[----:B------:R-:W-:Y:S01]  /*8de0*/  IMAD.MOV R10, RZ, RZ, -R7 ;  /* 0x000000ffff0a7224 */ /* 0x000fe200078e0a07 */
[C---:B------:R-:W-:Y:S01]  /*8df0*/  ISETP.GT.U32.AND P6, PT, R5.reuse, R172, PT ;  /* 0x000000ac0500720c */ /* 0x040fe20003fc4070 */
[----:B------:R-:W-:Y:S01]  /*8e00*/  IMAD.MOV R8, RZ, RZ, -R8 ;  /* 0x000000ffff087224 */ /* 0x000fe200078e0a08 */
[C---:B------:R-:W-:Y:S01]  /*8e10*/  ISETP.GT.U32.AND P4, PT, R5.reuse, R170, PT ;  /* 0x000000aa0500720c */ /* 0x040fe20003f84070 */
[C---:B------:R-:W-:Y:S01]  /*8e20*/  IMAD R173, R5.reuse, R10, R173 ;  /* 0x0000000a05ad7224 */ /* 0x040fe200078e02ad */
[----:B------:R-:W-:Y:S01]  /*8e30*/  LOP3.LUT R10, R0, 0x9c, RZ, 0xfc, !PT ;  /* 0x0000009c000a7812 */ /* 0x000fe200078efcff */
[----:B------:R-:W-:-:S02]  /*8e40*/  IMAD R174, R5, R8, R174 ;  /* 0x0000000805ae7224 */ /* 0x000fc400078e02ae */
[----:B------:R-:W-:Y:S01]  /*8e50*/  @!P1 IMAD.IADD R171, R171, 0x1, -R5 ;  /* 0x00000001abab9824 */ /* 0x000fe200078e0a05 */
[C---:B------:R-:W-:Y:S01]  /*8e60*/  ISETP.GT.U32.AND P1, PT, R5.reuse, R173, PT ;  /* 0x000000ad0500720c */ /* 0x040fe20003f24070 */
[----:B------:R-:W-:Y:S01]  /*8e70*/  VIADD R7, R4, 0x9e ;  /* 0x0000009e04077836 */ /* 0x000fe20000000000 */
[----:B------:R-:W-:Y:S01]  /*8e80*/  IABS R177, R10 ;  /* 0x0000000a00b17213 */ /* 0x000fe20000000000 */
[----:B------:R-:W-:Y:S02]  /*8e90*/  @!P5 IMAD.MOV R171, RZ, RZ, -R171 ;  /* 0x000000ffffabd224 */ /* 0x000fe400078e0aab */
[--C-:B------:R-:W-:Y:S01]  /*8ea0*/  @!P6 IMAD.IADD R172, R172, 0x1, -R5.reuse ;  /* 0x00000001acace824 */ /* 0x100fe200078e0a05 */
[----:B------:R-:W-:Y:S01]  /*8eb0*/  ISETP.GT.U32.AND P6, PT, R5, R174, PT ;  /* 0x000000ae0500720c */ /* 0x000fe20003fc4070 */
[----:B------:R-:W-:Y:S01]  /*8ec0*/  @!P4 IMAD.IADD R170, R170, 0x1, -R5 ;  /* 0x00000001aaaac824 */ /* 0x000fe200078e0a05 */
[----:B------:R-:W-:Y:S01]  /*8ed0*/  ISETP.GE.AND P4, PT, R7, RZ, PT ;  /* 0x000000ff0700720c */ /* 0x000fe20003f86270 */
[----:B------:R-:W-:Y:S01]  /*8ee0*/  @!P2 IMAD.MOV R172, RZ, RZ, -R172 ;  /* 0x000000ffffaca224 */ /* 0x000fe200078e0aac */
[----:B------:R-:W-:Y:S01]  /*8ef0*/  IABS R176, R7 ;  /* 0x0000000700b07213 */ /* 0x000fe20000000000 */
[----:B------:R-:W-:-:S04]  /*8f00*/  IMAD.HI.U32 R7, R2, R175, RZ ;  /* 0x000000af02077227 */ /* 0x000fc800078e00ff */
[----:B------:R-:W-:Y:S02]  /*8f10*/  IMAD.MOV R8, RZ, RZ, -R7 ;  /* 0x000000ffff087224 */ /* 0x000fe400078e0a07 */
[----:B------:R-:W-:Y:S02]  /*8f20*/  @!P1 IMAD.IADD R173, R173, 0x1, -R5 ;  /* 0x00000001adad9824 */ /* 0x000fe400078e0a05 */
[----:B------:R-:W-:Y:S02]  /*8f30*/  IMAD R175, R5, R8, R175 ;  /* 0x0000000805af7224 */ /* 0x000fe400078e02af */
[----:B------:R-:W-:-:S03]  /*8f40*/  IMAD.HI.U32 R8, R2, R177, RZ ;  /* 0x000000b102087227 */ /* 0x000fc600078e00ff */
[C---:B------:R-:W-:Y:S01]  /*8f50*/  ISETP.GT.U32.AND P1, PT, R5.reuse, R175, PT ;  /* 0x000000af0500720c */ /* 0x040fe20003f24070 */
[----:B------:R-:W-:Y:S01]  /*8f60*/  @!P6 IMAD.IADD R174, R174, 0x1, -R5 ;  /* 0x00000001aeaee824 */ /* 0x000fe200078e0a05 */
[----:B------:R-:W-:Y:S01]  /*8f70*/  ISETP.GT.U32.AND P6, PT, R5, R173, PT ;  /* 0x000000ad0500720c */ /* 0x000fe20003fc4070 */
[----:B------:R-:W-:-:S03]  /*8f80*/  IMAD.HI.U32 R7, R2, R176, RZ ;  /* 0x000000b002077227 */ /* 0x000fc600078e00ff */
[C---:B------:R-:W-:Y:S01]  /*8f90*/  ISETP.GT.U32.AND P5, PT, R5.reuse, R174, PT ;  /* 0x000000ae0500720c */ /* 0x040fe20003fa4070 */
[----:B------:R-:W-:Y:S02]  /*8fa0*/  IMAD.MOV R8, RZ, RZ, -R8 ;  /* 0x000000ffff087224 */ /* 0x000fe400078e0a08 */
[----:B------:R-:W-:Y:S02]  /*8fb0*/  IMAD.MOV R7, RZ, RZ, -R7 ;  /* 0x000000ffff077224 */ /* 0x000fe400078e0a07 */
[C---:B------:R-:W-:Y:S02]  /*8fc0*/  IMAD R177, R5.reuse, R8, R177 ;  /* 0x0000000805b17224 */ /* 0x040fe400078e02b1 */
[C---:B------:R-:W-:Y:S02]  /*8fd0*/  IMAD R176, R5.reuse, R7, R176 ;  /* 0x0000000705b07224 */ /* 0x040fe400078e02b0 */
[----:B------:R-:W-:Y:S01]  /*8fe0*/  IMAD.HI.U32 R7, R2, R178, RZ ;  /* 0x000000b202077227 */ /* 0x000fe200078e00ff */
[----:B------:R-:W-:-:S03]  /*8ff0*/  ISETP.GT.U32.AND P2, PT, R5, R177, PT ;  /* 0x000000b10500720c */ /* 0x000fc60003f44070 */
[----:B------:R-:W-:Y:S01]  /*9000*/  @!P6 IMAD.IADD R173, R173, 0x1, -R5 ;  /* 0x00000001adade824 */ /* 0x000fe200078e0a05 */
[----:B------:R-:W-:Y:S01]  /*9010*/  ISETP.GT.U32.AND P6, PT, R5, R176, PT ;  /* 0x000000b00500720c */ /* 0x000fe20003fc4070 */
[----:B------:R-:W-:Y:S02]  /*9020*/  IMAD.MOV R7, RZ, RZ, -R7 ;  /* 0x000000ffff077224 */ /* 0x000fe400078e0a07 */
[----:B------:R-:W-:Y:S01]  /*9030*/  @!P0 IMAD.MOV R170, RZ, RZ, -R170 ;  /* 0x000000ffffaa8224 */ /* 0x000fe200078e0aaa */
[----:B------:R-:W-:Y:S01]  /*9040*/  ISETP.GE.AND P0, PT, R9, RZ, PT ;  /* 0x000000ff0900720c */ /* 0x000fe20003f06270 */
[----:B------:R-:W-:Y:S01]  /*9050*/  IMAD R178, R5, R7, R178 ;  /* 0x0000000705b27224 */ /* 0x000fe200078e02b2 */
[----:B------:R-:W-:Y:S01]  /*9060*/  LOP3.LUT R9, R0, 0x94, RZ, 0xfc, !PT ;  /* 0x0000009400097812 */ /* 0x000fe200078efcff */
[--C-:B------:R-:W-:Y:S02]  /*9070*/  @!P5 IMAD.IADD R174, R174, 0x1, -R5.reuse ;  /* 0x00000001aeaed824 */ /* 0x100fe400078e0a05 */
[----:B------:R-:W-:Y:S01]  /*9080*/  @!P2 IMAD.IADD R177, R177, 0x1, -R5 ;  /* 0x00000001b1b1a824 */ /* 0x000fe200078e0a05 */
[----:B------:R-:W-:Y:S01]  /*9090*/  ISETP.GT.U32.AND P5, PT, R5, R178, PT ;  /* 0x000000b20500720c */ /* 0x000fe20003fa4070 */
[----:B------:R-:W-:-:S04]  /*90a0*/  IMAD.HI.U32 R7, R2, R179, RZ ;  /* 0x000000b302077227 */ /* 0x000fc800078e00ff */
[----:B------:R-:W-:Y:S01]  /*90b0*/  @!P6 IMAD.IADD R176, R176, 0x1, -R5 ;  /* 0x00000001b0b0e824 */ /* 0x000fe200078e0a05 */
[----:B------:R-:W-:Y:S01]  /*90c0*/  ISETP.GE.AND P6, PT, R181, RZ, PT ;  /* 0x000000ffb500720c */ /* 0x000fe20003fc6270 */
[----:B------:R-:W-:Y:S01]  /*90d0*/  @!P0 IMAD.MOV R174, RZ, RZ, -R174 ;  /* 0x000000ffffae8224 */ /* 0x000fe200078e0aae */
[C---:B------:R-:W-:Y:S01]  /*90e0*/  ISETP.GT.U32.AND P0, PT, R5.reuse, R177, PT ;  /* 0x000000b10500720c */ /* 0x040fe20003f04070 */
[----:B------:R-:W-:Y:S01]  /*90f0*/  IMAD.MOV R8, RZ, RZ, -R7 ;  /* 0x000000ffff087224 */ /* 0x000fe200078e0a07 */
[C---:B------:R-:W-:Y:S01]  /*9100*/  ISETP.GT.U32.AND P2, PT, R5.reuse, R176, PT ;  /* 0x000000b00500720c */ /* 0x040fe20003f44070 */
[----:B------:R-:W-:Y:S01]  /*9110*/  @!P3 IMAD.MOV R173, RZ, RZ, -R173 ;  /* 0x000000ffffadb224 */ /* 0x000fe200078e0aad */
[----:B------:R-:W-:Y:S01]  /*9120*/  LOP3.LUT R7, R0, 0x96, RZ, 0xfc, !PT ;  /* 0x0000009600077812 */ /* 0x000fe200078efcff */
[----:B------:R-:W-:Y:S01]  /*9130*/  @!P5 IMAD.IADD R178, R178, 0x1, -R5 ;  /* 0x00000001b2b2d824 */ /* 0x000fe200078e0a05 */
[----:B------:R-:W-:Y:S01]  /*9140*/  ISETP.GE.AND P3, PT, R180, RZ, PT ;  /* 0x000000ffb400720c */ /* 0x000fe20003f66270 */
[----:B------:R-:W-:Y:S01]  /*9150*/  IMAD R179, R5, R8, R179 ;  /* 0x0000000805b37224 */ /* 0x000fe200078e02b3 */
[----:B------:R-:W-:Y:S01]  /*9160*/  IABS R180, R7 ;  /* 0x0000000700b47213 */ /* 0x000fe20000000000 */
[----:B------:R-:W-:Y:S01]  /*9170*/  @!P1 IMAD.IADD R175, R175, 0x1, -R5 ;  /* 0x00000001afaf9824 */ /* 0x000fe200078e0a05 */
[----:B------:R-:W-:-:S02]  /*9180*/  ISETP.GT.U32.AND P5, PT, R5, R178, PT ;  /* 0x000000b20500720c */ /* 0x000fc40003fa4070 */
[----:B------:R-:W-:Y:S01]  /*9190*/  IABS R181, R9 ;  /* 0x0000000900b57213 */ /* 0x000fe20000000000 */
[--C-:B------:R-:W-:Y:S01]  /*91a0*/  @!P0 IMAD.IADD R177, R177, 0x1, -R5.reuse ;  /* 0x00000001b1b18824 */ /* 0x100fe200078e0a05 */
[----:B------:R-:W-:Y:S01]  /*91b0*/  ISETP.GE.AND P0, PT, R7, RZ, PT ;  /* 0x000000ff0700720c */ /* 0x000fe20003f06270 */
[----:B------:R-:W-:Y:S01]  /*91c0*/  @!P2 IMAD.IADD R176, R176, 0x1, -R5 ;  /* 0x00000001b0b0a824 */ /* 0x000fe200078e0a05 */
[C---:B------:R-:W-:Y:S01]  /*91d0*/  ISETP.GT.U32.AND P2, PT, R5.reuse, R179, PT ;  /* 0x000000b30500720c */ /* 0x040fe20003f44070 */
[----:B------:R-:W-:Y:S01]  /*91e0*/  IMAD.HI.U32 R7, R2, R180, RZ ;  /* 0x000000b402077227 */ /* 0x000fe200078e00ff */
[----:B------:R-:W-:-:S03]  /*91f0*/  ISETP.GT.U32.AND P1, PT, R5, R175, PT ;  /* 0x000000af0500720c */ /* 0x000fc60003f24070 */
[----:B------:R-:W-:Y:S02]  /*9200*/  IMAD.MOV R7, RZ, RZ, -R7 ;  /* 0x000000ffff077224 */ /* 0x000fe400078e0a07 */
[--C-:B------:R-:W-:Y:S01]  /*9210*/  @!P5 IMAD.IADD R178, R178, 0x1, -R5.reuse ;  /* 0x00000001b2b2d824 */ /* 0x100fe200078e0a05 */
[----:B------:R-:W-:Y:S01]  /*9220*/  ISETP.GE.AND P5, PT, R9, RZ, PT ;  /* 0x000000ff0900720c */ /* 0x000fe20003fa6270 */
[----:B------:R-:W-:Y:S02]  /*9230*/  IMAD R180, R5, R7, R180 ;  /* 0x0000000705b47224 */ /* 0x000fe400078e02b4 */
[----:B------:R-:W-:Y:S02]  /*9240*/  @!P6 IMAD.MOV R178, RZ, RZ, -R178 ;  /* 0x000000ffffb2e224 */ /* 0x000fe400078e0ab2 */
[--C-:B------:R-:W-:Y:S01]  /*9250*/  @!P2 IMAD.IADD R179, R179, 0x1, -R5.reuse ;  /* 0x00000001b3b3a824 */ /* 0x100fe200078e0a05 */
[----:B------:R-:W-:Y:S01]  /*9260*/  ISETP.GT.U32.AND P6, PT, R5, R180, PT ;  /* 0x000000b40500720c */ /* 0x000fe20003fc4070 */
[----:B------:R-:W-:Y:S01]  /*9270*/  @!P1 IMAD.IADD R175, R175, 0x1, -R5 ;  /* 0x00000001afaf9824 */ /* 0x000fe200078e0a05 */
[----:B------:R-:W-:Y:S01]  /*9280*/  ISETP.GE.AND P1, PT, R10, RZ, PT ;  /* 0x000000ff0a00720c */ /* 0x000fe20003f26270 */
[----:B------:R-:W-:Y:S01]  /*9290*/  IMAD.HI.U32 R8, R2, R181, RZ ;  /* 0x000000b502087227 */ /* 0x000fe200078e00ff */
[----:B------:R-:W-:-:S03]  /*92a0*/  LOP3.LUT R10, R0, 0x92, RZ, 0xfc, !PT ;  /* 0x00000092000a7812 */ /* 0x000fc600078efcff */
[----:B------:R-:W-:Y:S01]  /*92b0*/  @!P4 IMAD.MOV R176, RZ, RZ, -R176 ;  /* 0x000000ffffb0c224 */ /* 0x000fe200078e0ab0 */
[C---:B------:R-:W-:Y:S01]  /*92c0*/  ISETP.GT.U32.AND P4, PT, R5.reuse, R179, PT ;  /* 0x000000b30500720c */ /* 0x040fe20003f84070 */
[----:B------:R-:W-:Y:S01]  /*92d0*/  @!P3 IMAD.MOV R175, RZ, RZ, -R175 ;  /* 0x000000ffffafb224 */ /* 0x000fe200078e0aaf */
[----:B------:R-:W-:Y:S01]  /*92e0*/  ISETP.GE.AND P3, PT, R182, RZ, PT ;  /* 0x000000ffb600720c */ /* 0x000fe20003f66270 */
[----:B------:R-:W-:Y:S01]  /*92f0*/  IMAD.MOV R8, RZ, RZ, -R8 ;  /* 0x000000ffff087224 */ /* 0x000fe200078e0a08 */
[----:B------:R-:W-:Y:S01]  /*9300*/  IABS R182, R10 ;  /* 0x0000000a00b67213 */ /* 0x000fe20000000000 */
[----:B------:R-:W-:Y:S01]  /*9310*/  @!P6 IMAD.IADD R180, R180, 0x1, -R5 ;  /* 0x00000001b4b4e824 */ /* 0x000fe200078e0a05 */
[----:B------:R-:W-:Y:S01]  /*9320*/  ISETP.GE.AND P2, PT, R10, RZ, PT ;  /* 0x000000ff0a00720c */ /* 0x000fe20003f46270 */
[C---:B------:R-:W-:Y:S01]  /*9330*/  IMAD R181, R5.reuse, R8, R181 ;  /* 0x0000000805b57224 */ /* 0x040fe200078e02b5 */
[----:B------:R-:W-:Y:S01]  /*9340*/  LOP3.LUT R8, R0, 0x90, RZ, 0xfc, !PT ;  /* 0x0000009000087812 */ /* 0x000fe200078efcff */
[----:B------:R-:W-:Y:S01]  /*9350*/  IMAD.HI.U32 R7, R2, R182, RZ ;  /* 0x000000b602077227 */ /* 0x000fe200078e00ff */
[----:B------:R-:W-:-:S02]  /*9360*/  ISETP.GT.U32.AND P6, PT, R5, R180, PT ;  /* 0x000000b40500720c */ /* 0x000fc40003fc4070 */
[----:B------:R-:W-:Y:S01]  /*9370*/  IABS R183, R8 ;  /* 0x0000000800b77213 */ /* 0x000fe20000000000 */
[----:B------:R-:W-:Y:S02]  /*9380*/  IMAD.MOV R7, RZ, RZ, -R7 ;  /* 0x000000ffff077224 */ /* 0x000fe400078e0a07 */
[----:B------:R-:W-:Y:S02]  /*9390*/  @!P4 IMAD.IADD R179, R179, 0x1, -R5 ;  /* 0x00000001b3b3c824 */ /* 0x000fe400078e0a05 */
[----:B------:R-:W-:Y:S02]  /*93a0*/  IMAD R182, R5, R7, R182 ;  /* 0x0000000705b67224 */ /* 0x000fe400078e02b6 */
[----:B------:R-:W-:-:S04]  /*93b0*/  IMAD.HI.U32 R7, R2, R183, RZ ;  /* 0x000000b702077227 */ /* 0x000fc800078e00ff */
[----:B------:R-:W-:Y:S01]  /*93c0*/  @!P3 IMAD.MOV R179, RZ, RZ, -R179 ;  /* 0x000000ffffb3b224 */ /* 0x000fe200078e0ab3 */
[C---:B------:R-:W-:Y:S01]  /*93d0*/  ISETP.GT.U32.AND P3, PT, R5.reuse, R181, PT ;  /* 0x000000b50500720c */ /* 0x040fe20003f64070 */
[----:B------:R-:W-:Y:S02]  /*93e0*/  IMAD.MOV R10, RZ, RZ, -R7 ;  /* 0x000000ffff0a7224 */ /* 0x000fe400078e0a07 */
[----:B------:R-:W-:Y:S02]  /*93f0*/  VIADD R9, R4, 0x8e ;  /* 0x0000008e04097836 */ /* 0x000fe40000000000 */
[C---:B------:R-:W-:Y:S02]  /*9400*/  IMAD R183, R5.reuse, R10, R183 ;  /* 0x0000000a05b77224 */ /* 0x040fe400078e02b7 */
[----:B------:R-:W-:Y:S01]  /*9410*/  @!P6 IMAD.IADD R180, R180, 0x1, -R5 ;  /* 0x00000001b4b4e824 */ /* 0x000fe200078e0a05 */
[----:B------:R-:W-:Y:S01]  /*9420*/  ISETP.GT.U32.AND P6, PT, R5, R182, PT ;  /* 0x000000b60500720c */ /* 0x000fe20003fc4070 */
[----:B------:R-:W-:Y:S01]  /*9430*/  @!P1 IMAD.MOV R177, RZ, RZ, -R177 ;  /* 0x000000ffffb19224 */ /* 0x000fe200078e0ab1 */
[----:B------:R-:W-:Y:S01]  /*9440*/  ISETP.GE.AND P4, PT, R9, RZ, PT ;  /* 0x000000ff0900720c */ /* 0x000fe20003f86270 */
[----:B------:R-:W-:Y:S01]  /*9450*/  @!P0 IMAD.MOV R180, RZ, RZ, -R180 ;  /* 0x000000ffffb48224 */ /* 0x000fe200078e0ab4 */
[----:B------:R-:W-:Y:S01]  /*9460*/  IABS R184, R9 ;  /* 0x0000000900b87213 */ /* 0x000fe20000000000 */
[----:B------:R-:W-:Y:S01]  /*9470*/  @!P3 IMAD.IADD R181, R181, 0x1, -R5 ;  /* 0x00000001b5b5b824 */ /* 0x000fe200078e0a05 */
[----:B------:R-:W-:-:S02]  /*9480*/  ISETP.GT.U32.AND P0, PT, R5, R183, PT ;  /* 0x000000b70500720c */ /* 0x000fc40003f04070 */
[----:B------:R-:W-:Y:S02]  /*9490*/  LOP3.LUT R9, R0, 0x8c, RZ, 0xfc, !PT ;  /* 0x0000008c00097812 */ /* 0x000fe400078efcff */
[----:B------:R-:W-:Y:S01]  /*94a0*/  ISETP.GE.AND P1, PT, R8, RZ, PT ;  /* 0x000000ff0800720c */ /* 0x000fe20003f26270 */
[----:B------:R-:W-:Y:S01]  /*94b0*/  IMAD.HI.U32 R8, R2, R184, RZ ;  /* 0x000000b802087227 */ /* 0x000fe200078e00ff */
[----:B------:R-:W-:Y:S02]  /*94c0*/  IABS R185, R9 ;  /* 0x0000000900b97213 */ /* 0x000fe40000000000 */
[----:B------:R-:W-:Y:S01]  /*94d0*/  ISETP.GT.U32.AND P3, PT, R5, R181, PT ;  /* 0x000000b50500720c */ /* 0x000fe20003f64070 */
[----:B------:R-:W-:Y:S02]  /*94e0*/  IMAD.MOV R8, RZ, RZ, -R8 ;  /* 0x000000ffff087224 */ /* 0x000fe400078e0a08 */
[----:B------:R-:W-:Y:S02]  /*94f0*/  @!P6 IMAD.IADD R182, R182, 0x1, -R5 ;  /* 0x00000001b6b6e824 */ /* 0x000fe400078e0a05 */
[----:B------:R-:W-:-:S04]  /*9500*/  IMAD.HI.U32 R7, R2, R185, RZ ;  /* 0x000000b902077227 */ /* 0x000fc800078e00ff */
[----:B------:R-:W-:Y:S02]  /*9510*/  IMAD R184, R5, R8, R184 ;  /* 0x0000000805b87224 */ /* 0x000fe400078e02b8 */
[----:B------:R-:W-:Y:S01]  /*9520*/  @!P0 IMAD.IADD R183, R183, 0x1, -R5 ;  /* 0x00000001b7b78824 */ /* 0x000fe200078e0a05 */
[----:B------:R-:W-:Y:S01]  /*9530*/  ISETP.GT.U32.AND P0, PT, R5, R182, PT ;  /* 0x000000b60500720c */ /* 0x000fe20003f04070 */
[----:B------:R-:W-:Y:S02]  /*9540*/  IMAD.MOV R8, RZ, RZ, -R7 ;  /* 0x000000ffff087224 */ /* 0x000fe400078e0a07 */
[----:B------:R-:W-:-:S04]  /*9550*/  IMAD.HI.U32 R7, R2, R186, RZ ;  /* 0x000000ba02077227 */ /* 0x000fc800078e00ff */
[----:B------:R-:W-:Y:S02]  /*9560*/  IMAD.MOV R7, RZ, RZ, -R7 ;  /* 0x000000ffff077224 */ /* 0x000fe400078e0a07 */
[----:B------:R-:W-:Y:S01]  /*9570*/  @!P3 IMAD.IADD R181, R181, 0x1, -R5 ;  /* 0x00000001b5b5b824 */ /* 0x000fe200078e0a05 */
[C---:B------:R-:W-:Y:S01]  /*9580*/  ISETP.GT.U32.AND P3, PT, R5.reuse, R184, PT ;  /* 0x000000b80500720c */ /* 0x040fe20003f64070 */
[C---:B------:R-:W-:Y:S02]  /*9590*/  IMAD R186, R5.reuse, R7, R186 ;  /* 0x0000000705ba7224 */ /* 0x040fe400078e02ba */
[C---:B------:R-:W-:Y:S02]  /*95a0*/  IMAD R185, R5.reuse, R8, R185 ;  /* 0x0000000805b97224 */ /* 0x040fe400078e02b9 */
[----:B------:R-:W-:Y:S01]  /*95b0*/  @!P0 IMAD.IADD R182, R182, 0x1, -R5 ;  /* 0x00000001b6b68824 */ /* 0x000fe200078e0a05 */
[C---:B------:R-:W-:Y:S01]  /*95c0*/  ISETP.GT.U32.AND P0, PT, R5.reuse, R186, PT ;  /* 0x000000ba0500720c */ /* 0x040fe20003f04070 */
[----:B------:R-:W-:Y:S01]  /*95d0*/  IMAD.HI.U32 R7, R2, R188, RZ ;  /* 0x000000bc02077227 */ /* 0x000fe200078e00ff */
[----:B------:R-:W-:-:S03]  /*95e0*/  ISETP.GT.U32.AND P6, PT, R5, R185, PT ;  /* 0x000000b90500720c */ /* 0x000fc60003fc4070 */
[----:B------:R-:W-:-:S04]  /*95f0*/  IMAD.HI.U32 R8, R2, R187, RZ ;  /* 0x000000bb02087227 */ /* 0x000fc800078e00ff */
[----:B------:R-:W-:Y:S01]  /*9600*/  @!P3 IMAD.IADD R184, R184, 0x1, -R5 ;  /* 0x00000001b8b8b824 */ /* 0x000fe200078e0a05 */
[C---:B------:R-:W-:Y:S01]  /*9610*/  ISETP.GT.U32.AND P3, PT, R5.reuse, R183, PT ;  /* 0x000000b70500720c */ /* 0x040fe20003f64070 */
[----:B------:R-:W-:Y:S02]  /*9620*/  @!P5 IMAD.MOV R181, RZ, RZ, -R181 ;  /* 0x000000ffffb5d224 */ /* 0x000fe400078e0ab5 */
[----:B------:R-:W-:Y:S01]  /*9630*/  IMAD.MOV R7, RZ, RZ, -R7 ;  /* 0x000000ffff077224 */ /* 0x000fe200078e0a07 */
[----:B------:R-:W-:Y:S01]  /*9640*/  ISETP.GT.U32.AND P5, PT, R5, R184, PT ;  /* 0x000000b80500720c */ /* 0x000fe20003fa4070 */
[----:B------:R-:W-:Y:S02]  /*9650*/  IMAD.MOV R8, RZ, RZ, -R8 ;  /* 0x000000ffff087224 */ /* 0x000fe400078e0a08 */
[----:B------:R-:W-:Y:S01]  /*9660*/  @!P0 IMAD.IADD R186, R186, 0x1, -R5 ;  /* 0x00000001baba8824 */ /* 0x000fe200078e0a05 */
[----:B------:R-:W-:Y:S01]  /*9670*/  ISETP.GE.AND P0, PT, R191, RZ, PT ;  /* 0x000000ffbf00720c */ /* 0x000fe20003f06270 */
[----:B------:R-:W-:-:S02]  /*9680*/  IMAD R188, R5, R7, R188 ;  /* 0x0000000705bc7224 */ /* 0x000fc400078e02bc */
[----:B------:R-:W-:Y:S02]  /*9690*/  IMAD R187, R5, R8, R187 ;  /* 0x0000000805bb7224 */ /* 0x000fe400078e02bb */
[----:B------:R-:W-:-:S04]  /*96a0*/  IMAD.HI.U32 R7, R2, R189, RZ ;  /* 0x000000bd02077227 */ /* 0x000fc800078e00ff */
[--C-:B------:R-:W-:Y:S02]  /*96b0*/  @!P6 IMAD.IADD R185, R185, 0x1, -R5.reuse ;  /* 0x00000001b9b9e824 */ /* 0x100fe400078e0a05 */
[----:B------:R-:W-:Y:S01]  /*96c0*/  @!P2 IMAD.MOV R182, RZ, RZ, -R182 ;  /* 0x000000ffffb6a224 */ /* 0x000fe200078e0ab6 */
[----:B------:R-:W-:Y:S01]  /*96d0*/  ISETP.GT.U32.AND P2, PT, R5, R186, PT ;  /* 0x000000ba0500720c */ /* 0x000fe20003f44070 */
[----:B------:R-:W-:Y:S01]  /*96e0*/  @!P3 IMAD.IADD R183, R183, 0x1, -R5 ;  /* 0x00000001b7b7b824 */ /* 0x000fe200078e0a05 */
[C---:B------:R-:W-:Y:S01]  /*96f0*/  ISETP.GT.U32.AND P3, PT, R5.reuse, R187, PT ;  /* 0x000000bb0500720c */ /* 0x040fe20003f64070 */
[----:B------:R-:W-:Y:S01]  /*9700*/  IMAD.HI.U32 R8, R2, R190, RZ ;  /* 0x000000be02087227 */ /* 0x000fe200078e00ff */
[----:B------:R-:W-:-:S03]  /*9710*/  ISETP.GT.U32.AND P6, PT, R5, R185, PT ;  /* 0x000000b90500720c */ /* 0x000fc60003fc4070 */
        /* <DEDUP_REMOVED lines=9> */
[C---:B------:R-:W-:Y:S01]  /*97b0*/  ISETP.GT.U32.AND P4, PT, R5.reuse, R189, PT ;  /* 0x000000bd0500720c */ /* 0x040fe20003f84070 */
[--C-:B------:R-:W-:Y:S01]  /*97c0*/  @!P2 IMAD.IADD R186, R186, 0x1, -R5.reuse ;  /* 0x00000001babaa824 */ /* 0x100fe200078e0a05 */
[----:B------:R-:W-:Y:S01]  /*97d0*/  ISETP.GT.U32.AND P2, PT, R5, R190, PT ;  /* 0x000000be0500720c */ /* 0x000fe20003f44070 */
[----:B------:R-:W-:-:S02]  /*97e0*/  @!P3 IMAD.IADD R187, R187, 0x1, -R5 ;  /* 0x00000001bbbbb824 */ /* 0x000fc400078e0a05 */
[----:B------:R-:W-:Y:S01]  /*97f0*/  @!P6 IMAD.IADD R185, R185, 0x1, -R5 ;  /* 0x00000001b9b9e824 */ /* 0x000fe200078e0a05 */
[C---:B------:R-:W-:Y:S01]  /*9800*/  ISETP.GT.U32.AND P6, PT, R5.reuse, R188, PT ;  /* 0x000000bc0500720c */ /* 0x040fe20003fc4070 */
[----:B------:R-:W-:Y:S02]  /*9810*/  VIADD R7, R4, 0x7e ;  /* 0x0000007e04077836 */ /* 0x000fe40000000000 */
[----:B------:R-:W-:Y:S01]  /*9820*/  @!P1 IMAD.MOV R183, RZ, RZ, -R183 ;  /* 0x000000ffffb79224 */ /* 0x000fe200078e0ab7 */
        /* <DEDUP_REMOVED lines=8> */
[----:B------:R-:W-:Y:S01]  /*98b0*/  @!P2 IMAD.IADD R190, R190, 0x1, -R5 ;  /* 0x00000001bebea824 */ /* 0x000fe200078e0a05 */
[----:B------:R-:W-:Y:S01]  /*98c0*/  ISETP.GT.U32.AND P2, PT, R5, R189, PT ;  /* 0x000000bd0500720c */ /* 0x000fe20003f44070 */
[----:B------:R-:W-:-:S04]  /*98d0*/  IMAD.HI.U32 R8, R2, R192, RZ ;  /* 0x000000c002087227 */ /* 0x000fc800078e00ff */
[----:B------:R-:W-:Y:S02]  /*98e0*/  IMAD.MOV R10, RZ, RZ, -R7 ;  /* 0x000000ffff0a7224 */ /* 0x000fe400078e0a07 */
[--C-:B------:R-:W-:Y:S02]  /*98f0*/  @!P6 IMAD.IADD R188, R188, 0x1, -R5.reuse ;  /* 0x00000001bcbce824 */ /* 0x100fe400078e0a05 */
[----:B------:R-:W-:Y:S01]  /*9900*/  @!P1 IMAD.IADD R187, R187, 0x1, -R5 ;  /* 0x00000001bbbb9824 */ /* 0x000fe200078e0a05 */
[----:B------:R-:W-:Y:S01]  /*9910*/  ISETP.GE.AND P1, PT, R194, RZ, PT ;  /* 0x000000ffc200720c */ /* 0x000fe20003f26270 */
[----:B------:R-:W-:Y:S01]  /*9920*/  IMAD.MOV R8, RZ, RZ, -R8 ;  /* 0x000000ffff087224 */ /* 0x000fe200078e0a08 */
[C---:B------:R-:W-:Y:S01]  /*9930*/  ISETP.GT.U32.AND P6, PT, R5.reuse, R188, PT ;  /* 0x000000bc0500720c */ /* 0x040fe20003fc4070 */
        /* <DEDUP_REMOVED lines=8> */
[----:B------:R-:W-:Y:S01]  /*99c0*/  @!P2 IMAD.IADD R189, R189, 0x1, -R5 ;  /* 0x00000001bdbda824 */ /* 0x000fe200078e0a05 */
[----:B------:R-:W-:Y:S01]  /*99d0*/  ISETP.GT.U32.AND P2, PT, R5, R192, PT ;  /* 0x000000c00500720c */ /* 0x000fe20003f44070 */
[----:B------:R-:W-:Y:S01]  /*99e0*/  IMAD.HI.U32 R7, R2, R193, RZ ;  /* 0x000000c102077227 */ /* 0x000fe200078e00ff */
[----:B------:R-:W-:-:S03]  /*99f0*/  LOP3.LUT R8, R0, 0x7a, RZ, 0xfc, !PT ;  /* 0x0000007a00087812 */ /* 0x000fc600078efcff */
[--C-:B------:R-:W-:Y:S01]  /*9a00*/  @!P6 IMAD.IADD R188, R188, 0x1, -R5.reuse ;  /* 0x00000001bcbce824 */ /* 0x100fe200078e0a05 */
[----:B------:R-:W-:Y:S01]  /*9a10*/  ISETP.GE.AND P6, PT, R195, RZ, PT ;  /* 0x000000ffc300720c */ /* 0x000fe20003fc6270 */
[----:B------:R-:W-:Y:S01]  /*9a20*/  @!P0 IMAD.IADD R190, R190, 0x1, -R5 ;  /* 0x00000001bebe8824 */ /* 0x000fe200078e0a05 */
[----:B------:R-:W-:Y:S01]  /*9a30*/  ISETP.GE.AND P0, PT, R10, RZ, PT ;  /* 0x000000ff0a00720c */ /* 0x000fe20003f06270 */
[----:B------:R-:W-:Y:S01]  /*9a40*/  IMAD.MOV R10, RZ, RZ, -R7 ;  /* 0x000000ffff0a7224 */ /* 0x000fe200078e0a07 */
[----:B------:R-:W-:Y:S01]  /*9a50*/  IABS R194, R8 ;  /* 0x0000000800c27213 */ /* 0x000fe20000000000 */
[--C-:B------:R-:W-:Y:S02]  /*9a60*/  @!P5 IMAD.IADD R191, R191, 0x1, -R5.reuse ;  /* 0x00000001bfbfd824 */ /* 0x100fe400078e0a05 */
[----:B------:R-:W-:Y:S01]  /*9a70*/  @!P1 IMAD.MOV R188, RZ, RZ, -R188 ;  /* 0x000000ffffbc9224 */ /* 0x000fe200078e0abc */
[----:B------:R-:W-:Y:S01]  /*9a80*/  ISETP.GE.AND P1, PT, R9, RZ, PT ;  /* 0x000000ff0900720c */ /* 0x000fe20003f26270 */
[----:B------:R-:W-:Y:S01]  /*9a90*/  @!P2 IMAD.IADD R192, R192, 0x1, -R5 ;  /* 0x00000001c0c0a824 */ /* 0x000fe200078e0a05 */
[----:B------:R-:W-:Y:S01]  /*9aa0*/  LOP3.LUT R9, R0, 0x78, RZ, 0xfc, !PT ;  /* 0x0000007800097812 */ /* 0x000fe200078efcff */
[C---:B------:R-:W-:Y:S01]  /*9ab0*/  IMAD R193, R5.reuse, R10, R193 ;  /* 0x0000000a05c17224 */ /* 0x040fe200078e02c1 */
[C---:B------:R-:W-:Y:S01]  /*9ac0*/  ISETP.GT.U32.AND P5, PT, R5.reuse, R191, PT ;  /* 0x000000bf0500720c */ /* 0x040fe20003fa4070 */
[----:B------:R-:W-:Y:S01]  /*9ad0*/  @!P4 IMAD.MOV R190, RZ, RZ, -R190 ;  /* 0x000000ffffbec224 */ /* 0x000fe200078e0abe */
[----:B------:R-:W-:Y:S01]  /*9ae0*/  IABS R195, R9 ;  /* 0x0000000900c37213 */ /* 0x000fe20000000000 */
[----:B------:R-:W-:Y:S01]  /*9af0*/  IMAD.HI.U32 R7, R2, R194, RZ ;  /* 0x000000c202077227 */ /* 0x000fe200078e00ff */
[----:B------:R-:W-:-:S02]  /*9b00*/  ISETP.GT.U32.AND P2, PT, R5, R192, PT ;  /* 0x000000c00500720c */ /* 0x000fc40003f44070 */
[----:B------:R-:W-:Y:S01]  /*9b10*/  ISETP.GT.U32.AND P4, PT, R5, R193, PT ;  /* 0x000000c10500720c */ /* 0x000fe20003f84070 */
[----:B------:R-:W-:Y:S01]  /*9b20*/  @!P6 IMAD.MOV R189, RZ, RZ, -R189 ;  /* 0x000000ffffbde224 */ /* 0x000fe200078e0abd */
[----:B------:R-:W-:Y:S01]  /*9b30*/  ISETP.GE.AND P6, PT, R8, RZ, PT ;  /* 0x000000ff0800720c */ /* 0x000fe20003fc6270 */
[----:B------:R-:W-:Y:S01]  /*9b40*/  IMAD.HI.U32 R8, R2, R195, RZ ;  /* 0x000000c302087227 */ /* 0x000fe200078e00ff */
[----:B------:R-:W-:-:S03]  /*9b50*/  LOP3.LUT R10, R0, 0x76, RZ, 0xfc, !PT ;  /* 0x00000076000a7812 */ /* 0x000fc600078efcff */
[----:B------:R-:W-:Y:S01]  /*9b60*/  IMAD.MOV R7, RZ, RZ, -R7 ;  /* 0x000000ffff077224 */ /* 0x000fe200078e0a07 */
[----:B------:R-:W-:Y:S01]  /*9b70*/  IABS R196, R10 ;  /* 0x0000000a00c47213 */ /* 0x000fe20000000000 */
[--C-:B------:R-:W-:Y:S01]  /*9b80*/  @!P5 IMAD.IADD R191, R191, 0x1, -R5.reuse ;  /* 0x00000001bfbfd824 */ /* 0x100fe200078e0a05 */
[----:B------:R-:W-:Y:S01]  /*9b90*/  ISETP.GE.AND P5, PT, R9, RZ, PT ;  /* 0x000000ff0900720c */ /* 0x000fe20003fa6270 */
[----:B------:R-:W-:Y:S01]  /*9ba0*/  IMAD.MOV R8, RZ, RZ, -R8 ;  /* 0x000000ffff087224 */ /* 0x000fe200078e0a08 */
[----:B------:R-:W-:Y:S01]  /*9bb0*/  LOP3.LUT R9, R0, 0x74, RZ, 0xfc, !PT ;  /* 0x0000007400097812 */ /* 0x000fe200078efcff */
[C---:B------:R-:W-:Y:S02]  /*9bc0*/  IMAD R194, R5.reuse, R7, R194 ;  /* 0x0000000705c27224 */ /* 0x040fe400078e02c2 */
[----:B------:R-:W-:Y:S01]  /*9bd0*/  @!P2 IMAD.IADD R192, R192, 0x1, -R5 ;  /* 0x00000001c0c0a824 */ /* 0x000fe200078e0a05 */
[----:B------:R-:W-:Y:S01]  /*9be0*/  IABS R197, R9 ;  /* 0x0000000900c57213 */ /* 0x000fe20000000000 */
[----:B------:R-:W-:Y:S01]  /*9bf0*/  IMAD R195, R5, R8, R195 ;  /* 0x0000000805c37224 */ /* 0x000fe200078e02c3 */
[----:B------:R-:W-:Y:S01]  /*9c00*/  ISETP.GE.AND P2, PT, R10, RZ, PT ;  /* 0x000000ff0a00720c */ /* 0x000fe20003f46270 */
[----:B------:R-:W-:-:S02]  /*9c10*/  @!P4 IMAD.IADD R193, R193, 0x1, -R5 ;  /* 0x00000001c1c1c824 */ /* 0x000fc400078e0a05 */
[----:B------:R-:W-:Y:S01]  /*9c20*/  @!P1 IMAD.MOV R191, RZ, RZ, -R191 ;  /* 0x000000ffffbf9224 */ /* 0x000fe200078e0abf */
[C---:B------:R-:W-:Y:S01]  /*9c30*/  ISETP.GT.U32.AND P1, PT, R5.reuse, R194, PT ;  /* 0x000000c20500720c */ /* 0x040fe20003f24070 */
[----:B------:R-:W-:Y:S01]  /*9c40*/  @!P3 IMAD.MOV R192, RZ, RZ, -R192 ;  /* 0x000000ffffc0b224 */ /* 0x000fe200078e0ac0 */
[C---:B------:R-:W-:Y:S01]  /*9c50*/  ISETP.GT.U32.AND P4, PT, R5.reuse, R193, PT ;  /* 0x000000c10500720c */ /* 0x040fe20003f84070 */
[----:B------:R-:W-:Y:S01]  /*9c60*/  IMAD.HI.U32 R7, R2, R196, RZ ;  /* 0x000000c402077227 */ /* 0x000fe200078e00ff */
[----:B------:R-:W-:-:S03]  /*9c70*/  ISETP.GT.U32.AND P3, PT, R5, R195, PT ;  /* 0x000000c30500720c */ /* 0x000fc60003f64070 */
[----:B------:R-:W-:Y:S02]  /*9c80*/  IMAD.MOV R8, RZ, RZ, -R7 ;  /* 0x000000ffff087224 */ /* 0x000fe400078e0a07 */
[----:B------:R-:W-:-:S04]  /*9c90*/  IMAD.HI.U32 R7, R2, R197, RZ ;  /* 0x000000c502077227 */ /* 0x000fc800078e00ff */
[----:B------:R-:W-:Y:S02]  /*9ca0*/  IMAD R196, R5, R8, R196 ;  /* 0x0000000805c47224 */ /* 0x000fe400078e02c4 */
[--C-:B------:R-:W-:Y:S02]  /*9cb0*/  @!P1 IMAD.IADD R194, R194, 0x1, -R5.reuse ;  /* 0x00000001c2c29824 */ /* 0x100fe400078e0a05 */
[--C-:B------:R-:W-:Y:S01]  /*9cc0*/  @!P4 IMAD.IADD R193, R193, 0x1, -R5.reuse ;  /* 0x00000001c1c1c824 */ /* 0x100fe200078e0a05 */
[----:B------:R-:W-:Y:S01]  /*9cd0*/  ISETP.GT.U32.AND P4, PT, R5, R196, PT ;  /* 0x000000c40500720c */ /* 0x000fe20003f84070 */
[----:B------:R-:W-:Y:S01]  /*9ce0*/  @!P3 IMAD.IADD R195, R195, 0x1, -R5 ;  /* 0x00000001c3c3b824 */ /* 0x000fe200078e0a05 */
[----:B------:R-:W-:Y:S01]  /*9cf0*/  ISETP.GT.U32.AND P3, PT, R5, R194, PT ;  /* 0x000000c20500720c */ /* 0x000fe20003f64070 */
[----:B------:R-:W-:Y:S02]  /*9d00*/  IMAD.MOV R10, RZ, RZ, -R7 ;  /* 0x000000ffff0a7224 */ /* 0x000fe400078e0a07 */
[----:B------:R-:W-:-:S04]  /*9d10*/  IMAD.HI.U32 R7, R2, R198, RZ ;  /* 0x000000c602077227 */ /* 0x000fc800078e00ff */
[C---:B------:R-:W-:Y:S01]  /*9d20*/  IMAD R197, R5.reuse, R10, R197 ;  /* 0x0000000a05c57224 */ /* 0x040fe200078e02c5 */
[----:B------:R-:W-:Y:S01]  /*9d30*/  LOP3.LUT R10, R0, 0x70, RZ, 0xfc, !PT ;  /* 0x00000070000a7812 */ /* 0x000fe200078efcff */
[----:B------:R-:W-:Y:S02]  /*9d40*/  IMAD.MOV R7, RZ, RZ, -R7 ;  /* 0x000000ffff077224 */ /* 0x000fe400078e0a07 */
[----:B------:R-:W-:Y:S01]  /*9d50*/  VIADD R8, R4, 0x6e ;  /* 0x0000006e04087836 */ /* 0x000fe20000000000 */
[----:B------:R-:W-:Y:S01]  /*9d60*/  IABS R199, R10 ;  /* 0x0000000a00c77213 */ /* 0x000fe20000000000 */
[--C-:B------:R-:W-:Y:S01]  /*9d70*/  @!P4 IMAD.IADD R196, R196, 0x1, -R5.reuse ;  /* 0x00000001c4c4c824 */ /* 0x100fe200078e0a05 */
[C---:B------:R-:W-:Y:S01]  /*9d80*/  ISETP.GT.U32.AND P4, PT, R5.reuse, R195, PT ;  /* 0x000000c30500720c */ /* 0x040fe20003f84070 */
[----:B------:R-:W-:Y:S01]  /*9d90*/  @!P3 IMAD.IADD R194, R194, 0x1, -R5 ;  /* 0x00000001c2c2b824 */ /* 0x000fe200078e0a05 */
[C---:B------:R-:W-:Y:S01]  /*9da0*/  ISETP.GT.U32.AND P3, PT, R5.reuse, R197, PT ;  /* 0x000000c50500720c */ /* 0x040fe20003f64070 */
[----:B------:R-:W-:Y:S01]  /*9db0*/  IMAD R198, R5, R7, R198 ;  /* 0x0000000705c67224 */ /* 0x000fe200078e02c6 */
[----:B------:R-:W-:Y:S01]  /*9dc0*/  ISETP.GE.AND P1, PT, R8, RZ, PT ;  /* 0x000000ff0800720c */ /* 0x000fe20003f26270 */
[----:B------:R-:W-:Y:S01]  /*9dd0*/  IMAD.HI.U32 R7, R2, R199, RZ ;  /* 0x000000c702077227 */ /* 0x000fe200078e00ff */
[----:B------:R-:W-:-:S03]  /*9de0*/  IABS R200, R8 ;  /* 0x0000000800c87213 */ /* 0x000fc60000000000 */
[----:B------:R-:W-:Y:S02]  /*9df0*/  IMAD.MOV R8, RZ, RZ, -R7 ;  /* 0x000000ffff087224 */ /* 0x000fe400078e0a07 */
[----:B------:R-:W-:Y:S01]  /*9e00*/  @!P0 IMAD.MOV R193, RZ, RZ, -R193 ;  /* 0x000000ffffc18224 */ /* 0x000fe200078e0ac1 */
[C---:B------:R-:W-:Y:S01]  /*9e10*/  ISETP.GT.U32.AND P0, PT, R5.reuse, R196, PT ;  /* 0x000000c40500720c */ /* 0x040fe20003f04070 */
[----:B------:R-:W-:Y:S02]  /*9e20*/  IMAD R199, R5, R8, R199 ;  /* 0x0000000805c77224 */ /* 0x000fe400078e02c7 */
[--C-:B------:R-:W-:Y:S01]  /*9e30*/  @!P4 IMAD.IADD R195, R195, 0x1, -R5.reuse ;  /* 0x00000001c3c3c824 */ /* 0x100fe200078e0a05 */
[----:B------:R-:W-:Y:S01]  /*9e40*/  ISETP.GT.U32.AND P4, PT, R5, R198, PT ;  /* 0x000000c60500720c */ /* 0x000fe20003f84070 */
[----:B------:R-:W-:Y:S01]  /*9e50*/  @!P3 IMAD.IADD R197, R197, 0x1, -R5 ;  /* 0x00000001c5c5b824 */ /* 0x000fe200078e0a05 */
[----:B------:R-:W-:Y:S01]  /*9e60*/  ISETP.GT.U32.AND P3, PT, R5, R199, PT ;  /* 0x000000c70500720c */ /* 0x000fe20003f64070 */
[----:B------:R-:W-:-:S04]  /*9e70*/  IMAD.HI.U32 R7, R2, R200, RZ ;  /* 0x000000c802077227 */ /* 0x000fc800078e00ff */
[----:B------:R-:W-:-:S04]  /*9e80*/  IMAD.HI.U32 R8, R2, R201, RZ ;  /* 0x000000c902087227 */ /* 0x000fc800078e00ff */
[--C-:B------:R-:W-:Y:S01]  /*9e90*/  @!P0 IMAD.IADD R196, R196, 0x1, -R5.reuse ;  /* 0x00000001c4c48824 */ /* 0x100fe200078e0a05 */
[----:B------:R-:W-:Y:S01]  /*9ea0*/  ISETP.GE.AND P0, PT, R9, RZ, PT ;  /* 0x000000ff0900720c */ /* 0x000fe20003f06270 */
[--C-:B------:R-:W-:Y:S01]  /*9eb0*/  @!P4 IMAD.IADD R198, R198, 0x1, -R5.reuse ;  /* 0x00000001c6c6c824 */ /* 0x100fe200078e0a05 */
[----:B------:R-:W-:Y:S01]  /*9ec0*/  ISETP.GE.AND P4, PT, R203, RZ, PT ;  /* 0x000000ffcb00720c */ /* 0x000fe20003f86270 */
[----:B------:R-:W-:Y:S01]  /*9ed0*/  @!P3 IMAD.IADD R199, R199, 0x1, -R5 ;  /* 0x00000001c7c7b824 */ /* 0x000fe200078e0a05 */
[C---:B------:R-:W-:Y:S01]  /*9ee0*/  ISETP.GT.U32.AND P3, PT, R5.reuse, R197, PT ;  /* 0x000000c50500720c */ /* 0x040fe20003f64070 */
[----:B------:R-:W-:Y:S01]  /*9ef0*/  @!P6 IMAD.MOV R194, RZ, RZ, -R194 ;  /* 0x000000ffffc2e224 */ /* 0x000fe200078e0ac2 */
[----:B------:R-:W-:Y:S01]  /*9f00*/  ISETP.GT.U32.AND P6, PT, R5, R198, PT ;  /* 0x000000c60500720c */ /* 0x000fe20003fc4070 */
[----:B------:R-:W-:Y:S01]  /*9f10*/  IMAD.MOV R9, RZ, RZ, -R7 ;  /* 0x000000ffff097224 */ /* 0x000fe200078e0a07 */
[----:B------:R-:W-:Y:S01]  /*9f20*/  IABS R203, R208 ;  /* 0x000000d000cb7213 */ /* 0x000fe20000000000 */
[----:B------:R-:W-:-:S02]  /*9f30*/  IMAD.MOV R8, RZ, RZ, -R8 ;  /* 0x000000ffff087224 */ /* 0x000fc400078e0a08 */
[----:B------:R-:W-:-:S04]  /*9f40*/  IMAD.HI.U32 R7, R2, R202, RZ ;  /* 0x000000ca02077227 */ /* 0x000fc800078e00ff */
[----:B------:R-:W-:Y:S02]  /*9f50*/  IMAD R201, R5, R8, R201 ;  /* 0x0000000805c97224 */ /* 0x000fe400078e02c9 */
[----:B------:R-:W-:Y:S02]  /*9f60*/  IMAD.MOV R7, RZ, RZ, -R7 ;  /* 0x000000ffff077224 */ /* 0x000fe400078e0a07 */
[--C-:B------:R-:W-:Y:S01]  /*9f70*/  @!P3 IMAD.IADD R197, R197, 0x1, -R5.reuse ;  /* 0x00000001c5c5b824 */ /* 0x100fe200078e0a05 */
[C---:B------:R-:W-:Y:S01]  /*9f80*/  ISETP.GT.U32.AND P3, PT, R5.reuse, R201, PT ;  /* 0x000000c90500720c */ /* 0x040fe20003f64070 */
[C---:B------:R-:W-:Y:S02]  /*9f90*/  IMAD R202, R5.reuse, R7, R202 ;  /* 0x0000000705ca7224 */ /* 0x040fe400078e02ca */
[----:B------:R-:W-:Y:S02]  /*9fa0*/  @!P6 IMAD.IADD R198, R198, 0x1, -R5 ;  /* 0x00000001c6c6e824 */ /* 0x000fe400078e0a05 */
[C---:B------:R-:W-:Y:S01]  /*9fb0*/  IMAD R200, R5.reuse, R9, R200 ;  /* 0x0000000905c87224 */ /* 0x040fe200078e02c8 */
[----:B------:R-:W-:Y:S01]  /*9fc0*/  ISETP.GT.U32.AND P6, PT, R5, R202, PT ;  /* 0x000000ca0500720c */ /* 0x000fe20003fc4070 */
[----:B------:R-:W-:Y:S01]  /*9fd0*/  IMAD.HI.U32 R7, R2, R203, RZ ;  /* 0x000000cb02077227 */ /* 0x000fe200078e00ff */
[----:B------:R-:W-:-:S03]  /*9fe0*/  LOP3.LUT R9, R0, 0x66, RZ, 0xfc, !PT ;  /* 0x0000006600097812 */ /* 0x000fc600078efcff */
[----:B------:R-:W-:Y:S01]  /*9ff0*/  IMAD.MOV R8, RZ, RZ, -R7 ;  /* 0x000000ffff087224 */ /* 0x000fe200078e0a07 */
[----:B------:R-:W-:Y:S01]  /*a000*/  IABS R204, R9 ;  /* 0x0000000900cc7213 */ /* 0x000fe20000000000 */
[----:B------:R-:W-:Y:S02]  /*a010*/  @!P3 IMAD.IADD R201, R201, 0x1, -R5 ;  /* 0x00000001c9c9b824 */ /* 0x000fe400078e0a05 */
[----:B------:R-:W-:Y:S01]  /*a020*/  @!P5 IMAD.MOV R195, RZ, RZ, -R195 ;  /* 0x000000ffffc3d224 */ /* 0x000fe200078e0ac3 */
[----:B------:R-:W-:Y:S01]  /*a030*/  ISETP.GT.U32.AND P5, PT, R5, R199, PT ;  /* 0x000000c70500720c */ /* 0x000fe20003fa4070 */
[----:B------:R-:W-:-:S04]  /*a040*/  IMAD.HI.U32 R7, R2, R204, RZ ;  /* 0x000000cc02077227 */ /* 0x000fc800078e00ff */
[----:B------:R-:W-:Y:S01]  /*a050*/  @!P6 IMAD.IADD R202, R202, 0x1, -R5 ;  /* 0x00000001cacae824 */ /* 0x000fe200078e0a05 */
[C---:B------:R-:W-:Y:S01]  /*a060*/  ISETP.GT.U32.AND P6, PT, R5.reuse, R201, PT ;  /* 0x000000c90500720c */ /* 0x040fe20003fc4070 */
[----:B------:R-:W-:Y:S02]  /*a070*/  IMAD.MOV R7, RZ, RZ, -R7 ;  /* 0x000000ffff077224 */ /* 0x000fe400078e0a07 */
[----:B------:R-:W-:Y:S01]  /*a080*/  @!P2 IMAD.MOV R196, RZ, RZ, -R196 ;  /* 0x000000ffffc4a224 */ /* 0x000fe200078e0ac4 */
[C---:B------:R-:W-:Y:S01]  /*a090*/  ISETP.GT.U32.AND P2, PT, R5.reuse, R200, PT ;  /* 0x000000c80500720c */ /* 0x040fe20003f44070 */
[C---:B------:R-:W-:Y:S02]  /*a0a0*/  IMAD R204, R5.reuse, R7, R204 ;  /* 0x0000000705cc7224 */ /* 0x040fe400078e02cc */
[----:B------:R-:W-:Y:S01]  /*a0b0*/  @!P0 IMAD.MOV R197, RZ, RZ, -R197 ;  /* 0x000000ffffc58224 */ /* 0x000fe200078e0ac5 */
[----:B------:R-:W-:Y:S01]  /*a0c0*/  ISETP.GT.U32.AND P0, PT, R5, R202, PT ;  /* 0x000000ca0500720c */ /* 0x000fe20003f04070 */
[----:B------:R-:W-:Y:S01]  /*a0d0*/  @!P5 IMAD.IADD R199, R199, 0x1, -R5 ;  /* 0x00000001c7c7d824 */ /* 0x000fe200078e0a05 */
[----:B------:R-:W-:Y:S01]  /*a0e0*/  ISETP.GE.AND P5, PT, R10, RZ, PT ;  /* 0x000000ff0a00720c */ /* 0x000fe20003fa6270 */
[----:B------:R-:W-:Y:S01]  /*a0f0*/  IMAD.HI.U32 R7, R2, R205, RZ ;  /* 0x000000cd02077227 */ /* 0x000fe200078e00ff */
[----:B------:R-:W-:-:S03]  /*a100*/  LOP3.LUT R10, R0, 0x62, RZ, 0xfc, !PT ;  /* 0x00000062000a7812 */ /* 0x000fc600078efcff */
[--C-:B------:R-:W-:Y:S01]  /*a110*/  @!P6 IMAD.IADD R201, R201, 0x1, -R5.reuse ;  /* 0x00000001c9c9e824 */ /* 0x100fe200078e0a05 */
[C---:B------:R-:W-:Y:S01]  /*a120*/  ISETP.GT.U32.AND P6, PT, R5.reuse, R204, PT ;  /* 0x000000cc0500720c */ /* 0x040fe20003fc4070 */
[----:B------:R-:W-:Y:S01]  /*a130*/  @!P2 IMAD.IADD R200, R200, 0x1, -R5 ;  /* 0x00000001c8c8a824 */ /* 0x000fe200078e0a05 */
[----:B------:R-:W-:Y:S01]  /*a140*/  ISETP.GE.AND P2, PT, R206, RZ, PT ;  /* 0x000000ffce00720c */ /* 0x000fe20003f46270 */
[C---:B------:R-:W-:Y:S01]  /*a150*/  IMAD R203, R5.reuse, R8, R203 ;  /* 0x0000000805cb7224 */ /* 0x040fe200078e02cb */
[----:B------:R-:W-:Y:S01]  /*a160*/  IABS R206, R10 ;  /* 0x0000000a00ce7213 */ /* 0x000fe20000000000 */
[----:B------:R-:W-:Y:S01]  /*a170*/  IMAD.MOV R8, RZ, RZ, -R7 ;  /* 0x000000ffff087224 */ /* 0x000fe200078e0a07 */
[----:B------:R-:W-:Y:S01]  /*a180*/  ISETP.GT.U32.AND P3, PT, R5, R200, PT ;  /* 0x000000c80500720c */ /* 0x000fe20003f64070 */
[----:B------:R-:W-:Y:S01]  /*a190*/  @!P0 IMAD.IADD R202, R202, 0x1, -R5 ;  /* 0x00000001caca8824 */ /* 0x000fe200078e0a05 */
[----:B------:R-:W-:Y:S01]  /*a1a0*/  ISETP.GE.AND P0, PT, R9, RZ, PT ;  /* 0x000000ff0900720c */ /* 0x000fe20003f06270 */
[----:B------:R-:W-:-:S04]  /*a1b0*/  IMAD.HI.U32 R7, R2, R206, RZ ;  /* 0x000000ce02077227 */ /* 0x000fc800078e00ff */
[----:B------:R-:W-:Y:S02]  /*a1c0*/  @!P6 IMAD.IADD R204, R204, 0x1, -R5 ;  /* 0x00000001cccce824 */ /* 0x000fe400078e0a05 */
[----:B------:R-:W-:Y:S02]  /*a1d0*/  IMAD.MOV R9, RZ, RZ, -R7 ;  /* 0x000000ffff097224 */ /* 0x000fe400078e0a07 */
[----:B------:R-:W-:Y:S01]  /*a1e0*/  @!P4 IMAD.MOV R198, RZ, RZ, -R198 ;  /* 0x000000ffffc6c224 */ /* 0x000fe200078e0ac6 */
[C---:B------:R-:W-:Y:S01]  /*a1f0*/  ISETP.GT.U32.AND P6, PT, R5.reuse, R204, PT ;  /* 0x000000cc0500720c */ /* 0x040fe20003fc4070 */
[C---:B------:R-:W-:Y:S01]  /*a200*/  IMAD R206, R5.reuse, R9, R206 ;  /* 0x0000000905ce7224 */ /* 0x040fe200078e02ce */
[----:B------:R-:W-:Y:S01]  /*a210*/  ISETP.GT.U32.AND P4, PT, R5, R203, PT ;  /* 0x000000cb0500720c */ /* 0x000fe20003f84070 */
[----:B------:R-:W-:Y:S01]  /*a220*/  @!P5 IMAD.MOV R199, RZ, RZ, -R199 ;  /* 0x000000ffffc7d224 */ /* 0x000fe200078e0ac7 */
[----:B------:R-:W-:Y:S01]  /*a230*/  ISETP.GE.AND P5, PT, R207, RZ, PT ;  /* 0x000000ffcf00720c */ /* 0x000fe20003fa6270 */
[----:B------:R-:W-:Y:S01]  /*a240*/  IMAD R205, R5, R8, R205 ;  /* 0x0000000805cd7224 */ /* 0x000fe200078e02cd */
[----:B------:R-:W-:Y:S01]  /*a250*/  IABS R207, R210 ;  /* 0x000000d200cf7213 */ /* 0x000fe20000000000 */
[----:B------:R-:W-:-:S02]  /*a260*/  @!P2 IMAD.MOV R201, RZ, RZ, -R201 ;  /* 0x000000ffffc9a224 */ /* 0x000fc400078e0ac9 */
[----:B------:R-:W-:Y:S01]  /*a270*/  @!P3 IMAD.IADD R200, R200, 0x1, -R5 ;  /* 0x00000001c8c8b824 */ /* 0x000fe200078e0a05 */
[----:B------:R-:W-:Y:S01]  /*a280*/  ISETP.GT.U32.AND P2, PT, R5, R205, PT ;  /* 0x000000cd0500720c */ /* 0x000fe20003f44070 */
[----:B------:R-:W-:Y:S01]  /*a290*/  IMAD.HI.U32 R7, R2, R207, RZ ;  /* 0x000000cf02077227 */ /* 0x000fe200078e00ff */
[----:B------:R-:W-:-:S03]  /*a2a0*/  ISETP.GE.AND P3, PT, R208, RZ, PT ;  /* 0x000000ffd000720c */ /* 0x000fc60003f66270 */
[--C-:B------:R-:W-:Y:S01]  /*a2b0*/  @!P6 IMAD.IADD R204, R204, 0x1, -R5.reuse ;  /* 0x00000001cccce824 */ /* 0x100fe200078e0a05 */
[----:B------:R-:W-:Y:S01]  /*a2c0*/  ISETP.GT.U32.AND P6, PT, R5, R206, PT ;  /* 0x000000ce0500720c */ /* 0x000fe20003fc4070 */
[----:B------:R-:W-:Y:S01]  /*a2d0*/  @!P4 IMAD.IADD R203, R203, 0x1, -R5 ;  /* 0x00000001cbcbc824 */ /* 0x000fe200078e0a05 */
[----:B------:R-:W-:Y:S01]  /*a2e0*/  ISETP.GE.AND P4, PT, R209, RZ, PT ;  /* 0x000000ffd100720c */ /* 0x000fe20003f86270 */
[----:B------:R-:W-:Y:S01]  /*a2f0*/  @!P5 IMAD.MOV R202, RZ, RZ, -R202 ;  /* 0x000000ffffcad224 */ /* 0x000fe200078e0aca */
[----:B------:R-:W-:Y:S01]  /*a300*/  ISETP.GE.AND P5, PT, R10, RZ, PT ;  /* 0x000000ff0a00720c */ /* 0x000fe20003fa6270 */
[----:B------:R-:W-:Y:S01]  /*a310*/  @!P1 IMAD.MOV R200, RZ, RZ, -R200 ;  /* 0x000000ffffc89224 */ /* 0x000fe200078e0ac8 */
[----:B------:R-:W-:Y:S01]  /*a320*/  ISETP.GT.U32.AND P1, PT, R5, R203, PT ;  /* 0x000000cb0500720c */ /* 0x000fe20003f24070 */
[----:B------:R-:W-:Y:S01]  /*a330*/  IMAD.MOV R10, RZ, RZ, -R7 ;  /* 0x000000ffff0a7224 */ /* 0x000fe200078e0a07 */
[----:B------:R-:W-:Y:S01]  /*a340*/  LOP3.LUT R7, R0, 0x5c, RZ, 0xfc, !PT ;  /* 0x0000005c00077812 */ /* 0x000fe200078efcff */
[----:B------:R-:W-:-:S02]  /*a350*/  @!P2 IMAD.IADD R205, R205, 0x1, -R5 ;  /* 0x00000001cdcda824 */ /* 0x000fc400078e0a05 */
[C---:B------:R-:W-:Y:S02]  /*a360*/  IMAD R207, R5.reuse, R10, R207 ;  /* 0x0000000a05cf7224 */ /* 0x040fe400078e02cf */
[--C-:B------:R-:W-:Y:S01]  /*a370*/  @!P6 IMAD.IADD R206, R206, 0x1, -R5.reuse ;  /* 0x00000001cecee824 */ /* 0x100fe200078e0a05 */
[C---:B------:R-:W-:Y:S01]  /*a380*/  ISETP.GT.U32.AND P2, PT, R5.reuse, R205, PT ;  /* 0x000000cd0500720c */ /* 0x040fe20003f44070 */
[----:B------:R-:W-:Y:S02]  /*a390*/  VIADD R8, R4, 0x5e ;  /* 0x0000005e04087836 */ /* 0x000fe40000000000 */
[----:B------:R-:W-:Y:S01]  /*a3a0*/  @!P0 IMAD.MOV R204, RZ, RZ, -R204 ;  /* 0x000000ffffcc8224 */ /* 0x000fe200078e0acc */
[----:B------:R-:W-:Y:S01]  /*a3b0*/  ISETP.GT.U32.AND P6, PT, R5, R206, PT ;  /* 0x000000ce0500720c */ /* 0x000fe20003fc4070 */
[----:B------:R-:W-:Y:S01]  /*a3c0*/  @!P1 IMAD.IADD R203, R203, 0x1, -R5 ;  /* 0x00000001cbcb9824 */ /* 0x000fe200078e0a05 */
[----:B------:R-:W-:Y:S01]  /*a3d0*/  ISETP.GE.AND P1, PT, R8, RZ, PT ;  /* 0x000000ff0800720c */ /* 0x000fe20003f26270 */
[----:B------:R-:W-:Y:S01]  /*a3e0*/  IMAD.HI.U32 R10, R2, R213, RZ ;  /* 0x000000d5020a7227 */ /* 0x000fe200078e00ff */
[----:B------:R-:W-:-:S02]  /*a3f0*/  IABS R208, R8 ;  /* 0x0000000800d07213 */ /* 0x000fc40000000000 */
[----:B------:R-:W-:Y:S01]  /*a400*/  LOP3.LUT R8, R0, 0x5a, RZ, 0xfc, !PT ;  /* 0x0000005a00087812 */ /* 0x000fe200078efcff */
[----:B------:R-:W-:Y:S01]  /*a410*/  @!P3 IMAD.MOV R203, RZ, RZ, -R203 ;  /* 0x000000ffffcbb224 */ /* 0x000fe200078e0acb */
[----:B------:R-:W-:Y:S01]  /*a420*/  ISETP.GE.AND P3, PT, R210, RZ, PT ;  /* 0x000000ffd200720c */ /* 0x000fe20003f66270 */
[--C-:B------:R-:W-:Y:S01]  /*a430*/  @!P2 IMAD.IADD R205, R205, 0x1, -R5.reuse ;  /* 0x00000001cdcda824 */ /* 0x100fe200078e0a05 */
[----:B------:R-:W-:Y:S01]  /*a440*/  IABS R210, R7 ;  /* 0x0000000700d27213 */ /* 0x000fe20000000000 */
[----:B------:R-:W-:Y:S01]  /*a450*/  IMAD.MOV R10, RZ, RZ, -R10 ;  /* 0x000000ffff0a7224 */ /* 0x000fe200078e0a0a */
[----:B------:R-:W-:Y:S01]  /*a460*/  ISETP.GE.AND P0, PT, R7, RZ, PT ;  /* 0x000000ff0700720c */ /* 0x000fe20003f06270 */
[----:B------:R-:W-:Y:S01]  /*a470*/  @!P6 IMAD.IADD R206, R206, 0x1, -R5 ;  /* 0x00000001cecee824 */ /* 0x000fe200078e0a05 */
[----:B------:R-:W-:Y:S01]  /*a480*/  ISETP.GT.U32.AND P6, PT, R5, R207, PT ;  /* 0x000000cf0500720c */ /* 0x000fe20003fc4070 */
[----:B------:R-:W-:Y:S01]  /*a490*/  IMAD.HI.U32 R7, R2, R208, RZ ;  /* 0x000000d002077227 */ /* 0x000fe200078e00ff */
[----:B------:R-:W-:-:S02]  /*a4a0*/  ISETP.GE.AND P2, PT, R8, RZ, PT ;  /* 0x000000ff0800720c */ /* 0x000fc40003f46270 */
[----:B------:R-:W-:Y:S01]  /*a4b0*/  IABS R211, R8 ;  /* 0x0000000800d37213 */ /* 0x000fe20000000000 */
[----:B------:R-:W-:-:S04]  /*a4c0*/  IMAD.HI.U32 R8, R2, R210, RZ ;  /* 0x000000d202087227 */ /* 0x000fc800078e00ff */
[----:B------:R-:W-:Y:S02]  /*a4d0*/  IMAD.MOV R209, RZ, RZ, -R7 ;  /* 0x000000ffffd17224 */ /* 0x000fe400078e0a07 */
[----:B------:R-:W-:-:S04]  /*a4e0*/  IMAD.HI.U32 R9, R2, R211, RZ ;  /* 0x000000d302097227 */ /* 0x000fc800078e00ff */
[----:B------:R-:W-:Y:S02]  /*a4f0*/  @!P6 IMAD.IADD R207, R207, 0x1, -R5 ;  /* 0x00000001cfcfe824 */ /* 0x000fe400078e0a05 */
[----:B------:R-:W-:Y:S02]  /*a500*/  IMAD.MOV R8, RZ, RZ, -R8 ;  /* 0x000000ffff087224 */ /* 0x000fe400078e0a08 */
[C---:B------:R-:W-:Y:S01]  /*a510*/  IMAD R208, R5.reuse, R209, R208 ;  /* 0x000000d105d07224 */ /* 0x040fe200078e02d0 */
[C---:B------:R-:W-:Y:S01]  /*a520*/  ISETP.GT.U32.AND P6, PT, R5.reuse, R207, PT ;  /* 0x000000cf0500720c */ /* 0x040fe20003fc4070 */
[----:B------:R-:W-:Y:S02]  /*a530*/  IMAD.MOV R212, RZ, RZ, -R9 ;  /* 0x000000ffffd47224 */ /* 0x000fe400078e0a09 */
[C---:B------:R-:W-:Y:S02]  /*a540*/  IMAD R209, R5.reuse, R8, R210 ;  /* 0x0000000805d17224 */ /* 0x040fe400078e02d2 */
[----:B------:R-:W-:-:S02]  /*a550*/  IMAD R210, R5, R212, R211 ;  /* 0x000000d405d27224 */ /* 0x000fc400078e02d3 */
[----:B------:R-:W-:Y:S01]  /*a560*/  @!P5 IMAD.MOV R206, RZ, RZ, -R206 ;  /* 0x000000ffffced224 */ /* 0x000fe200078e0ace */
[C---:B------:R-:W-:Y:S01]  /*a570*/  ISETP.GT.U32.AND P5, PT, R5.reuse, R209, PT ;  /* 0x000000d10500720c */ /* 0x040fe20003fa4070 */
[----:B------:R-:W-:Y:S01]  /*a580*/  @!P4 IMAD.MOV R205, RZ, RZ, -R205 ;  /* 0x000000ffffcdc224 */ /* 0x000fe200078e0acd */
[C---:B------:R-:W-:Y:S01]  /*a590*/  ISETP.GT.U32.AND P4, PT, R5.reuse, R208, PT ;  /* 0x000000d00500720c */ /* 0x040fe20003f84070 */
[----:B------:R-:W-:Y:S01]  /*a5a0*/  IMAD R211, R5, R10, R213 ;  /* 0x0000000a05d37224 */ /* 0x000fe200078e02d5 */
[----:B------:R-:W-:Y:S01]  /*a5b0*/  IABS R213, R221 ;  /* 0x000000dd00d57213 */ /* 0x000fe20000000000 */
[----:B------:R-:W-:Y:S01]  /*a5c0*/  @!P6 IMAD.IADD R207, R207, 0x1, -R5 ;  /* 0x00000001cfcfe824 */ /* 0x000fe200078e0a05 */
[----:B------:R-:W-:Y:S01]  /*a5d0*/  ISETP.GT.U32.AND P6, PT, R5, R210, PT ;  /* 0x000000d20500720c */ /* 0x000fe20003fc4070 */
[----:B------:R-:W-:Y:S01]  /*a5e0*/  IMAD.HI.U32 R7, R2, R214, RZ ;  /* 0x000000d602077227 */ /* 0x000fe200078e00ff */
[----:B------:R-:W-:-:S03]  /*a5f0*/  LOP3.LUT R10, R0, 0x4a, RZ, 0xfc, !PT ;  /* 0x0000004a000a7812 */ /* 0x000fc600078efcff */
[----:B------:R-:W-:Y:S01]  /*a600*/  IMAD.MOV R7, RZ, RZ, -R7 ;  /* 0x000000ffff077224 */ /* 0x000fe200078e0a07 */
[----:B------:R-:W-:Y:S01]  /*a610*/  IABS R226, R10 ;  /* 0x0000000a00e27213 */ /* 0x000fe20000000000 */
[--C-:B------:R-:W-:Y:S02]  /*a620*/  @!P5 IMAD.IADD R209, R209, 0x1, -R5.reuse ;  /* 0x00000001d1d1d824 */ /* 0x100fe400078e0a05 */
[--C-:B------:R-:W-:Y:S01]  /*a630*/  @!P4 IMAD.IADD R208, R208, 0x1, -R5.reuse ;  /* 0x00000001d0d0c824 */ /* 0x100fe200078e0a05 */
[C---:B------:R-:W-:Y:S01]  /*a640*/  ISETP.GT.U32.AND P4, PT, R5.reuse, R211, PT ;  /* 0x000000d30500720c */ /* 0x040fe20003f84070 */
[C---:B------:R-:W-:Y:S01]  /*a650*/  IMAD R212, R5.reuse, R7, R214 ;  /* 0x0000000705d47224 */ /* 0x040fe200078e02d6 */
[----:B------:R-:W-:Y:S01]  /*a660*/  IABS R214, R220 ;  /* 0x000000dc00d67213 */ /* 0x000fe20000000000 */
[----:B------:R-:W-:Y:S01]  /*a670*/  @!P6 IMAD.IADD R210, R210, 0x1, -R5 ;  /* 0x00000001d2d2e824 */ /* 0x000fe200078e0a05 */
[C---:B------:R-:W-:Y:S01]  /*a680*/  ISETP.GT.U32.AND P6, PT, R5.reuse, R209, PT ;  /* 0x000000d10500720c */ /* 0x040fe20003fc4070 */
[----:B------:R-:W-:Y:S01]  /*a690*/  IMAD.HI.U32 R7, R2, R213, RZ ;  /* 0x000000d502077227 */ /* 0x000fe200078e00ff */
[----:B------:R-:W-:-:S03]  /*a6a0*/  ISETP.GT.U32.AND P5, PT, R5, R208, PT ;  /* 0x000000d00500720c */ /* 0x000fc60003fa4070 */
[----:B------:R-:W-:Y:S01]  /*a6b0*/  @!P3 IMAD.MOV R207, RZ, RZ, -R207 ;  /* 0x000000ffffcfb224 */ /* 0x000fe200078e0acf */
[----:B------:R-:W-:Y:S01]  /*a6c0*/  ISETP.GT.U32.AND P3, PT, R5, R210, PT ;  /* 0x000000d20500720c */ /* 0x000fe20003f64070 */
[----:B------:R-:W-:Y:S02]  /*a6d0*/  IMAD.MOV R8, RZ, RZ, -R7 ;  /* 0x000000ffff087224 */ /* 0x000fe400078e0a07 */
[----:B------:R-:W-:Y:S02]  /*a6e0*/  @!P4 IMAD.IADD R211, R211, 0x1, -R5 ;  /* 0x00000001d3d3c824 */ /* 0x000fe400078e0a05 */
[----:B------:R-:W-:Y:S02]  /*a6f0*/  IMAD R213, R5, R8, R213 ;  /* 0x0000000805d57224 */ /* 0x000fe400078e02d5 */
[----:B------:R-:W-:Y:S01]  /*a700*/  @!P6 IMAD.IADD R209, R209, 0x1, -R5 ;  /* 0x00000001d1d1e824 */ /* 0x000fe200078e0a05 */
[C---:B------:R-:W-:Y:S01]  /*a710*/  ISETP.GT.U32.AND P6, PT, R5.reuse, R212, PT ;  /* 0x000000d40500720c */ /* 0x040fe20003fc4070 */
[----:B------:R-:W-:Y:S01]  /*a720*/  IMAD.HI.U32 R8, R2, R215, RZ ;  /* 0x000000d702087227 */ /* 0x000fe200078e00ff */
[----:B------:R-:W-:-:S03]  /*a730*/  ISETP.GT.U32.AND P4, PT, R5, R211, PT ;  /* 0x000000d30500720c */ /* 0x000fc60003f84070 */
[----:B------:R-:W-:-:S04]  /*a740*/  IMAD.HI.U32 R7, R2, R214, RZ ;  /* 0x000000d602077227 */ /* 0x000fc800078e00ff */
[----:B------:R-:W-:Y:S02]  /*a750*/  IMAD.MOV R8, RZ, RZ, -R8 ;  /* 0x000000ffff087224 */ /* 0x000fe400078e0a08 */
[----:B------:R-:W-:Y:S02]  /*a760*/  IMAD.MOV R7, RZ, RZ, -R7 ;  /* 0x000000ffff077224 */ /* 0x000fe400078e0a07 */
[----:B------:R-:W-:Y:S01]  /*a770*/  @!P3 IMAD.IADD R210, R210, 0x1, -R5 ;  /* 0x00000001d2d2b824 */ /* 0x000fe200078e0a05 */
[C---:B------:R-:W-:Y:S01]  /*a780*/  ISETP.GT.U32.AND P3, PT, R5.reuse, R213, PT ;  /* 0x000000d50500720c */ /* 0x040fe20003f64070 */
[C---:B------:R-:W-:Y:S02]  /*a790*/  IMAD R215, R5.reuse, R8, R215 ;  /* 0x0000000805d77224 */ /* 0x040fe400078e02d7 */
[----:B------:R-:W-:Y:S02]  /*a7a0*/  IMAD R214, R5, R7, R214 ;  /* 0x0000000705d67224 */ /* 0x000fe400078e02d6 */
[----:B------:R-:W-:-:S02]  /*a7b0*/  VIADD R7, R4, 0x4e ;  /* 0x0000004e04077836 */ /* 0x000fc40000000000 */
[--C-:B------:R-:W-:Y:S01]  /*a7c0*/  @!P6 IMAD.IADD R212, R212, 0x1, -R5.reuse ;  /* 0x00000001d4d4e824 */ /* 0x100fe200078e0a05 */
[----:B------:R-:W-:Y:S01]  /*a7d0*/  ISETP.GT.U32.AND P6, PT, R5, R215, PT ;  /* 0x000000d70500720c */ /* 0x000fe20003fc4070 */
[--C-:B------:R-:W-:Y:S01]  /*a7e0*/  @!P4 IMAD.IADD R211, R211, 0x1, -R5.reuse ;  /* 0x00000001d3d3c824 */ /* 0x100fe200078e0a05 */
[----:B------:R-:W-:Y:S01]  /*a7f0*/  ISETP.GT.U32.AND P4, PT, R5, R214, PT ;  /* 0x000000d60500720c */ /* 0x000fe20003f84070 */
[--C-:B------:R-:W-:Y:S01]  /*a800*/  @!P5 IMAD.IADD R208, R208, 0x1, -R5.reuse ;  /* 0x00000001d0d0d824 */ /* 0x100fe200078e0a05 */
[----:B------:R-:W-:Y:S01]  /*a810*/  IABS R218, R7 ;  /* 0x0000000700da7213 */ /* 0x000fe20000000000 */
[----:B------:R-:W-:Y:S01]  /*a820*/  @!P3 IMAD.IADD R213, R213, 0x1, -R5 ;  /* 0x00000001d5d5b824 */ /* 0x000fe200078e0a05 */
[----:B------:R-:W-:Y:S01]  /*a830*/  ISETP.GE.AND P5, PT, R7, RZ, PT ;  /* 0x000000ff0700720c */ /* 0x000fe20003fa6270 */
[----:B------:R-:W-:Y:S01]  /*a840*/  IMAD.HI.U32 R8, R2, R224, RZ ;  /* 0x000000e002087227 */ /* 0x000fe200078e00ff */
[----:B------:R-:W-:-:S03]  /*a850*/  ISETP.GE.AND P3, PT, R217, RZ, PT ;  /* 0x000000ffd900720c */ /* 0x000fc60003f66270 */
[----:B------:R-:W-:-:S04]  /*a860*/  IMAD.HI.U32 R7, R2, R218, RZ ;  /* 0x000000da02077227 */ /* 0x000fc800078e00ff */
[----:B------:R-:W-:Y:S02]  /*a870*/  IMAD.MOV R7, RZ, RZ, -R7 ;  /* 0x000000ffff077224 */ /* 0x000fe400078e0a07 */
[--C-:B------:R-:W-:Y:S02]  /*a880*/  @!P6 IMAD.IADD R215, R215, 0x1, -R5.reuse ;  /* 0x00000001d7d7e824 */ /* 0x100fe400078e0a05 */
[----:B------:R-:W-:Y:S01]  /*a890*/  @!P4 IMAD.IADD R214, R214, 0x1, -R5 ;  /* 0x00000001d6d6c824 */ /* 0x000fe200078e0a05 */
[----:B------:R-:W-:Y:S01]  /*a8a0*/  ISETP.GE.AND P4, PT, R216, RZ, PT ;  /* 0x000000ffd800720c */ /* 0x000fe20003f86270 */
[C---:B------:R-:W-:Y:S02]  /*a8b0*/  IMAD R216, R5.reuse, R7, R218 ;  /* 0x0000000705d87224 */ /* 0x040fe400078e02da */
[----:B------:R-:W-:Y:S01]  /*a8c0*/  @!P2 IMAD.MOV R210, RZ, RZ, -R210 ;  /* 0x000000ffffd2a224 */ /* 0x000fe200078e0ad2 */
[C---:B------:R-:W-:Y:S01]  /*a8d0*/  ISETP.GT.U32.AND P2, PT, R5.reuse, R215, PT ;  /* 0x000000d70500720c */ /* 0x040fe20003f44070 */
[----:B------:R-:W-:Y:S01]  /*a8e0*/  IMAD.MOV R8, RZ, RZ, -R8 ;  /* 0x000000ffff087224 */ /* 0x000fe200078e0a08 */
[----:B------:R-:W-:Y:S01]  /*a8f0*/  ISETP.GT.U32.AND P6, PT, R5, R214, PT ;  /* 0x000000d60500720c */ /* 0x000fe20003fc4070 */
[----:B------:R-:W-:-:S04]  /*a900*/  IMAD.HI.U32 R7, R2, R219, RZ ;  /* 0x000000db02077227 */ /* 0x000fc800078e00ff */
[----:B------:R-:W-:-:S04]  /*a910*/  IMAD.HI.U32 R9, R2, R226, RZ ;  /* 0x000000e202097227 */ /* 0x000fc800078e00ff */
[----:B------:R-:W-:Y:S01]  /*a920*/  @!P3 IMAD.MOV R211, RZ, RZ, -R211 ;  /* 0x000000ffffd3b224 */ /* 0x000fe200078e0ad3 */
[C---:B------:R-:W-:Y:S01]  /*a930*/  ISETP.GT.U32.AND P3, PT, R5.reuse, R216, PT ;  /* 0x000000d80500720c */ /* 0x040fe20003f64070 */
[C---:B------:R-:W-:Y:S01]  /*a940*/  IMAD R217, R5.reuse, R8, R224 ;  /* 0x0000000805d97224 */ /* 0x040fe200078e02e0 */
[C---:B------:R-:W-:Y:S01]  /*a950*/  LOP3.LUT R224, R0.reuse, 0x42, RZ, 0xfc, !PT ;  /* 0x0000004200e07812 */ /* 0x040fe200078efcff */
[----:B------:R-:W-:Y:S02]  /*a960*/  IMAD.MOV R8, RZ, RZ, -R7 ;  /* 0x000000ffff087224 */ /* 0x000fe400078e0a07 */
[----:B------:R-:W-:Y:S02]  /*a970*/  IMAD.MOV R9, RZ, RZ, -R9 ;  /* 0x000000ffff097224 */ /* 0x000fe400078e0a09 */
[C---:B------:R-:W-:Y:S02]  /*a980*/  IMAD R219, R5.reuse, R8, R219 ;  /* 0x0000000805db7224 */ /* 0x040fe400078e02db */
[C---:B------:R-:W-:Y:S01]  /*a990*/  IMAD R218, R5.reuse, R9, R226 ;  /* 0x0000000905da7224 */ /* 0x040fe200078e02e2 */
[----:B------:R-:W-:Y:S01]  /*a9a0*/  LOP3.LUT R9, R0, 0x46, RZ, 0xfc, !PT ;  /* 0x0000004600097812 */ /* 0x000fe200078efcff */
[----:B------:R-:W-:Y:S01]  /*a9b0*/  @!P1 IMAD.MOV R208, RZ, RZ, -R208 ;  /* 0x000000ffffd09224 */ /* 0x000fe200078e0ad0 */
[----:B------:R-:W-:Y:S01]  /*a9c0*/  ISETP.GT.U32.AND P1, PT, R5, R212, PT ;  /* 0x000000d40500720c */ /* 0x000fe20003f24070 */
[--C-:B------:R-:W-:Y:S01]  /*a9d0*/  @!P2 IMAD.IADD R215, R215, 0x1, -R5.reuse ;  /* 0x00000001d7d7a824 */ /* 0x100fe200078e0a05 */
[C---:B------:R-:W-:Y:S01]  /*a9e0*/  ISETP.GT.U32.AND P2, PT, R5.reuse, R219, PT ;  /* 0x000000db0500720c */ /* 0x040fe20003f44070 */
[----:B------:R-:W-:Y:S01]  /*a9f0*/  @!P3 IMAD.IADD R216, R216, 0x1, -R5 ;  /* 0x00000001d8d8b824 */ /* 0x000fe200078e0a05 */
[----:B------:R-:W-:Y:S01]  /*aa00*/  IABS R7, R9 ;  /* 0x0000000900077213 */ /* 0x000fe20000000000 */
[----:B------:R-:W-:Y:S01]  /*aa10*/  @!P0 IMAD.MOV R209, RZ, RZ, -R209 ;  /* 0x000000ffffd18224 */ /* 0x000fe200078e0ad1 */
[----:B------:R-:W-:Y:S01]  /*aa20*/  ISETP.GE.AND P3, PT, R220, RZ, PT ;  /* 0x000000ffdc00720c */ /* 0x000fe20003f66270 */
[----:B------:R-:W-:Y:S01]  /*aa30*/  @!P6 IMAD.IADD R214, R214, 0x1, -R5 ;  /* 0x00000001d6d6e824 */ /* 0x000fe200078e0a05 */
[----:B------:R-:W-:Y:S01]  /*aa40*/  LOP3.LUT R226, R0, 0x44, RZ, 0xfc, !PT ;  /* 0x0000004400e27812 */ /* 0x000fe200078efcff */
[----:B------:R-:W-:Y:S01]  /*aa50*/  IMAD.MOV.U32 R8, RZ, RZ, R7 ;  /* 0x000000ffff087224 */ /* 0x000fe200078e0007 */
[----:B------:R-:W-:-:S02]  /*aa60*/  ISETP.GT.U32.AND P0, PT, R5, R213, PT ;  /* 0x000000d50500720c */ /* 0x000fc40003f04070 */
[----:B------:R-:W-:Y:S01]  /*aa70*/  ISETP.GE.AND P6, PT, R221, RZ, PT ;  /* 0x000000ffdd00720c */ /* 0x000fe20003fc6270 */
[----:B------:R-:W-:Y:S01]  /*aa80*/  IMAD.HI.U32 R7, R2, R8, RZ ;  /* 0x0000000802077227 */ /* 0x000fe200078e00ff */
[----:B------:R-:W-:-:S03]  /*aa90*/  IABS R221, R226 ;  /* 0x000000e200dd7213 */ /* 0x000fc60000000000 */
[--C-:B------:R-:W-:Y:S01]  /*aaa0*/  @!P1 IMAD.IADD R212, R212, 0x1, -R5.reuse ;  /* 0x00000001d4d49824 */ /* 0x100fe200078e0a05 */
[----:B------:R-:W-:Y:S01]  /*aab0*/  ISETP.GT.U32.AND P1, PT, R5, R217, PT ;  /* 0x000000d90500720c */ /* 0x000fe20003f24070 */
[----:B------:R-:W-:Y:S01]  /*aac0*/  @!P2 IMAD.IADD R219, R219, 0x1, -R5 ;  /* 0x00000001dbdba824 */ /* 0x000fe200078e0a05 */
[C---:B------:R-:W-:Y:S01]  /*aad0*/  ISETP.GT.U32.AND P2, PT, R5.reuse, R216, PT ;  /* 0x000000d80500720c */ /* 0x040fe20003f44070 */
[----:B------:R-:W-:Y:S02]  /*aae0*/  IMAD.MOV R7, RZ, RZ, -R7 ;  /* 0x000000ffff077224 */ /* 0x000fe400078e0a07 */
[----:B------:R-:W-:Y:S01]  /*aaf0*/  @!P3 IMAD.MOV R214, RZ, RZ, -R214 ;  /* 0x000000ffffd6b224 */ /* 0x000fe200078e0ad6 */
[C---:B------:R-:W-:Y:S01]  /*ab00*/  ISETP.GT.U32.AND P3, PT, R5.reuse, R219, PT ;  /* 0x000000db0500720c */ /* 0x040fe20003f64070 */
[----:B------:R-:W-:Y:S02]  /*ab10*/  IMAD R220, R5, R7, R8 ;  /* 0x0000000705dc7224 */ /* 0x000fe400078e0208 */
[----:B------:R-:W-:-:S04]  /*ab20*/  IMAD.HI.U32 R7, R2, R221, RZ ;  /* 0x000000dd02077227 */ /* 0x000fc800078e00ff */
[----:B------:R-:W-:Y:S02]  /*ab30*/  IMAD.MOV R8, RZ, RZ, -R7 ;  /* 0x000000ffff087224 */ /* 0x000fe400078e0a07 */
[--C-:B------:R-:W-:Y:S01]  /*ab40*/  @!P0 IMAD.IADD R213, R213, 0x1, -R5.reuse ;  /* 0x00000001d5d58824 */ /* 0x100fe200078e0a05 */
[----:B------:R-:W-:Y:S01]  /*ab50*/  ISETP.GT.U32.AND P0, PT, R5, R218, PT ;  /* 0x000000da0500720c */ /* 0x000fe20003f04070 */
[----:B------:R-:W-:Y:S01]  /*ab60*/  @!P1 IMAD.IADD R217, R217, 0x1, -R5 ;  /* 0x00000001d9d99824 */ /* 0x000fe200078e0a05 */
[----:B------:R-:W-:Y:S01]  /*ab70*/  ISETP.GE.AND P1, PT, R222, RZ, PT ;  /* 0x000000ffde00720c */ /* 0x000fe20003f26270 */
[C---:B------:R-:W-:Y:S01]  /*ab80*/  IMAD R221, R5.reuse, R8, R221 ;  /* 0x0000000805dd7224 */ /* 0x040fe200078e02dd */
[----:B------:R-:W-:Y:S01]  /*ab90*/  IABS R222, R224 ;  /* 0x000000e000de7213 */ /* 0x000fe20000000000 */
[----:B------:R-:W-:Y:S01]  /*aba0*/  @!P4 IMAD.MOV R212, RZ, RZ, -R212 ;  /* 0x000000ffffd4c224 */ /* 0x000fe200078e0ad4 */
[----:B------:R-:W-:Y:S01]  /*abb0*/  ISETP.GT.U32.AND P4, PT, R5, R217, PT ;  /* 0x000000d90500720c */ /* 0x000fe20003f84070 */
[--C-:B------:R-:W-:Y:S01]  /*abc0*/  @!P3 IMAD.IADD R219, R219, 0x1, -R5.reuse ;  /* 0x00000001dbdbb824 */ /* 0x100fe200078e0a05 */
[C---:B------:R-:W-:Y:S01]  /*abd0*/  ISETP.GT.U32.AND P3, PT, R5.reuse, R221, PT ;  /* 0x000000dd0500720c */ /* 0x040fe20003f64070 */
[----:B------:R-:W-:Y:S01]  /*abe0*/  @!P2 IMAD.IADD R216, R216, 0x1, -R5 ;  /* 0x00000001d8d8a824 */ /* 0x000fe200078e0a05 */
[----:B------:R-:W-:Y:S01]  /*abf0*/  ISETP.GT.U32.AND P2, PT, R5, R220, PT ;  /* 0x000000dc0500720c */ /* 0x000fe20003f44070 */
[----:B------:R-:W-:-:S04]  /*ac00*/  IMAD.HI.U32 R7, R2, R222, RZ ;  /* 0x000000de02077227 */ /* 0x000fc800078e00ff */
[----:B------:R-:W-:Y:S01]  /*ac10*/  @!P0 IMAD.IADD R218, R218, 0x1, -R5 ;  /* 0x00000001dada8824 */ /* 0x000fe200078e0a05 */
[----:B------:R-:W-:Y:S01]  /*ac20*/  ISETP.GE.AND P0, PT, R225, RZ, PT ;  /* 0x000000ffe100720c */ /* 0x000fe20003f06270 */
[----:B------:R-:W-:Y:S01]  /*ac30*/  @!P1 IMAD.MOV R215, RZ, RZ, -R215 ;  /* 0x000000ffffd79224 */ /* 0x000fe200078e0ad7 */
[----:B------:R-:W-:Y:S01]  /*ac40*/  ISETP.GE.AND P1, PT, R10, RZ, PT ;  /* 0x000000ff0a00720c */ /* 0x000fe20003f26270 */
[--C-:B------:R-:W-:Y:S01]  /*ac50*/  @!P4 IMAD.IADD R217, R217, 0x1, -R5.reuse ;  /* 0x00000001d9d9c824 */ /* 0x100fe200078e0a05 */
[----:B------:R-:W-:Y:S01]  /*ac60*/  LOP3.LUT R10, R0, 0x40, RZ, 0xfc, !PT ;  /* 0x00000040000a7812 */ /* 0x000fe200078efcff */
[----:B------:R-:W-:Y:S01]  /*ac70*/  @!P3 IMAD.IADD R221, R221, 0x1, -R5 ;  /* 0x00000001ddddb824 */ /* 0x000fe200078e0a05 */
[----:B------:R-:W-:Y:S01]  /*ac80*/  ISETP.GE.AND P4, PT, R223, RZ, PT ;  /* 0x000000ffdf00720c */ /* 0x000fe20003f86270 */
[----:B------:R-:W-:Y:S01]  /*ac90*/  IMAD.MOV R7, RZ, RZ, -R7 ;  /* 0x000000ffff077224 */ /* 0x000fe200078e0a07 */
[----:B------:R-:W-:Y:S01]  /*aca0*/  IABS R223, R10 ;  /* 0x0000000a00df7213 */ /* 0x000fe20000000000 */
[----:B------:R-:W-:Y:S01]  /*acb0*/  @!P2 IMAD.IADD R220, R220, 0x1, -R5 ;  /* 0x00000001dcdca824 */ /* 0x000fe200078e0a05 */
[C---:B------:R-:W-:Y:S01]  /*acc0*/  ISETP.GT.U32.AND P3, PT, R5.reuse, R221, PT ;  /* 0x000000dd0500720c */ /* 0x040fe20003f64070 */
[----:B------:R-:W-:Y:S01]  /*acd0*/  VIADD R8, R4, 0x3e ;  /* 0x0000003e04087836 */ /* 0x000fe20000000000 */
[----:B------:R-:W-:Y:S01]  /*ace0*/  ISETP.GE.AND P2, PT, R226, RZ, PT ;  /* 0x000000ffe200720c */ /* 0x000fe20003f46270 */
[----:B------:R-:W-:Y:S01]  /*acf0*/  @!P5 IMAD.MOV R216, RZ, RZ, -R216 ;  /* 0x000000ffffd8d224 */ /* 0x000fe200078e0ad8 */
[C---:B------:R-:W-:Y:S01]  /*ad00*/  ISETP.GT.U32.AND P5, PT, R5.reuse, R220, PT ;  /* 0x000000dc0500720c */ /* 0x040fe20003fa4070 */
[----:B------:R-:W-:Y:S01]  /*ad10*/  IMAD R222, R5, R7, R222 ;  /* 0x0000000705de7224 */ /* 0x000fe200078e02de */
[----:B------:R-:W-:Y:S01]  /*ad20*/  IABS R225, R8 ;  /* 0x0000000800e17213 */ /* 0x000fe20000000000 */
[----:B------:R-:W-:Y:S01]  /*ad30*/  IMAD.HI.U32 R7, R2, R223, RZ ;  /* 0x000000df02077227 */ /* 0x000fe200078e00ff */
[----:B------:R-:W-:-:S03]  /*ad40*/  IABS R226, R229 ;  /* 0x000000e500e27213 */ /* 0x000fc60000000000 */
[----:B------:R-:W-:Y:S01]  /*ad50*/  @!P0 IMAD.MOV R217, RZ, RZ, -R217 ;  /* 0x000000ffffd98224 */ /* 0x000fe200078e0ad9 */
[----:B------:R-:W-:Y:S01]  /*ad60*/  ISETP.GE.AND P0, PT, R8, RZ, PT ;  /* 0x000000ff0800720c */ /* 0x000fe20003f06270 */
[----:B------:R-:W-:Y:S02]  /*ad70*/  IMAD.MOV R8, RZ, RZ, -R7 ;  /* 0x000000ffff087224 */ /* 0x000fe400078e0a07 */
[----:B------:R-:W-:Y:S01]  /*ad80*/  @!P6 IMAD.MOV R213, RZ, RZ, -R213 ;  /* 0x000000ffffd5e224 */ /* 0x000fe200078e0ad5 */
[C---:B------:R-:W-:Y:S01]  /*ad90*/  ISETP.GT.U32.AND P6, PT, R5.reuse, R218, PT ;  /* 0x000000da0500720c */ /* 0x040fe20003fc4070 */
[----:B------:R-:W-:Y:S02]  /*ada0*/  IMAD R223, R5, R8, R223 ;  /* 0x0000000805df7224 */ /* 0x000fe400078e02df */
[--C-:B------:R-:W-:Y:S02]  /*adb0*/  @!P3 IMAD.IADD R221, R221, 0x1, -R5.reuse ;  /* 0x00000001ddddb824 */ /* 0x100fe400078e0a05 */
[----:B------:R-:W-:Y:S01]  /*adc0*/  @!P5 IMAD.IADD R220, R220, 0x1, -R5 ;  /* 0x00000001dcdcd824 */ /* 0x000fe200078e0a05 */
[C---:B------:R-:W-:Y:S01]  /*add0*/  ISETP.GT.U32.AND P3, PT, R5.reuse, R223, PT ;  /* 0x000000df0500720c */ /* 0x040fe20003f64070 */
[----:B------:R-:W-:Y:S01]  /*ade0*/  IMAD.HI.U32 R7, R2, R225, RZ ;  /* 0x000000e102077227 */ /* 0x000fe200078e00ff */
[----:B------:R-:W-:-:S03]  /*adf0*/  ISETP.GT.U32.AND P5, PT, R5, R222, PT ;  /* 0x000000de0500720c */ /* 0x000fc60003fa4070 */
[----:B------:R-:W-:-:S04]  /*ae00*/  IMAD.HI.U32 R8, R2, R227, RZ ;  /* 0x000000e302087227 */ /* 0x000fc800078e00ff */
[----:B------:R-:W-:Y:S01]  /*ae10*/  @!P6 IMAD.IADD R218, R218, 0x1, -R5 ;  /* 0x00000001dadae824 */ /* 0x000fe200078e0a05 */
[----:B------:R-:W-:Y:S01]  /*ae20*/  ISETP.GE.AND P6, PT, R9, RZ, PT ;  /* 0x000000ff0900720c */ /* 0x000fe20003fc6270 */
[----:B------:R-:W-:Y:S01]  /*ae30*/  IMAD.MOV R230, RZ, RZ, -R7 ;  /* 0x000000ffffe67224 */ /* 0x000fe200078e0a07 */
[----:B------:R-:W-:Y:S01]  /*ae40*/  LOP3.LUT R9, R0, 0x38, RZ, 0xfc, !PT ;  /* 0x0000003800097812 */ /* 0x000fe200078efcff */
[----:B------:R-:W-:Y:S02]  /*ae50*/  IMAD.MOV R8, RZ, RZ, -R8 ;  /* 0x000000ffff087224 */ /* 0x000fe400078e0a08 */
[--C-:B------:R-:W-:Y:S01]  /*ae60*/  @!P3 IMAD.IADD R223, R223, 0x1, -R5.reuse ;  /* 0x00000001dfdfb824 */ /* 0x100fe200078e0a05 */
[----:B------:R-:W-:Y:S01]  /*ae70*/  IABS R7, R9 ;  /* 0x0000000900077213 */ /* 0x000fe20000000000 */
[----:B------:R-:W-:Y:S01]  /*ae80*/  @!P5 IMAD.IADD R222, R222, 0x1, -R5 ;  /* 0x00000001deded824 */ /* 0x000fe200078e0a05 */
[----:B------:R-:W-:Y:S01]  /*ae90*/  ISETP.GE.AND P5, PT, R224, RZ, PT ;  /* 0x000000ffe000720c */ /* 0x000fe20003fa6270 */
[C---:B------:R-:W-:Y:S01]  /*aea0*/  IMAD R224, R5.reuse, R230, R225 ;  /* 0x000000e605e07224 */ /* 0x040fe200078e02e1 */
[C---:B------:R-:W-:Y:S01]  /*aeb0*/  ISETP.GT.U32.AND P3, PT, R5.reuse, R223, PT ;  /* 0x000000df0500720c */ /* 0x040fe20003f64070 */
[----:B------:R-:W-:-:S02]  /*aec0*/  IMAD R225, R5, R8, R227 ;  /* 0x0000000805e17224 */ /* 0x000fc400078e02e3 */
[----:B------:R-:W-:Y:S02]  /*aed0*/  IMAD.MOV.U32 R227, RZ, RZ, R7 ;  /* 0x000000ffffe37224 */ /* 0x000fe400078e0007 */
[----:B------:R-:W-:-:S04]  /*aee0*/  IMAD.HI.U32 R7, R2, R226, RZ ;  /* 0x000000e202077227 */ /* 0x000fc800078e00ff */
[----:B------:R-:W-:Y:S02]  /*aef0*/  IMAD.MOV R7, RZ, RZ, -R7 ;  /* 0x000000ffff077224 */ /* 0x000fe400078e0a07 */
[----:B------:R-:W-:Y:S01]  /*af00*/  @!P1 IMAD.MOV R218, RZ, RZ, -R218 ;  /* 0x000000ffffda9224 */ /* 0x000fe200078e0ada */
[C---:B------:R-:W-:Y:S01]  /*af10*/  ISETP.GT.U32.AND P1, PT, R5.reuse, R222, PT ;  /* 0x000000de0500720c */ /* 0x040fe20003f24070 */
[----:B------:R-:W-:Y:S01]  /*af20*/  @!P4 IMAD.MOV R219, RZ, RZ, -R219 ;  /* 0x000000ffffdbc224 */ /* 0x000fe200078e0adb */
[C---:B------:R-:W-:Y:S01]  /*af30*/  ISETP.GT.U32.AND P4, PT, R5.reuse, R224, PT ;  /* 0x000000e00500720c */ /* 0x040fe20003f84070 */
[C---:B------:R-:W-:Y:S02]  /*af40*/  IMAD R226, R5.reuse, R7, R226 ;  /* 0x0000000705e27224 */ /* 0x040fe400078e02e2 */
[----:B------:R-:W-:Y:S01]  /*af50*/  @!P2 IMAD.MOV R221, RZ, RZ, -R221 ;  /* 0x000000ffffdda224 */ /* 0x000fe200078e0add */
[----:B------:R-:W-:Y:S01]  /*af60*/  ISETP.GT.U32.AND P2, PT, R5, R225, PT ;  /* 0x000000e10500720c */ /* 0x000fe20003f44070 */
[----:B------:R-:W-:Y:S01]  /*af70*/  @!P3 IMAD.IADD R223, R223, 0x1, -R5 ;  /* 0x00000001dfdfb824 */ /* 0x000fe200078e0a05 */
        /* <DEDUP_REMOVED lines=8> */
[----:B------:R-:W-:Y:S01]  /*b000*/  IABS R228, R10 ;  /* 0x0000000a00e47213 */ /* 0x000fe20000000000 */
[--C-:B------:R-:W-:Y:S01]  /*b010*/  @!P2 IMAD.IADD R225, R225, 0x1, -R5.reuse ;  /* 0x00000001e1e1a824 */ /* 0x100fe200078e0a05 */
[----:B------:R-:W-:Y:S01]  /*b020*/  ISETP.GE.AND P4, PT, R229, RZ, PT ;  /* 0x000000ffe500720c */ /* 0x000fe20003f86270 */
[----:B------:R-:W-:Y:S01]  /*b030*/  @!P3 IMAD.IADD R226, R226, 0x1, -R5 ;  /* 0x00000001e2e2b824 */ /* 0x000fe200078e0a05 */
[C---:B------:R-:W-:Y:S01]  /*b040*/  ISETP.GT.U32.AND P2, PT, R5.reuse, R224, PT ;  /* 0x000000e00500720c */ /* 0x040fe20003f44070 */
[----:B------:R-:W-:Y:S01]  /*b050*/  @!P5 IMAD.MOV R222, RZ, RZ, -R222 ;  /* 0x000000ffffded224 */ /* 0x000fe200078e0ade */
[C---:B------:R-:W-:Y:S01]  /*b060*/  ISETP.GT.U32.AND P5, PT, R5.reuse, R225, PT ;  /* 0x000000e10500720c */ /* 0x040fe20003fa4070 */
[----:B------:R-:W-:Y:S01]  /*b070*/  IMAD.MOV R8, RZ, RZ, -R7 ;  /* 0x000000ffff087224 */ /* 0x000fe200078e0a07 */
[----:B------:R-:W-:Y:S01]  /*b080*/  ISETP.GT.U32.AND P3, PT, R5, R226, PT ;  /* 0x000000e20500720c */ /* 0x000fe20003f64070 */
[----:B------:R-:W-:Y:S01]  /*b090*/  IMAD.HI.U32 R7, R2, R228, RZ ;  /* 0x000000e402077227 */ /* 0x000fe200078e00ff */
[----:B------:R-:W-:-:S03]  /*b0a0*/  IABS R229, R231 ;  /* 0x000000e700e57213 */ /* 0x000fc60000000000 */
[C---:B------:R-:W-:Y:S01]  /*b0b0*/  IMAD R227, R5.reuse, R8, R227 ;  /* 0x0000000805e37224 */ /* 0x040fe200078e02e3 */
[C---:B------:R-:W-:Y:S01]  /*b0c0*/  LOP3.LUT R8, R0.reuse, 0x32, RZ, 0xfc, !PT ;  /* 0x0000003200087812 */ /* 0x040fe200078efcff */
[----:B------:R-:W-:Y:S02]  /*b0d0*/  IMAD.MOV R7, RZ, RZ, -R7 ;  /* 0x000000ffff077224 */ /* 0x000fe400078e0a07 */
[----:B------:R-:W-:Y:S01]  /*b0e0*/  @!P6 IMAD.MOV R223, RZ, RZ, -R223 ;  /* 0x000000ffffdfe224 */ /* 0x000fe200078e0adf */
[C---:B------:R-:W-:Y:S01]  /*b0f0*/  ISETP.GT.U32.AND P6, PT, R5.reuse, R227, PT ;  /* 0x000000e30500720c */ /* 0x040fe20003fc4070 */
[----:B------:R-:W-:Y:S01]  /*b100*/  IMAD R228, R5, R7, R228 ;  /* 0x0000000705e47224 */ /* 0x000fe200078e02e4 */
[----:B------:R-:W-:Y:S01]  /*b110*/  LOP3.LUT R7, R0, 0x30, RZ, 0xfc, !PT ;  /* 0x0000003000077812 */ /* 0x000fe200078efcff */
[--C-:B------:R-:W-:Y:S01]  /*b120*/  @!P2 IMAD.IADD R224, R224, 0x1, -R5.reuse ;  /* 0x00000001e0e0a824 */ /* 0x100fe200078e0a05 */
[----:B------:R-:W-:Y:S01]  /*b130*/  ISETP.GE.AND P2, PT, R9, RZ, PT ;  /* 0x000000ff0900720c */ /* 0x000fe20003f46270 */
[----:B------:R-:W-:Y:S01]  /*b140*/  @!P5 IMAD.IADD R225, R225, 0x1, -R5 ;  /* 0x00000001e1e1d824 */ /* 0x000fe200078e0a05 */
[----:B------:R-:W-:Y:S01]  /*b150*/  ISETP.GT.U32.AND P5, PT, R5, R228, PT ;  /* 0x000000e40500720c */ /* 0x000fe20003fa4070 */
[----:B------:R-:W-:Y:S01]  /*b160*/  IMAD.HI.U32 R9, R2, R229, RZ ;  /* 0x000000e502097227 */ /* 0x000fe200078e00ff */
[----:B------:R-:W-:-:S03]  /*b170*/  IABS R230, R8 ;  /* 0x0000000800e67213 */ /* 0x000fc60000000000 */
[----:B------:R-:W-:Y:S01]  /*b180*/  @!P3 IMAD.IADD R226, R226, 0x1, -R5 ;  /* 0x00000001e2e2b824 */ /* 0x000fe200078e0a05 */
[----:B------:R-:W-:Y:S01]  /*b190*/  ISETP.GE.AND P3, PT, R10, RZ, PT ;  /* 0x000000ff0a00720c */ /* 0x000fe20003f66270 */
[----:B------:R-:W-:Y:S01]  /*b1a0*/  IMAD.MOV R10, RZ, RZ, -R9 ;  /* 0x000000ffff0a7224 */ /* 0x000fe200078e0a09 */
[----:B------:R-:W-:Y:S01]  /*b1b0*/  IABS R9, R7 ;  /* 0x0000000700097213 */ /* 0x000fe20000000000 */
[----:B------:R-:W-:Y:S01]  /*b1c0*/  @!P6 IMAD.IADD R227, R227, 0x1, -R5 ;  /* 0x00000001e3e3e824 */ /* 0x000fe200078e0a05 */
[----:B------:R-:W-:Y:S01]  /*b1d0*/  ISETP.GE.AND P6, PT, R231, RZ, PT ;  /* 0x000000ffe700720c */ /* 0x000fe20003fc6270 */
[----:B------:R-:W-:Y:S02]  /*b1e0*/  IMAD R229, R5, R10, R229 ;  /* 0x0000000a05e57224 */ /* 0x000fe400078e02e5 */
[----:B------:R-:W-:Y:S02]  /*b1f0*/  IMAD.MOV.U32 R231, RZ, RZ, R9 ;  /* 0x000000ffffe77224 */ /* 0x000fe400078e0009 */
[----:B------:R-:W-:-:S04]  /*b200*/  IMAD.HI.U32 R9, R2, R230, RZ ;  /* 0x000000e602097227 */ /* 0x000fc800078e00ff */
[----:B------:R-:W-:Y:S01]  /*b210*/  @!P5 IMAD.IADD R228, R228, 0x1, -R5 ;  /* 0x00000001e4e4d824 */ /* 0x000fe200078e0a05 */
[C---:B------:R-:W-:Y:S01]  /*b220*/  ISETP.GT.U32.AND P5, PT, R5.reuse, R229, PT ;  /* 0x000000e50500720c */ /* 0x040fe20003fa4070 */
[----:B------:R-:W-:Y:S01]  /*b230*/  @!P0 IMAD.MOV R224, RZ, RZ, -R224 ;  /* 0x000000ffffe08224 */ /* 0x000fe200078e0ae0 */
[----:B------:R-:W-:Y:S01]  /*b240*/  ISETP.GT.U32.AND P0, PT, R5, R227, PT ;  /* 0x000000e30500720c */ /* 0x000fe20003f04070 */
[----:B------:R-:W-:Y:S02]  /*b250*/  IMAD.MOV R232, RZ, RZ, -R9 ;  /* 0x000000ffffe87224 */ /* 0x000fe400078e0a09 */
[----:B------:R-:W-:Y:S02]  /*b260*/  VIADD R10, R4, 0x2e ;  /* 0x0000002e040a7836 */ /* 0x000fe40000000000 */
[----:B------:R-:W-:-:S04]  /*b270*/  IMAD.HI.U32 R9, R2, R231, RZ ;  /* 0x000000e702097227 */ /* 0x000fc800078e00ff */
[----:B------:R-:W-:Y:S01]  /*b280*/  @!P1 IMAD.MOV R225, RZ, RZ, -R225 ;  /* 0x000000ffffe19224 */ /* 0x000fe200078e0ae1 */
[C---:B------:R-:W-:Y:S01]  /*b290*/  ISETP.GT.U32.AND P1, PT, R5.reuse, R228, PT ;  /* 0x000000e40500720c */ /* 0x040fe20003f24070 */
[----:B------:R-:W-:Y:S01]  /*b2a0*/  IMAD R230, R5, R232, R230 ;  /* 0x000000e805e67224 */ /* 0x000fe200078e02e6 */
[----:B------:R-:W-:Y:S01]  /*b2b0*/  IABS R232, R10 ;  /* 0x0000000a00e87213 */ /* 0x000fe20000000000 */
[----:B------:R-:W-:Y:S01]  /*b2c0*/  @!P4 IMAD.MOV R226, RZ, RZ, -R226 ;  /* 0x000000ffffe2c224 */ /* 0x000fe200078e0ae2 */
[----:B------:R-:W-:Y:S01]  /*b2d0*/  ISETP.GE.AND P4, PT, R10, RZ, PT ;  /* 0x000000ff0a00720c */ /* 0x000fe20003f86270 */
[----:B------:R-:W-:Y:S01]  /*b2e0*/  IMAD.MOV R10, RZ, RZ, -R9 ;  /* 0x000000ffff0a7224 */ /* 0x000fe200078e0a09 */
[----:B------:R-:W-:Y:S01]  /*b2f0*/  LOP3.LUT R9, R0, 0x2c, RZ, 0xfc, !PT ;  /* 0x0000002c00097812 */ /* 0x000fe200078efcff */
[--C-:B------:R-:W-:Y:S01]  /*b300*/  @!P0 IMAD.IADD R227, R227, 0x1, -R5.reuse ;  /* 0x00000001e3e38824 */ /* 0x100fe200078e0a05 */
[----:B------:R-:W-:Y:S01]  /*b310*/  ISETP.GT.U32.AND P0, PT, R5, R230, PT ;  /* 0x000000e60500720c */ /* 0x000fe20003f04070 */
[----:B------:R-:W-:Y:S01]  /*b320*/  @!P5 IMAD.IADD R229, R229, 0x1, -R5 ;  /* 0x00000001e5e5d824 */ /* 0x000fe200078e0a05 */
[----:B------:R-:W-:Y:S01]  /*b330*/  IABS R233, R9 ;  /* 0x0000000900e97213 */ /* 0x000fe20000000000 */
[----:B------:R-:W-:-:S02]  /*b340*/  IMAD R231, R5, R10, R231 ;  /* 0x0000000a05e77224 */ /* 0x000fc400078e02e7 */
[----:B------:R-:W-:Y:S01]  /*b350*/  @!P2 IMAD.MOV R227, RZ, RZ, -R227 ;  /* 0x000000ffffe3a224 */ /* 0x000fe200078e0ae3 */
[C---:B------:R-:W-:Y:S01]  /*b360*/  ISETP.GT.U32.AND P5, PT, R5.reuse, R229, PT ;  /* 0x000000e50500720c */ /* 0x040fe20003fa4070 */
[----:B------:R-:W-:Y:S01]  /*b370*/  @!P1 IMAD.IADD R228, R228, 0x1, -R5 ;  /* 0x00000001e4e49824 */ /* 0x000fe200078e0a05 */
[----:B------:R-:W-:Y:S01]  /*b380*/  ISETP.GT.U32.AND P2, PT, R5, R231, PT ;  /* 0x000000e70500720c */ /* 0x000fe20003f44070 */
[----:B------:R-:W-:Y:S01]  /*b390*/  VIADD R4, R4, 0xe ;  /* 0x0000000e04047836 */ /* 0x000fe20000000000 */
[----:B------:R-:W-:Y:S01]  /*b3a0*/  ISETP.GE.AND P1, PT, R8, RZ, PT ;  /* 0x000000ff0800720c */ /* 0x000fe20003f26270 */
[----:B------:R-:W-:-:S03]  /*b3b0*/  IMAD.HI.U32 R8, R2, R232, RZ ;  /* 0x000000e802087227 */ /* 0x000fc600078e00ff */
[----:B------:R-:W-:Y:S01]  /*b3c0*/  IABS R249, R4 ;  /* 0x0000000400f97213 */ /* 0x000fe20000000000 */
[----:B------:R-:W-:Y:S02]  /*b3d0*/  IMAD.MOV R8, RZ, RZ, -R8 ;  /* 0x000000ffff087224 */ /* 0x000fe400078e0a08 */
[--C-:B------:R-:W-:Y:S01]  /*b3e0*/  @!P0 IMAD.IADD R230, R230, 0x1, -R5.reuse ;  /* 0x00000001e6e68824 */ /* 0x100fe200078e0a05 */
[----:B------:R-:W-:Y:S01]  /*b3f0*/  ISETP.GE.AND P0, PT, R7, RZ, PT ;  /* 0x000000ff0700720c */ /* 0x000fe20003f06270 */
[--C-:B------:R-:W-:Y:S01]  /*b400*/  @!P5 IMAD.IADD R229, R229, 0x1, -R5.reuse ;  /* 0x00000001e5e5d824 */ /* 0x100fe200078e0a05 */
[----:B------:R-:W-:Y:S01]  /*b410*/  ISETP.GE.AND P5, PT, R9, RZ, PT ;  /* 0x000000ff0900720c */ /* 0x000fe20003fa6270 */
[----:B------:R-:W-:Y:S01]  /*b420*/  IMAD R232, R5, R8, R232 ;  /* 0x0000000805e87224 */ /* 0x000fe200078e02e8 */
[C---:B------:R-:W-:Y:S01]  /*b430*/  LOP3.LUT R8, R0.reuse, 0x2a, RZ, 0xfc, !PT ;  /* 0x0000002a00087812 */ /* 0x040fe200078efcff */
[----:B------:R-:W-:Y:S01]  /*b440*/  @!P2 IMAD.IADD R231, R231, 0x1, -R5 ;  /* 0x00000001e7e7a824 */ /* 0x000fe200078e0a05 */
[----:B------:R-:W-:Y:S01]  /*b450*/  LOP3.LUT R9, R0, 0x26, RZ, 0xfc, !PT ;  /* 0x0000002600097812 */ /* 0x000fe200078efcff */
[----:B------:R-:W-:Y:S01]  /*b460*/  @!P6 IMAD.MOV R229, RZ, RZ, -R229 ;  /* 0x000000ffffe5e224 */ /* 0x000fe200078e0ae5 */
[----:B------:R-:W-:Y:S01]  /*b470*/  IABS R234, R8 ;  /* 0x0000000800ea7213 */ /* 0x000fe20000000000 */
[----:B------:R-:W-:Y:S01]  /*b480*/  IMAD.HI.U32 R7, R2, R233, RZ ;  /* 0x000000e902077227 */ /* 0x000fe200078e00ff */
[----:B------:R-:W-:-:S02]  /*b490*/  ISETP.GT.U32.AND P6, PT, R5, R231, PT ;  /* 0x000000e70500720c */ /* 0x000fc40003fc4070 */
[----:B------:R-:W-:Y:S01]  /*b4a0*/  ISETP.GE.AND P2, PT, R8, RZ, PT ;  /* 0x000000ff0800720c */ /* 0x000fe20003f46270 */
[----:B------:R-:W-:Y:S01]  /*b4b0*/  IMAD.MOV R10, RZ, RZ, -R7 ;  /* 0x000000ffff0a7224 */ /* 0x000fe200078e0a07 */
[----:B------:R-:W-:Y:S01]  /*b4c0*/  LOP3.LUT R8, R0, 0x28, RZ, 0xfc, !PT ;  /* 0x0000002800087812 */ /* 0x000fe200078efcff */
[----:B------:R-:W-:Y:S01]  /*b4d0*/  IMAD.HI.U32 R7, R2, R234, RZ ;  /* 0x000000ea02077227 */ /* 0x000fe200078e00ff */
[----:B------:R-:W-:Y:S02]  /*b4e0*/  IABS R236, R9 ;  /* 0x0000000900ec7213 */ /* 0x000fe40000000000 */
[----:B------:R-:W-:Y:S01]  /*b4f0*/  IABS R235, R8 ;  /* 0x0000000800eb7213 */ /* 0x000fe20000000000 */
[----:B------:R-:W-:Y:S02]  /*b500*/  IMAD.MOV R7, RZ, RZ, -R7 ;  /* 0x000000ffff077224 */ /* 0x000fe400078e0a07 */
[----:B------:R-:W-:Y:S01]  /*b510*/  @!P3 IMAD.MOV R228, RZ, RZ, -R228 ;  /* 0x000000ffffe4b224 */ /* 0x000fe200078e0ae4 */
[----:B------:R-:W-:Y:S01]  /*b520*/  ISETP.GT.U32.AND P3, PT, R5, R230, PT ;  /* 0x000000e60500720c */ /* 0x000fe20003f64070 */
[----:B------:R-:W-:Y:S01]  /*b530*/  @!P6 IMAD.IADD R231, R231, 0x1, -R5 ;  /* 0x00000001e7e7e824 */ /* 0x000fe200078e0a05 */
[----:B------:R-:W-:Y:S01]  /*b540*/  ISETP.GE.AND P6, PT, R8, RZ, PT ;  /* 0x000000ff0800720c */ /* 0x000fe20003fc6270 */
[----:B------:R-:W-:-:S02]  /*b550*/  IMAD R234, R5, R7, R234 ;  /* 0x0000000705ea7224 */ /* 0x000fc400078e02ea */
[----:B------:R-:W-:Y:S02]  /*b560*/  @!P0 IMAD.MOV R231, RZ, RZ, -R231 ;  /* 0x000000ffffe78224 */ /* 0x000fe400078e0ae7 */
[C---:B------:R-:W-:Y:S01]  /*b570*/  IMAD R233, R5.reuse, R10, R233 ;  /* 0x0000000a05e97224 */ /* 0x040fe200078e02e9 */
[----:B------:R-:W-:Y:S01]  /*b580*/  ISETP.GT.U32.AND P0, PT, R5, R234, PT ;  /* 0x000000ea0500720c */ /* 0x000fe20003f04070 */
[----:B------:R-:W-:Y:S01]  /*b590*/  IMAD.HI.U32 R237, R2, R235, RZ ;  /* 0x000000eb02ed7227 */ /* 0x000fe200078e00ff */
[----:B------:R-:W-:-:S03]  /*b5a0*/  IABS R10, R252 ;  /* 0x000000fc000a7213 */ /* 0x000fc60000000000 */
[----:B------:R-:W-:Y:S01]  /*b5b0*/  @!P3 IMAD.IADD R230, R230, 0x1, -R5 ;  /* 0x00000001e6e6b824 */ /* 0x000fe200078e0a05 */
[C---:B------:R-:W-:Y:S01]  /*b5c0*/  ISETP.GT.U32.AND P3, PT, R5.reuse, R232, PT ;  /* 0x000000e80500720c */ /* 0x040fe20003f64070 */
[----:B------:R-:W-:Y:S02]  /*b5d0*/  IMAD.MOV R237, RZ, RZ, -R237 ;  /* 0x000000ffffed7224 */ /* 0x000fe400078e0aed */
[----:B------:R-:W-:Y:S01]  /*b5e0*/  @!P1 IMAD.MOV R230, RZ, RZ, -R230 ;  /* 0x000000ffffe69224 */ /* 0x000fe200078e0ae6 */
[C---:B------:R-:W-:Y:S01]  /*b5f0*/  ISETP.GT.U32.AND P1, PT, R5.reuse, R233, PT ;  /* 0x000000e90500720c */ /* 0x040fe20003f24070 */
[----:B------:R-:W-:Y:S01]  /*b600*/  IMAD R235, R5, R237, R235 ;  /* 0x000000ed05eb7224 */ /* 0x000fe200078e02eb */
[----:B------:R-:W-:Y:S01]  /*b610*/  IABS R237, R0 ;  /* 0x0000000000ed7213 */ /* 0x000fe20000000000 */
[----:B------:R-:W-:Y:S02]  /*b620*/  @!P0 IMAD.IADD R234, R234, 0x1, -R5 ;  /* 0x00000001eaea8824 */ /* 0x000fe400078e0a05 */
[----:B------:R-:W-:-:S03]  /*b630*/  IMAD.HI.U32 R8, R2, R236, RZ ;  /* 0x000000ec02087227 */ /* 0x000fc600078e00ff */
[----:B------:R-:W-:Y:S01]  /*b640*/  ISETP.GT.U32.AND P0, PT, R5, R234, PT ;  /* 0x000000ea0500720c */ /* 0x000fe20003f04070 */
[----:B------:R-:W-:Y:S02]  /*b650*/  IMAD.MOV R8, RZ, RZ, -R8 ;  /* 0x000000ffff087224 */ /* 0x000fe400078e0a08 */
[----:B------:R-:W-:-:S04]  /*b660*/  IMAD.HI.U32 R7, R2, R10, RZ ;  /* 0x0000000a02077227 */ /* 0x000fc800078e00ff */
[--C-:B------:R-:W-:Y:S02]  /*b670*/  @!P1 IMAD.IADD R233, R233, 0x1, -R5.reuse ;  /* 0x00000001e9e99824 */ /* 0x100fe400078e0a05 */
[C---:B------:R-:W-:Y:S01]  /*b680*/  IMAD R236, R5.reuse, R8, R236 ;  /* 0x0000000805ec7224 */ /* 0x040fe200078e02ec */
[----:B------:R-:W-:Y:S01]  /*b690*/  LOP3.LUT R8, R0, 0x22, RZ, 0xfc, !PT ;  /* 0x0000002200087812 */ /* 0x000fe200078efcff */
[--C-:B------:R-:W-:Y:S01]  /*b6a0*/  @!P3 IMAD.IADD R232, R232, 0x1, -R5.reuse ;  /* 0x00000001e8e8b824 */ /* 0x100fe200078e0a05 */
[C---:B------:R-:W-:Y:S01]  /*b6b0*/  ISETP.GT.U32.AND P1, PT, R5.reuse, R233, PT ;  /* 0x000000e90500720c */ /* 0x040fe20003f24070 */
[----:B------:R-:W-:Y:S01]  /*b6c0*/  @!P0 IMAD.IADD R234, R234, 0x1, -R5 ;  /* 0x00000001eaea8824 */ /* 0x000fe200078e0a05 */
[C---:B------:R-:W-:Y:S01]  /*b6d0*/  ISETP.GT.U32.AND P0, PT, R5.reuse, R235, PT ;  /* 0x000000eb0500720c */ /* 0x040fe20003f04070 */
[----:B------:R-:W-:Y:S01]  /*b6e0*/  IMAD.MOV R7, RZ, RZ, -R7 ;  /* 0x000000ffff077224 */ /* 0x000fe200078e0a07 */
[----:B------:R-:W-:Y:S01]  /*b6f0*/  IABS R238, R8 ;  /* 0x0000000800ee7213 */ /* 0x000fe20000000000 */
[----:B------:R-:W-:Y:S01]  /*b700*/  @!P2 IMAD.MOV R234, RZ, RZ, -R234 ;  /* 0x000000ffffeaa224 */ /* 0x000fe200078e0aea */
[C---:B------:R-:W-:Y:S01]  /*b710*/  ISETP.GT.U32.AND P2, PT, R5.reuse, R236, PT ;  /* 0x000000ec0500720c */ /* 0x040fe20003f44070 */
[C---:B------:R-:W-:Y:S01]  /*b720*/  IMAD R10, R5.reuse, R7, R10 ;  /* 0x00000007050a7224 */ /* 0x040fe200078e020a */
[----:B------:R-:W-:Y:S01]  /*b730*/  ISETP.GT.U32.AND P3, PT, R5, R232, PT ;  /* 0x000000e80500720c */ /* 0x000fe20003f64070 */
[----:B------:R-:W-:-:S04]  /*b740*/  IMAD.HI.U32 R7, R2, R238, RZ ;  /* 0x000000ee02077227 */ /* 0x000fc800078e00ff */
[--C-:B------:R-:W-:Y:S01]  /*b750*/  @!P1 IMAD.IADD R233, R233, 0x1, -R5.reuse ;  /* 0x00000001e9e99824 */ /* 0x100fe200078e0a05 */
[----:B------:R-:W-:Y:S01]  /*b760*/  ISETP.GE.AND P1, PT, R8, RZ, PT ;  /* 0x000000ff0800720c */ /* 0x000fe20003f26270 */
[----:B------:R-:W-:Y:S02]  /*b770*/  @!P0 IMAD.IADD R235, R235, 0x1, -R5 ;  /* 0x00000001ebeb8824 */ /* 0x000fe400078e0a05 */
[----:B------:R-:W-:-:S03]  /*b780*/  IMAD.HI.U32 R8, R2, R237, RZ ;  /* 0x000000ed02087227 */ /* 0x000fc600078e00ff */
[----:B------:R-:W-:Y:S01]  /*b790*/  ISETP.GT.U32.AND P0, PT, R5, R235, PT ;  /* 0x000000eb0500720c */ /* 0x000fe20003f04070 */
[----:B------:R-:W-:Y:S01]  /*b7a0*/  @!P5 IMAD.MOV R233, RZ, RZ, -R233 ;  /* 0x000000ffffe9d224 */ /* 0x000fe200078e0ae9 */
[----:B------:R-:W-:Y:S01]  /*b7b0*/  ISETP.GE.AND P5, PT, R239, RZ, PT ;  /* 0x000000ffef00720c */ /* 0x000fe20003fa6270 */
[----:B------:R-:W-:Y:S01]  /*b7c0*/  @!P2 IMAD.IADD R236, R236, 0x1, -R5 ;  /* 0x00000001ececa824 */ /* 0x000fe200078e0a05 */
[----:B------:R-:W-:Y:S01]  /*b7d0*/  IABS R239, R239 ;  /* 0x000000ef00ef7213 */ /* 0x000fe20000000000 */
[----:B------:R-:W-:Y:S02]  /*b7e0*/  IMAD.MOV R8, RZ, RZ, -R8 ;  /* 0x000000ffff087224 */ /* 0x000fe400078e0a08 */
[----:B------:R-:W-:Y:S01]  /*b7f0*/  IMAD.MOV R7, RZ, RZ, -R7 ;  /* 0x000000ffff077224 */ /* 0x000fe200078e0a07 */
[C---:B------:R-:W-:Y:S01]  /*b800*/  ISETP.GT.U32.AND P2, PT, R5.reuse, R236, PT ;  /* 0x000000ec0500720c */ /* 0x040fe20003f44070 */
[----:B------:R-:W-:Y:S02]  /*b810*/  IMAD R237, R5, R8, R237 ;  /* 0x0000000805ed7224 */ /* 0x000fe400078e02ed */
[----:B------:R-:W-:-:S04]  /*b820*/  IMAD.HI.U32 R8, R2, R239, RZ ;  /* 0x000000ef02087227 */ /* 0x000fc800078e00ff */
[--C-:B------:R-:W-:Y:S01]  /*b830*/  @!P0 IMAD.IADD R235, R235, 0x1, -R5.reuse ;  /* 0x00000001ebeb8824 */ /* 0x100fe200078e0a05 */
[----:B------:R-:W-:Y:S01]  /*b840*/  ISETP.GT.U32.AND P0, PT, R5, R10, PT ;  /* 0x0000000a0500720c */ /* 0x000fe20003f04070 */
[----:B------:R-:W-:Y:S02]  /*b850*/  IMAD.MOV R8, RZ, RZ, -R8 ;  /* 0x000000ffff087224 */ /* 0x000fe400078e0a08 */
[----:B------:R-:W-:Y:S01]  /*b860*/  @!P3 IMAD.IADD R232, R232, 0x1, -R5 ;  /* 0x00000001e8e8b824 */ /* 0x000fe200078e0a05 */
[----:B------:R-:W-:Y:S01]  /*b870*/  ISETP.GE.AND P3, PT, R9, RZ, PT ;  /* 0x000000ff0900720c */ /* 0x000fe20003f66270 */
[C---:B------:R-:W-:Y:S02]  /*b880*/  IMAD R238, R5.reuse, R7, R238 ;  /* 0x0000000705ee7224 */ /* 0x040fe400078e02ee */
[C---:B------:R-:W-:Y:S02]  /*b890*/  IMAD R239, R5.reuse, R8, R239 ;  /* 0x0000000805ef7224 */ /* 0x040fe400078e02ef */
[----:B------:R-:W-:Y:S01]  /*b8a0*/  @!P6 IMAD.MOV R235, RZ, RZ, -R235 ;  /* 0x000000ffffebe224 */ /* 0x000fe200078e0aeb */
[C---:B------:R-:W-:Y:S01]  /*b8b0*/  ISETP.GT.U32.AND P6, PT, R5.reuse, R237, PT ;  /* 0x000000ed0500720c */ /* 0x040fe20003fc4070 */
[----:B------:R-:W-:Y:S01]  /*b8c0*/  @!P4 IMAD.MOV R232, RZ, RZ, -R232 ;  /* 0x000000ffffe8c224 */ /* 0x000fe200078e0ae8 */
[----:B------:R-:W-:Y:S01]  /*b8d0*/  ISETP.GE.AND P4, PT, R240, RZ, PT ;  /* 0x000000fff000720c */ /* 0x000fe20003f86270 */
[--C-:B------:R-:W-:Y:S01]  /*b8e0*/  @!P2 IMAD.IADD R236, R236, 0x1, -R5.reuse ;  /* 0x00000001ececa824 */ /* 0x100fe200078e0a05 */
[----:B------:R-:W-:Y:S01]  /*b8f0*/  IABS R240, R240 ;  /* 0x000000f000f07213 */ /* 0x000fe20000000000 */
[----:B------:R-:W-:Y:S01]  /*b900*/  @!P0 IMAD.IADD R10, R10, 0x1, -R5 ;  /* 0x000000010a0a8824 */ /* 0x000fe200078e0a05 */
[C---:B------:R-:W-:Y:S01]  /*b910*/  ISETP.GT.U32.AND P2, PT, R5.reuse, R238, PT ;  /* 0x000000ee0500720c */ /* 0x040fe20003f44070 */
[----:B------:R-:W-:Y:S01]  /*b920*/  IMAD.HI.U32 R8, R2, R241, RZ ;  /* 0x000000f102087227 */ /* 0x000fe200078e00ff */
[----:B------:R-:W-:-:S03]  /*b930*/  ISETP.GT.U32.AND P0, PT, R5, R239, PT ;  /* 0x000000ef0500720c */ /* 0x000fc60003f04070 */
[----:B------:R-:W-:-:S04]  /*b940*/  IMAD.HI.U32 R7, R2, R240, RZ ;  /* 0x000000f002077227 */ /* 0x000fc800078e00ff */
[----:B------:R-:W-:Y:S02]  /*b950*/  IMAD.MOV R7, RZ, RZ, -R7 ;  /* 0x000000ffff077224 */ /* 0x000fe400078e0a07 */
[--C-:B------:R-:W-:Y:S01]  /*b960*/  @!P6 IMAD.IADD R237, R237, 0x1, -R5.reuse ;  /* 0x00000001edede824 */ /* 0x100fe200078e0a05 */
[C---:B------:R-:W-:Y:S01]  /*b970*/  ISETP.GT.U32.AND P6, PT, R5.reuse, R10, PT ;  /* 0x0000000a0500720c */ /* 0x040fe20003fc4070 */
[C---:B------:R-:W-:Y:S02]  /*b980*/  IMAD R240, R5.reuse, R7, R240 ;  /* 0x0000000705f07224 */ /* 0x040fe400078e02f0 */
[--C-:B------:R-:W-:Y:S01]  /*b990*/  @!P2 IMAD.IADD R238, R238, 0x1, -R5.reuse ;  /* 0x00000001eeeea824 */ /* 0x100fe200078e0a05 */
[----:B------:R-:W-:Y:S01]  /*b9a0*/  ISETP.GT.U32.AND P2, PT, R5, R237, PT ;  /* 0x000000ed0500720c */ /* 0x000fe20003f44070 */
[----:B------:R-:W-:Y:S02]  /*b9b0*/  @!P0 IMAD.IADD R239, R239, 0x1, -R5 ;  /* 0x00000001efef8824 */ /* 0x000fe400078e0a05 */
[----:B------:R-:W-:-:S03]  /*b9c0*/  IMAD.HI.U32 R7, R2, R242, RZ ;  /* 0x000000f202077227 */ /* 0x000fc600078e00ff */
[----:B------:R-:W-:Y:S01]  /*b9d0*/  ISETP.GT.U32.AND P0, PT, R5, R239, PT ;  /* 0x000000ef0500720c */ /* 0x000fe20003f04070 */
[----:B------:R-:W-:Y:S02]  /*b9e0*/  IMAD.MOV R7, RZ, RZ, -R7 ;  /* 0x000000ffff077224 */ /* 0x000fe400078e0a07 */
[----:B------:R-:W-:Y:S02]  /*b9f0*/  IMAD.MOV R8, RZ, RZ, -R8 ;  /* 0x000000ffff087224 */ /* 0x000fe400078e0a08 */
[----:B------:R-:W-:-:S04]  /*ba00*/  IMAD.HI.U32 R9, R2, R243, RZ ;  /* 0x000000f302097227 */ /* 0x000fc800078e00ff */
[C---:B------:R-:W-:Y:S02]  /*ba10*/  IMAD R242, R5.reuse, R7, R242 ;  /* 0x0000000705f27224 */ /* 0x040fe400078e02f2 */
[----:B------:R-:W-:Y:S02]  /*ba20*/  IMAD R241, R5, R8, R241 ;  /* 0x0000000805f17224 */ /* 0x000fe400078e02f1 */
[----:B------:R-:W-:Y:S02]  /*ba30*/  IMAD.MOV R7, RZ, RZ, -R9 ;  /* 0x000000ffff077224 */ /* 0x000fe400078e0a09 */
[----:B------:R-:W-:Y:S01]  /*ba40*/  @!P2 IMAD.IADD R237, R237, 0x1, -R5 ;  /* 0x00000001ededa824 */ /* 0x000fe200078e0a05 */
[C---:B------:R-:W-:Y:S01]  /*ba50*/  ISETP.GT.U32.AND P2, PT, R5.reuse, R241, PT ;  /* 0x000000f10500720c */ /* 0x040fe20003f44070 */
[----:B------:R-:W-:Y:S02]  /*ba60*/  IMAD R243, R5, R7, R243 ;  /* 0x0000000705f37224 */ /* 0x000fe400078e02f3 */
[----:B------:R-:W-:-:S02]  /*ba70*/  @!P0 IMAD.IADD R239, R239, 0x1, -R5 ;  /* 0x00000001efef8824 */ /* 0x000fc400078e0a05 */
[----:B------:R-:W-:Y:S01]  /*ba80*/  @!P3 IMAD.MOV R236, RZ, RZ, -R236 ;  /* 0x000000ffffecb224 */ /* 0x000fe200078e0aec */
[C---:B------:R-:W-:Y:S01]  /*ba90*/  ISETP.GT.U32.AND P0, PT, R5.reuse, R243, PT ;  /* 0x000000f30500720c */ /* 0x040fe20003f04070 */
[----:B------:R-:W-:Y:S01]  /*baa0*/  @!P6 IMAD.IADD R10, R10, 0x1, -R5 ;  /* 0x000000010a0ae824 */ /* 0x000fe200078e0a05 */
[C---:B------:R-:W-:Y:S01]  /*bab0*/  ISETP.GT.U32.AND P3, PT, R5.reuse, R238, PT ;  /* 0x000000ee0500720c */ /* 0x040fe20003f64070 */
[----:B------:R-:W-:Y:S01]  /*bac0*/  IMAD.HI.U32 R7, R2, R244, RZ ;  /* 0x000000f402077227 */ /* 0x000fe200078e00ff */
[----:B------:R-:W-:-:S03]  /*bad0*/  ISETP.GT.U32.AND P6, PT, R5, R240, PT ;  /* 0x000000f00500720c */ /* 0x000fc60003fc4070 */
[----:B------:R-:W-:Y:S01]  /*bae0*/  @!P2 IMAD.IADD R241, R241, 0x1, -R5 ;  /* 0x00000001f1f1a824 */ /* 0x000fe200078e0a05 */
[----:B------:R-:W-:Y:S01]  /*baf0*/  ISETP.GE.AND P2, PT, R4, RZ, PT ;  /* 0x000000ff0400720c */ /* 0x000fe20003f46270 */
[----:B------:R-:W-:Y:S02]  /*bb00*/  IMAD.MOV R7, RZ, RZ, -R7 ;  /* 0x000000ffff077224 */ /* 0x000fe400078e0a07 */
[----:B------:R-:W-:-:S04]  /*bb10*/  IMAD.HI.U32 R8, R2, R246, RZ ;  /* 0x000000f602087227 */ /* 0x000fc800078e00ff */
[--C-:B------:R-:W-:Y:S01]  /*bb20*/  @!P0 IMAD.IADD R243, R243, 0x1, -R5.reuse ;  /* 0x00000001f3f38824 */ /* 0x100fe200078e0a05 */
[C---:B------:R-:W-:Y:S01]  /*bb30*/  ISETP.GT.U32.AND P0, PT, R5.reuse, R241, PT ;  /* 0x000000f10500720c */ /* 0x040fe20003f04070 */
[--C-:B------:R-:W-:Y:S01]  /*bb40*/  @!P3 IMAD.IADD R238, R238, 0x1, -R5.reuse ;  /* 0x00000001eeeeb824 */ /* 0x100fe200078e0a05 */
[C---:B------:R-:W-:Y:S01]  /*bb50*/  ISETP.GT.U32.AND P3, PT, R5.reuse, R242, PT ;  /* 0x000000f20500720c */ /* 0x040fe20003f64070 */
[C---:B------:R-:W-:Y:S02]  /*bb60*/  IMAD R244, R5.reuse, R7, R244 ;  /* 0x0000000705f47224 */ /* 0x040fe400078e02f4 */
[----:B------:R-:W-:Y:S02]  /*bb70*/  IMAD.MOV R7, RZ, RZ, -R8 ;  /* 0x000000ffff077224 */ /* 0x000fe400078e0a08 */
[----:B------:R-:W-:Y:S01]  /*bb80*/  @!P6 IMAD.IADD R240, R240, 0x1, -R5 ;  /* 0x00000001f0f0e824 */ /* 0x000fe200078e0a05 */
[----:B------:R-:W-:Y:S01]  /*bb90*/  ISETP.GE.AND P6, PT, R0, RZ, PT ;  /* 0x000000ff0000720c */ /* 0x000fe20003fc6270 */
[----:B------:R-:W-:-:S02]  /*bba0*/  IMAD R246, R5, R7, R246 ;  /* 0x0000000705f67224 */ /* 0x000fc400078e02f6 */
[----:B------:R-:W-:-:S04]  /*bbb0*/  IMAD.HI.U32 R4, R2, R248, RZ ;  /* 0x000000f802047227 */ /* 0x000fc800078e00ff */
[--C-:B------:R-:W-:Y:S01]  /*bbc0*/  @!P0 IMAD.IADD R241, R241, 0x1, -R5.reuse ;  /* 0x00000001f1f18824 */ /* 0x100fe200078e0a05 */
[C---:B------:R-:W-:Y:S01]  /*bbd0*/  ISETP.GT.U32.AND P0, PT, R5.reuse, R246, PT ;  /* 0x000000f60500720c */ /* 0x040fe20003f04070 */
[----:B------:R-:W-:Y:S01]  /*bbe0*/  @!P3 IMAD.IADD R242, R242, 0x1, -R5 ;  /* 0x00000001f2f2b824 */ /* 0x000fe200078e0a05 */
[----:B------:R-:W-:Y:S01]  /*bbf0*/  ISETP.GT.U32.AND P3, PT, R5, R240, PT ;  /* 0x000000f00500720c */ /* 0x000fe20003f64070 */
[----:B------:R-:W-:Y:S02]  /*bc00*/  IMAD.MOV R4, RZ, RZ, -R4 ;  /* 0x000000ffff047224 */ /* 0x000fe400078e0a04 */
[----:B------:R-:W-:-:S04]  /*bc10*/  IMAD.HI.U32 R9, R2, R247, RZ ;  /* 0x000000f702097227 */ /* 0x000fc800078e00ff */
[----:B------:R-:W-:Y:S01]  /*bc20*/  @!P6 IMAD.MOV R237, RZ, RZ, -R237 ;  /* 0x000000ffffede224 */ /* 0x000fe200078e0aed */
[C---:B------:R-:W-:Y:S01]  /*bc30*/  ISETP.GT.U32.AND P6, PT, R5.reuse, R242, PT ;  /* 0x000000f20500720c */ /* 0x040fe20003fc4070 */
[C---:B------:R-:W-:Y:S02]  /*bc40*/  IMAD R248, R5.reuse, R4, R248 ;  /* 0x0000000405f87224 */ /* 0x040fe400078e02f8 */
[----:B------:R-:W-:Y:S01]  /*bc50*/  IMAD.MOV R8, RZ, RZ, -R9 ;  /* 0x000000ffff087224 */ /* 0x000fe200078e0a09 */
[----:B------:R-:W-:Y:S01]  /*bc60*/  IABS R9, R12 ;  /* 0x0000000c00097213 */ /* 0x000fe20000000000 */
[----:B------:R-:W-:Y:S01]  /*bc70*/  @!P0 IMAD.IADD R246, R246, 0x1, -R5 ;  /* 0x00000001f6f68824 */ /* 0x000fe200078e0a05 */
[C---:B------:R-:W-:Y:S01]  /*bc80*/  ISETP.GT.U32.AND P0, PT, R5.reuse, R248, PT ;  /* 0x000000f80500720c */ /* 0x040fe20003f04070 */
[C---:B------:R-:W-:Y:S02]  /*bc90*/  IMAD R247, R5.reuse, R8, R247 ;  /* 0x0000000805f77224 */ /* 0x040fe400078e02f7 */
[----:B------:R-:W-:Y:S01]  /*bca0*/  @!P3 IMAD.IADD R240, R240, 0x1, -R5 ;  /* 0x00000001f0f0b824 */ /* 0x000fe200078e0a05 */
[C---:B------:R-:W-:Y:S01]  /*bcb0*/  ISETP.GT.U32.AND P3, PT, R5.reuse, R244, PT ;  /* 0x000000f40500720c */ /* 0x040fe20003f64070 */
[----:B------:R-:W-:Y:S01]  /*bcc0*/  @!P1 IMAD.MOV R238, RZ, RZ, -R238 ;  /* 0x000000ffffee9224 */ /* 0x000fe200078e0aee */
[----:B------:R-:W-:Y:S01]  /*bcd0*/  ISETP.GT.U32.AND P1, PT, R5, R243, PT ;  /* 0x000000f30500720c */ /* 0x000fe20003f24070 */
[----:B------:R-:W-:-:S04]  /*bce0*/  IMAD.HI.U32 R8, R2, R249, RZ ;  /* 0x000000f902087227 */ /* 0x000fc800078e00ff */
[----:B------:R-:W-:Y:S02]  /*bcf0*/  IMAD.MOV R8, RZ, RZ, -R8 ;  /* 0x000000ffff087224 */ /* 0x000fe400078e0a08 */
[----:B------:R-:W-:Y:S01]  /*bd00*/  @!P6 IMAD.IADD R242, R242, 0x1, -R5 ;  /* 0x00000001f2f2e824 */ /* 0x000fe200078e0a05 */
[C---:B------:R-:W-:Y:S01]  /*bd10*/  ISETP.GT.U32.AND P6, PT, R5.reuse, R247, PT ;  /* 0x000000f70500720c */ /* 0x040fe20003fc4070 */
[----:B------:R-:W-:Y:S01]  /*bd20*/  IMAD R249, R5, R8, R249 ;  /* 0x0000000805f97224 */ /* 0x000fe200078e02f9 */
[----:B------:R-:W-:Y:S01]  /*bd30*/  IABS R8, R11 ;  /* 0x0000000b00087213 */ /* 0x000fe20000000000 */
[----:B------:R-:W-:-:S04]  /*bd40*/  IMAD.HI.U32 R7, R2, R250, RZ ;  /* 0x000000fa02077227 */ /* 0x000fc800078e00ff */
[--C-:B------:R-:W-:Y:S01]  /*bd50*/  @!P0 IMAD.IADD R248, R248, 0x1, -R5.reuse ;  /* 0x00000001f8f88824 */ /* 0x100fe200078e0a05 */
[----:B------:R-:W-:Y:S01]  /*bd60*/  ISETP.GT.U32.AND P0, PT, R5, R249, PT ;  /* 0x000000f90500720c */ /* 0x000fe20003f04070 */
[--C-:B------:R-:W-:Y:S01]  /*bd70*/  @!P3 IMAD.IADD R244, R244, 0x1, -R5.reuse ;  /* 0x00000001f4f4b824 */ /* 0x100fe200078e0a05 */
[----:B------:R-:W-:Y:S01]  /*bd80*/  ISETP.GE.AND P3, PT, R245, RZ, PT ;  /* 0x000000fff500720c */ /* 0x000fe20003f66270 */
[----:B------:R-:W-:Y:S01]  /*bd90*/  @!P1 IMAD.IADD R243, R243, 0x1, -R5 ;  /* 0x00000001f3f39824 */ /* 0x000fe200078e0a05 */
[----:B------:R-:W-:Y:S01]  /*bda0*/  ISETP.GE.AND P1, PT, R251, RZ, PT ;  /* 0x000000fffb00720c */ /* 0x000fe20003f26270 */
[----:B------:R-:W-:Y:S01]  /*bdb0*/  IMAD.MOV R4, RZ, RZ, -R7 ;  /* 0x000000ffff047224 */ /* 0x000fe200078e0a07 */
[----:B------:R-:W-:Y:S01]  /*bdc0*/  LOP3.LUT R245, R0, 0x2, RZ, 0xfc, !PT ;  /* 0x0000000200f57812 */ /* 0x000fe200078efcff */
[----:B------:R-:W-:Y:S01]  /*bdd0*/  @!P6 IMAD.IADD R247, R247, 0x1, -R5 ;  /* 0x00000001f7f7e824 */ /* 0x000fe200078e0a05 */
[----:B------:R-:W-:Y:S01]  /*bde0*/  IABS R251, R13 ;  /* 0x0000000d00fb7213 */ /* 0x000fe20000000000 */
[----:B------:R-:W-:Y:S01]  /*bdf0*/  IMAD R250, R5, R4, R250 ;  /* 0x0000000405fa7224 */ /* 0x000fe200078e02fa */
[----:B------:R-:W-:Y:S01]  /*be00*/  IABS R7, R6 ;  /* 0x0000000600077213 */ /* 0x000fe20000000000 */
[----:B---3--:R-:W-:Y:S01]  /*be10*/  IMAD.HI.U32 R21, R2, R9, RZ ;  /* 0x0000000902157227 */ /* 0x008fe200078e00ff */
[----:B------:R-:W-:-:S02]  /*be20*/  IABS R0, R245 ;  /* 0x000000f500007213 */ /* 0x000fc40000000000 */
[----:B------:R-:W-:Y:S01]  /*be30*/  ISETP.GE.AND P6, PT, R3, RZ, PT ;  /* 0x000000ff0300720c */ /* 0x000fe20003fc6270 */
[----:B------:R-:W-:-:S04]  /*be40*/  IMAD.HI.U32 R4, R2, R251, RZ ;  /* 0x000000fb02047227 */ /* 0x000fc800078e00ff */
[----:B------:R-:W-:-:S04]  /*be50*/  IMAD.HI.U32 R20, R2, R8, RZ ;  /* 0x0000000802147227 */ /* 0x000fc800078e00ff */
[----:B------:R-:W-:-:S04]  /*be60*/  IMAD.HI.U32 R19, R2, R7, RZ ;  /* 0x0000000702137227 */ /* 0x000fc800078e00ff */
[----:B------:R-:W-:-:S04]  /*be70*/  IMAD.HI.U32 R3, R2, R0, RZ ;  /* 0x0000000002037227 */ /* 0x000fc800078e00ff */
[----:B------:R-:W-:Y:S02]  /*be80*/  IMAD.MOV R2, RZ, RZ, -R4 ;  /* 0x000000ffff027224 */ /* 0x000fe400078e0a04 */
[----:B------:R-:W-:Y:S01]  /*be90*/  @!P0 IMAD.IADD R249, R249, 0x1, -R5 ;  /* 0x00000001f9f98824 */ /* 0x000fe200078e0a05 */
[----:B------:R-:W-:Y:S01]  /*bea0*/  ISETP.GT.U32.AND P0, PT, R5, R250, PT ;  /* 0x000000fa0500720c */ /* 0x000fe20003f04070 */
[----:B------:R-:W-:Y:S02]  /*beb0*/  IMAD.MOV R4, RZ, RZ, -R21 ;  /* 0x000000ffff047224 */ /* 0x000fe400078e0a15 */
[----:B------:R-:W-:Y:S02]  /*bec0*/  IMAD.MOV R21, RZ, RZ, -R20 ;  /* 0x000000ffff157224 */ /* 0x000fe400078e0a14 */
[----:B------:R-:W-:Y:S02]  /*bed0*/  IMAD.MOV R20, RZ, RZ, -R19 ;  /* 0x000000ffff147224 */ /* 0x000fe400078e0a13 */
[----:B------:R-:W-:-:S02]  /*bee0*/  IMAD.MOV R19, RZ, RZ, -R3 ;  /* 0x000000ffff137224 */ /* 0x000fc400078e0a03 */
[----:B------:R-:W0:Y:S01]  /*bef0*/  S2R R3, SR_TID.X ;  /* 0x0000000000037919 */ /* 0x000e220000002100 */
[----:B------:R-:W-:Y:S02]  /*bf00*/  @!P4 IMAD.MOV R240, RZ, RZ, -R240 ;  /* 0x000000fffff0c224 */ /* 0x000fe400078e0af0 */
[----:B------:R-:W-:Y:S02]  /*bf10*/  @!P1 IMAD.MOV R241, RZ, RZ, -R241 ;  /* 0x000000fffff19224 */ /* 0x000fe400078e0af1 */
[----:B------:R-:W-:Y:S01]  /*bf20*/  @!P0 IMAD.IADD R250, R250, 0x1, -R5 ;  /* 0x00000001fafa8824 */ /* 0x000fe200078e0a05 */
[C---:B------:R-:W-:Y:S01]  /*bf30*/  ISETP.GT.U32.AND P0, PT, R5.reuse, R244, PT ;  /* 0x000000f40500720c */ /* 0x040fe20003f04070 */
[C---:B------:R-:W-:Y:S01]  /*bf40*/  IMAD R251, R5.reuse, R2, R251 ;  /* 0x0000000205fb7224 */ /* 0x040fe200078e02fb */
[C---:B------:R-:W-:Y:S01]  /*bf50*/  ISETP.GT.U32.AND P4, PT, R5.reuse, R246, PT ;  /* 0x000000f60500720c */ /* 0x040fe20003f84070 */
[C---:B------:R-:W-:Y:S01]  /*bf60*/  IMAD R9, R5.reuse, R4, R9 ;  /* 0x0000000405097224 */ /* 0x040fe200078e0209 */
[C---:B------:R-:W-:Y:S01]  /*bf70*/  ISETP.GT.U32.AND P1, PT, R5.reuse, R247, PT ;  /* 0x000000f70500720c */ /* 0x040fe20003f24070 */
[----:B------:R-:W-:Y:S01]  /*bf80*/  @!P3 IMAD.MOV R242, RZ, RZ, -R242 ;  /* 0x000000fffff2b224 */ /* 0x000fe200078e0af2 */
[C---:B------:R-:W-:Y:S01]  /*bf90*/  ISETP.GT.U32.AND P3, PT, R5.reuse, R248, PT ;  /* 0x000000f80500720c */ /* 0x040fe20003f64070 */
[----:B------:R-:W-:Y:S01]  /*bfa0*/  @!P5 IMAD.MOV R239, RZ, RZ, -R239 ;  /* 0x000000ffffefd224 */ /* 0x000fe200078e0aef */
[C---:B------:R-:W-:Y:S01]  /*bfb0*/  ISETP.GT.U32.AND P5, PT, R5.reuse, R249, PT ;  /* 0x000000f90500720c */ /* 0x040fe20003fa4070 */
[----:B------:R-:W-:-:S04]  /*bfc0*/  IMAD R8, R5, R21, R8 ;  /* 0x0000001505087224 */ /* 0x000fc800078e0208 */
[--C-:B------:R-:W-:Y:S01]  /*bfd0*/  @!P0 IMAD.IADD R244, R244, 0x1, -R5.reuse ;  /* 0x00000001f4f48824 */ /* 0x100fe200078e0a05 */
[C---:B------:R-:W-:Y:S01]  /*bfe0*/  ISETP.GT.U32.AND P0, PT, R5.reuse, R251, PT ;  /* 0x000000fb0500720c */ /* 0x040fe20003f04070 */
[--C-:B------:R-:W-:Y:S01]  /*bff0*/  @!P4 IMAD.IADD R246, R246, 0x1, -R5.reuse ;  /* 0x00000001f6f6c824 */ /* 0x100fe200078e0a05 */
[----:B------:R-:W-:Y:S01]  /*c000*/  ISETP.GT.U32.AND P4, PT, R5, R9, PT ;  /* 0x000000090500720c */ /* 0x000fe20003f84070 */
[----:B------:R-:W-:Y:S01]  /*c010*/  @!P1 IMAD.IADD R247, R247, 0x1, -R5 ;  /* 0x00000001f7f79824 */ /* 0x000fe200078e0a05 */
[C---:B------:R-:W-:Y:S01]  /*c020*/  ISETP.GT.U32.AND P1, PT, R5.reuse, R8, PT ;  /* 0x000000080500720c */ /* 0x040fe20003f24070 */
[----:B------:R-:W-:Y:S01]  /*c030*/  @!P6 IMAD.MOV R243, RZ, RZ, -R243 ;  /* 0x000000fffff3e224 */ /* 0x000fe200078e0af3 */
[C---:B------:R-:W-:Y:S01]  /*c040*/  ISETP.GT.U32.AND P6, PT, R5.reuse, R250, PT ;  /* 0x000000fa0500720c */ /* 0x040fe20003fc4070 */
[C---:B------:R-:W-:Y:S01]  /*c050*/  IMAD R2, R5.reuse, R19, R0 ;  /* 0x0000001305027224 */ /* 0x040fe200078e0200 */
[----:B------:R-:W2:Y:S01]  /*c060*/  LDL.LU R21, [R1+0x1140] ;  /* 0x0011400001157983 */ /* 0x000ea20000300800 */
[----:B------:R-:W-:-:S02]  /*c070*/  IMAD R7, R5, R20, R7 ;  /* 0x0000001405077224 */ /* 0x000fc400078e0207 */
[C---:B0-----:R-:W-:Y:S01]  /*c080*/  IMAD.SHL.U32 R0, R3.reuse, 0x2, RZ ;  /* 0x0000000203007824 */ /* 0x041fe200078e00ff */
[----:B------:R-:W-:Y:S01]  /*c090*/  LOP3.LUT R4, R3, 0x40, RZ, 0xc0, !PT ;  /* 0x0000004003047812 */ /* 0x000fe200078ec0ff */
[--C-:B------:R-:W-:Y:S01]  /*c0a0*/  @!P3 IMAD.IADD R248, R248, 0x1, -R5.reuse ;  /* 0x00000001f8f8b824 */ /* 0x100fe200078e0a05 */
[----:B------:R-:W-:Y:S01]  /*c0b0*/  ISETP.GT.U32.AND P3, PT, R5, R7, PT ;  /* 0x000000070500720c */ /* 0x000fe20003f64070 */
[--C-:B------:R-:W-:Y:S01]  /*c0c0*/  @!P5 IMAD.IADD R249, R249, 0x1, -R5.reuse ;  /* 0x00000001f9f9d824 */ /* 0x100fe200078e0a05 */
[----:B------:R-:W-:Y:S01]  /*c0d0*/  LOP3.LUT R0, R0, 0x7e, RZ, 0xc0, !PT ;  /* 0x0000007e00007812 */ /* 0x000fe200078ec0ff */
[--C-:B------:R-:W-:Y:S01]  /*c0e0*/  @!P0 IMAD.IADD R251, R251, 0x1, -R5.reuse ;  /* 0x00000001fbfb8824 */ /* 0x100fe200078e0a05 */
[----:B------:R-:W-:Y:S01]  /*c0f0*/  ISETP.GT.U32.AND P5, PT, R5, R2, PT ;  /* 0x000000020500720c */ /* 0x000fe20003fa4070 */
[--C-:B------:R-:W-:Y:S01]  /*c100*/  @!P4 IMAD.IADD R9, R9, 0x1, -R5.reuse ;  /* 0x000000010909c824 */ /* 0x100fe200078e0a05 */
[----:B------:R-:W-:Y:S01]  /*c110*/  ISETP.GE.AND P0, PT, R17, RZ, PT ;  /* 0x000000ff1100720c */ /* 0x000fe20003f06270 */
[----:B------:R-:W-:Y:S01]  /*c120*/  IMAD R4, R4, 0x80, R0 ;  /* 0x0000008004047824 */ /* 0x000fe200078e0200 */
[----:B------:R-:W-:Y:S01]  /*c130*/  ISETP.GE.AND P4, PT, R16, RZ, PT ;  /* 0x000000ff1000720c */ /* 0x000fe20003f86270 */
[--C-:B------:R-:W-:Y:S01]  /*c140*/  @!P1 IMAD.IADD R8, R8, 0x1, -R5.reuse ;  /* 0x0000000108089824 */ /* 0x100fe200078e0a05 */
[----:B------:R-:W3:Y:S01]  /*c150*/  LDL.LU R20, [R1+0x113c] ;  /* 0x00113c0001147983 */ /* 0x000ee20000300800 */
[----:B------:R-:W-:Y:S01]  /*c160*/  @!P6 IMAD.IADD R250, R250, 0x1, -R5 ;  /* 0x00000001fafae824 */ /* 0x000fe200078e0a05 */
[----:B------:R-:W-:-:S02]  /*c170*/  ISETP.GE.AND P1, PT, R15, RZ, PT ;  /* 0x000000ff0f00720c */ /* 0x000fc40003f26270 */
[----:B------:R-:W4:Y:S01]  /*c180*/  LDL.LU R19, [R1+0x1138] ;  /* 0x0011380001137983 */ /* 0x000f220000300800 */
[----:B------:R-:W-:-:S03]  /*c190*/  ISETP.GE.AND P6, PT, R18, RZ, PT ;  /* 0x000000ff1200720c */ /* 0x000fc60003fc6270 */
[----:B------:R-:W2:Y:S01]  /*c1a0*/  LDL.LU R18, [R1+0x1134] ;  /* 0x0011340001127983 */ /* 0x000ea20000300800 */
[----:B------:R-:W-:-:S03]  /*c1b0*/  @!P3 IMAD.IADD R7, R7, 0x1, -R5 ;  /* 0x000000010707b824 */ /* 0x000fc600078e0a05 */
[----:B------:R0:W-:Y:S01]  /*c1c0*/  STL [R1+0x10e4], R4 ;  /* 0x0010e40401007387 */ /* 0x0001e20000100800 */
[----:B------:R-:W-:Y:S01]  /*c1d0*/  ISETP.GE.AND P3, PT, R14, RZ, PT ;  /* 0x000000ff0e00720c */ /* 0x000fe20003f66270 */
[----:B------:R-:W-:Y:S01]  /*c1e0*/  @!P5 IMAD.IADD R2, R2, 0x1, -R5 ;  /* 0x000000010202d824 */ /* 0x000fe200078e0a05 */
[C---:B------:R-:W-:Y:S01]  /*c1f0*/  ISETP.GT.U32.AND P5, PT, R5.reuse, R251, PT ;  /* 0x000000fb0500720c */ /* 0x040fe20003fa4070 */
[----:B------:R-:W-:Y:S01]  /*c200*/  @!P0 IMAD.MOV R246, RZ, RZ, -R246 ;  /* 0x000000fffff68224 */ /* 0x000fe200078e0af6 */
[----:B------:R-:W-:Y:S02]  /*c210*/  ISETP.GT.U32.AND P0, PT, R5, R9, PT ;  /* 0x000000090500720c */ /* 0x000fe40003f04070 */
[----:B0-----:R-:W-:Y:S01]  /*c220*/  SHF.R.S32.HI R4, RZ, 0x6, R3 ;  /* 0x00000006ff047819 */ /* 0x001fe20000011403 */
[----:B------:R-:W-:-:S03]  /*c230*/  @!P4 IMAD.MOV R247, RZ, RZ, -R247 ;  /* 0x000000fffff7c224 */ /* 0x000fc600078e0af7 */
[----:B------:R-:W-:Y:S02]  /*c240*/  SGXT R4, R4, 0x1 ;  /* 0x000000010404781a */ /* 0x000fe40000000200 */
[C---:B------:R-:W-:Y:S01]  /*c250*/  ISETP.GT.U32.AND P4, PT, R5.reuse, R8, PT ;  /* 0x000000080500720c */ /* 0x040fe20003f84070 */
[----:B------:R-:W-:Y:S01]  /*c260*/  @!P1 IMAD.MOV R248, RZ, RZ, -R248 ;  /* 0x000000fffff89224 */ /* 0x000fe200078e0af8 */
[----:B------:R-:W-:Y:S02]  /*c270*/  LOP3.LUT R0, R0, 0x90, R4, 0x78, !PT ;  /* 0x0000009000007812 */ /* 0x000fe400078e7804 */
[----:B------:R-:W-:-:S03]  /*c280*/  ISETP.GT.U32.AND P1, PT, R5, R7, PT ;  /* 0x000000070500720c */ /* 0x000fc60003f24070 */
[----:B------:R0:W-:Y:S01]  /*c290*/  STL [R1+0x10e8], R0 ;  /* 0x0010e80001007387 */ /* 0x0001e20000100800 */
[----:B------:R-:W-:-:S03]  /*c2a0*/  @!P3 IMAD.MOV R250, RZ, RZ, -R250 ;  /* 0x000000fffffab224 */ /* 0x000fc600078e0afa */
[----:B------:R-:W3:Y:S01]  /*c2b0*/  LDL.LU R17, [R1+0x1130] ;  /* 0x0011300001117983 */ /* 0x000ee20000300800 */
[----:B------:R-:W-:Y:S01]  /*c2c0*/  ISETP.GE.AND P3, PT, R13, RZ, PT ;  /* 0x000000ff0d00720c */ /* 0x000fe20003f66270 */
[--C-:B------:R-:W-:Y:S02]  /*c2d0*/  @!P5 IMAD.IADD R251, R251, 0x1, -R5.reuse ;  /* 0x00000001fbfbd824 */ /* 0x100fe400078e0a05 */
[----:B------:R-:W4:Y:S01]  /*c2e0*/  LDL.LU R16, [R1+0x112c] ;  /* 0x00112c0001107983 */ /* 0x000f220000300800 */
[----:B------:R-:W-:Y:S01]  /*c2f0*/  ISETP.GE.AND P5, PT, R12, RZ, PT ;  /* 0x000000ff0c00720c */ /* 0x000fe20003fa6270 */
[----:B------:R-:W-:Y:S02]  /*c300*/  @!P0 IMAD.IADD R9, R9, 0x1, -R5 ;  /* 0x0000000109098824 */ /* 0x000fe400078e0a05 */
[----:B------:R-:W2:Y:S01]  /*c310*/  LDL.LU R15, [R1+0x1128] ;  /* 0x00112800010f7983 */ /* 0x000ea20000300800 */
[----:B------:R-:W-:Y:S01]  /*c320*/  @!P2 IMAD.MOV R249, RZ, RZ, -R249 ;  /* 0x000000fffff9a224 */ /* 0x000fe200078e0af9 */
[----:B------:R-:W-:Y:S01]  /*c330*/  ISETP.GE.AND P0, PT, R11, RZ, PT ;  /* 0x000000ff0b00720c */ /* 0x000fe20003f06270 */
[--C-:B------:R-:W-:Y:S01]  /*c340*/  @!P4 IMAD.IADD R8, R8, 0x1, -R5.reuse ;  /* 0x000000010808c824 */ /* 0x100fe200078e0a05 */
[----:B------:R-:W3:Y:S01]  /*c350*/  LDL.LU R14, [R1+0x24] ;  /* 0x00002400010e7983 */ /* 0x000ee20000300800 */
[----:B------:R-:W-:Y:S01]  /*c360*/  ISETP.GE.AND P2, PT, R252, RZ, PT ;  /* 0x000000fffc00720c */ /* 0x000fe20003f46270 */
[----:B------:R-:W-:Y:S01]  /*c370*/  @!P6 IMAD.MOV R244, RZ, RZ, -R244 ;  /* 0x000000fffff4e224 */ /* 0x000fe200078e0af4 */
[----:B------:R-:W-:Y:S01]  /*c380*/  ISETP.GE.AND P4, PT, R6, RZ, PT ;  /* 0x000000ff0600720c */ /* 0x000fe20003f86270 */
[----:B------:R-:W4:Y:S01]  /*c390*/  LDL.LU R13, [R1+0x20] ;  /* 0x00002000010d7983 */ /* 0x000f220000300800 */
[----:B------:R-:W-:Y:S01]  /*c3a0*/  @!P1 IMAD.IADD R7, R7, 0x1, -R5 ;  /* 0x0000000107079824 */ /* 0x000fe200078e0a05 */
[----:B------:R-:W-:-:S02]  /*c3b0*/  ISETP.GT.U32.AND P6, PT, R5, R2, PT ;  /* 0x000000020500720c */ /* 0x000fc40003fc4070 */
[----:B------:R-:W2:Y:S01]  /*c3c0*/  LDL.LU R12, [R1+0x1c] ;  /* 0x00001c00010c7983 */ /* 0x000ea20000300800 */
[----:B------:R-:W-:-:S03]  /*c3d0*/  LOP3.LUT R3, R3, 0x3f, RZ, 0xc0, !PT ;  /* 0x0000003f03037812 */ /* 0x000fc600078ec0ff */
[----:B------:R-:W2:Y:S01]  /*c3e0*/  LDL.LU R11, [R1+0x18] ;  /* 0x00001800010b7983 */ /* 0x000ea20000300800 */
[----:B------:R-:W-:-:S03]  /*c3f0*/  ISETP.GE.AND P1, PT, R245, RZ, PT ;  /* 0x000000fff500720c */ /* 0x000fc60003f26270 */
[----:B------:R-:W2:Y:S04]  /*c400*/  LDL.LU R252, [R1+0x14] ;  /* 0x0000140001fc7983 */ /* 0x000ea80000300800 */
[----:B------:R-:W2:Y:S04]  /*c410*/  LDL.LU R6, [R1+0x10] ;  /* 0x0000100001067983 */ /* 0x000ea80000300800 */
[----:B0-----:R-:W2:Y:S04]  /*c420*/  LDL.LU R0, [R1+0x8] ;  /* 0x0000080001007983 */ /* 0x001ea80000300800 */
[----:B------:R-:W2:Y:S04]  /*c430*/  LDL.LU R4, [R1+0x4] ;  /* 0x0000040001047983 */ /* 0x000ea80000300800 */
[----:B------:R-:W3:Y:S01]  /*c440*/  LDL.LU R245, [R1+0x1124] ;  /* 0x0011240001f57983 */ /* 0x000ee20000300800 */
[----:B------:R-:W-:-:S02]  /*c450*/  IMAD R3, R3, UR8, RZ ;  /* 0x0000000803037c24 */ /* 0x000fc4000f8e02ff */
[----:B------:R-:W-:Y:S02]  /*c460*/  @!P3 IMAD.MOV R251, RZ, RZ, -R251 ;  /* 0x000000fffffbb224 */ /* 0x000fe400078e0afb */
[----:B------:R-:W-:Y:S01]  /*c470*/  @!P6 IMAD.IADD R2, R2, 0x1, -R5 ;  /* 0x000000010202e824 */ /* 0x000fe200078e0a05 */
[----:B------:R-:W-:Y:S01]  /*c480*/  LEA R5, P6, R3, UR4, 0x1 ;  /* 0x0000000403057c11 */ /* 0x000fe2000f8c08ff */
[----:B------:R-:W-:-:S04]  /*c490*/  ULDC UR4, c[0x0][0x234] ;  /* 0x00008d0000047ab9 */ /* 0x000fc80000000800 */
[----:B------:R0:W-:Y:S04]  /*c4a0*/  STL [R1+0x10f4], R5 ;  /* 0x0010f40501007387 */ /* 0x0001e80000100800 */
[----:B0-----:R-:W2:Y:S01]  /*c4b0*/  LDL.LU R5, [R1+0xc] ;  /* 0x00000c0001057983 */ /* 0x001ea20000300800 */
[----:B---3--:R-:W-:Y:S02]  /*c4c0*/  ISETP.NE.AND P3, PT, R245, RZ, PT ;  /* 0x000000fff500720c */ /* 0x008fe40003f65270 */
[----:B------:R-:W-:-:S04]  /*c4d0*/  LOP3.LUT R245, RZ, R245, RZ, 0x33, !PT ;  /* 0x000000f5fff57212 */ /* 0x000fc800078e33ff */
[C---:B------:R-:W-:Y:S02]  /*c4e0*/  SEL R14, R245.reuse, R14, !P3 ;  /* 0x0000000ef50e7207 */ /* 0x040fe40005800000 */
[C---:B----4-:R-:W-:Y:S02]  /*c4f0*/  SEL R13, R245.reuse, R13, !P3 ;  /* 0x0000000df50d7207 */ /* 0x050fe40005800000 */
[C---:B--2---:R-:W-:Y:S01]  /*c500*/  SEL R12, R245.reuse, R12, !P3 ;  /* 0x0000000cf50c7207 */ /* 0x044fe20005800000 */
[----:B------:R0:W-:Y:S01]  /*c510*/  STL [R1+0xd8], R14 ;  /* 0x0000d80e01007387 */ /* 0x0001e20000100800 */
[C---:B------:R-:W-:Y:S02]  /*c520*/  SEL R11, R245.reuse, R11, !P3 ;  /* 0x0000000bf50b7207 */ /* 0x040fe40005800000 */
[C---:B------:R-:W-:Y:S02]  /*c530*/  SEL R252, R245.reuse, R252, !P3 ;  /* 0x000000fcf5fc7207 */ /* 0x040fe40005800000 */
[C---:B------:R-:W-:Y:S01]  /*c540*/  SEL R6, R245.reuse, R6, !P3 ;  /* 0x00000006f5067207 */ /* 0x040fe20005800000 */
[----:B0-----:R-:W2:Y:S04]  /*c550*/  LDL.LU R14, [R1+0x1120] ;  /* 0x00112000010e7983 */ /* 0x001ea80000300800 */
[----:B------:R0:W-:Y:S04]  /*c560*/  STL [R1+0xd4], R13 ;  /* 0x0000d40d01007387 */ /* 0x0001e80000100800 */
[----:B0-----:R-:W3:Y:S04]  /*c570*/  LDL.LU R13, [R1+0x111c] ;  /* 0x00111c00010d7983 */ /* 0x001ee80000300800 */
[----:B------:R0:W-:Y:S04]  /*c580*/  STL [R1+0xd0], R12 ;  /* 0x0000d00c01007387 */ /* 0x0001e80000100800 */
[----:B0-----:R-:W4:Y:S04]  /*c590*/  LDL.LU R12, [R1+0x1118] ;  /* 0x00111800010c7983 */ /* 0x001f280000300800 */
[----:B------:R0:W-:Y:S04]  /*c5a0*/  STL [R1+0xcc], R11 ;  /* 0x0000cc0b01007387 */ /* 0x0001e80000100800 */
[----:B0-----:R-:W2:Y:S04]  /*c5b0*/  LDL.LU R11, [R1+0x1114] ;  /* 0x00111400010b7983 */ /* 0x001ea80000300800 */
[----:B------:R0:W-:Y:S04]  /*c5c0*/  STL [R1+0xc8], R252 ;  /* 0x0000c8fc01007387 */ /* 0x0001e80000100800 */
[----:B0-----:R-:W3:Y:S04]  /*c5d0*/  LDL.LU R252, [R1+0x1110] ;  /* 0x0011100001fc7983 */ /* 0x001ee80000300800 */
[----:B------:R0:W-:Y:S04]  /*c5e0*/  STL [R1+0xc4], R6 ;  /* 0x0000c40601007387 */ /* 0x0001e80000100800 */
[----:B0-----:R-:W4:Y:S01]  /*c5f0*/  LDL.LU R6, [R1+0x110c] ;  /* 0x00110c0001067983 */ /* 0x001f220000300800 */
[----:B------:R-:W-:-:S02]  /*c600*/  SEL R5, R245, R5, !P3 ;  /* 0x00000005f5057207 */ /* 0x000fc40005800000 */
[----:B------:R-:W-:-:S03]  /*c610*/  SEL R4, R245, R4, !P3 ;  /* 0x00000004f5047207 */ /* 0x000fc60005800000 */
[----:B------:R0:W-:Y:S02]  /*c620*/  STL [R1+0xc0], R5 ;  /* 0x0000c00501007387 */ /* 0x0001e40000100800 */
[----:B0-----:R-:W-:-:S05]  /*c630*/  SEL R5, R245, R0, !P3 ;  /* 0x00000000f5057207 */ /* 0x001fca0005800000 */
[----:B------:R3:W-:Y:S02]  /*c640*/  STL [R1+0xbc], R5 ;  /* 0x0000bc0501007387 */ /* 0x0007e40000100800 */
[C---:B---3--:R-:W-:Y:S02]  /*c650*/  SEL R5, R245.reuse, R252, !P3 ;  /* 0x000000fcf5057207 */ /* 0x048fe40005800000 */
[C---:B----4-:R-:W-:Y:S02]  /*c660*/  SEL R0, R245.reuse, R6, !P3 ;  /* 0x00000006f5007207 */ /* 0x050fe40005800000 */
[----:B------:R-:W3:Y:S04]  /*c670*/  LDL.LU R6, [R1+0x1108] ;  /* 0x0011080001067983 */ /* 0x000ee80000300800 */
[----:B------:R2:W-:Y:S04]  /*c680*/  STL [R1+0xb8], R4 ;  /* 0x0000b80401007387 */ /* 0x0005e80000100800 */
[----:B------:R0:W-:Y:S01]  /*c690*/  STL [R1+0xb4], R0 ;  /* 0x0000b40001007387 */ /* 0x0001e20000100800 */
[----:B--2---:R-:W-:-:S03]  /*c6a0*/  SEL R4, R245, R11, !P3 ;  /* 0x0000000bf5047207 */ /* 0x004fc60005800000 */
[----:B------:R1:W-:Y:S01]  /*c6b0*/  STL [R1+0xb0], R5 ;  /* 0x0000b00501007387 */ /* 0x0003e20000100800 */
[----:B0-----:R-:W-:-:S03]  /*c6c0*/  SEL R0, R245, R12, !P3 ;  /* 0x0000000cf5007207 */ /* 0x001fc60005800000 */
[----:B------:R0:W-:Y:S01]  /*c6d0*/  STL [R1+0xac], R4 ;  /* 0x0000ac0401007387 */ /* 0x0001e20000100800 */
[----:B-1----:R-:W-:-:S03]  /*c6e0*/  SEL R5, R245, R13, !P3 ;  /* 0x0000000df5057207 */ /* 0x002fc60005800000 */
        /* <DEDUP_REMOVED lines=71> */
[C---:B------:R-:W-:Y:S02]  /*cb60*/  SEL R31, R245.reuse, R49, !P3 ;  /* 0x00000031f51f7207 */ /* 0x040fe40005800000 */
[C---:B-1----:R-:W-:Y:S01]  /*cb70*/  SEL R5, R245.reuse, R79, !P3 ;  /* 0x0000004ff5057207 */ /* 0x042fe20005800000 */
[----:B------:R1:W-:Y:S01]  /*cb80*/  STL [R1+0x1c], R0 ;  /* 0x00001c0001007387 */ /* 0x0003e20000100800 */
[----:B0-----:R-:W-:-:S03]  /*cb90*/  SEL R4, R245, R80, !P3 ;  /* 0x00000050f5047207 */ /* 0x001fc60005800000 */
[----:B------:R0:W-:Y:S01]  /*cba0*/  STL [R1+0x20], R5 ;  /* 0x0000200501007387 */ /* 0x0001e20000100800 */
[----:B------:R-:W-:-:S03]  /*cbb0*/  SEL R32, R245, R48, !P3 ;  /* 0x00000030f5207207 */ /* 0x000fc60005800000 */
[----:B------:R-:W2:Y:S01]  /*cbc0*/  LDL.LU R49, [R1+0xd8] ;  /* 0x0000d80001317983 */ /* 0x000ea20000300800 */
[----:B-1----:R-:W-:-:S03]  /*cbd0*/  SEL R0, R245, R81, !P3 ;  /* 0x00000051f5007207 */ /* 0x002fc60005800000 */
[----:B------:R-:W-:Y:S01]  /*cbe0*/  STL [R1+0x18], R4 ;  /* 0x0000180401007387 */ /* 0x000fe20000100800 */
[----:B------:R-:W-:-:S03]  /*cbf0*/  SEL R33, R245, R47, !P3 ;  /* 0x0000002ff5217207 */ /* 0x000fc60005800000 */
[----:B------:R-:W4:Y:S01]  /*cc00*/  LDL.LU R48, [R1+0xd4] ;  /* 0x0000d40001307983 */ /* 0x000f220000300800 */
[----:B------:R-:W-:-:S03]  /*cc10*/  SEL R34, R245, R46, !P3 ;  /* 0x0000002ef5227207 */ /* 0x000fc60005800000 */
[----:B------:R1:W-:Y:S01]  /*cc20*/  STL [R1+0x14], R0 ;  /* 0x0000140001007387 */ /* 0x0003e20000100800 */
[----:B------:R-:W-:-:S03]  /*cc30*/  SEL R35, R245, R45, !P3 ;  /* 0x0000002df5237207 */ /* 0x000fc60005800000 */
[----:B------:R-:W4:Y:S01]  /*cc40*/  LDL.LU R47, [R1+0xd0] ;  /* 0x0000d000012f7983 */ /* 0x000f220000300800 */
[----:B------:R-:W-:-:S03]  /*cc50*/  SEL R36, R245, R44, !P3 ;  /* 0x0000002cf5247207 */ /* 0x000fc60005800000 */
[----:B------:R-:W4:Y:S01]  /*cc60*/  LDL.LU R46, [R1+0xcc] ;  /* 0x0000cc00012e7983 */ /* 0x000f220000300800 */
[----:B------:R-:W-:-:S03]  /*cc70*/  SEL R37, R245, R43, !P3 ;  /* 0x0000002bf5257207 */ /* 0x000fc60005800000 */
[----:B------:R-:W4:Y:S01]  /*cc80*/  LDL.LU R45, [R1+0xc8] ;  /* 0x0000c800012d7983 */ /* 0x000f220000300800 */
[----:B------:R-:W-:-:S03]  /*cc90*/  SEL R38, R245, R42, !P3 ;  /* 0x0000002af5267207 */ /* 0x000fc60005800000 */
[----:B------:R-:W4:Y:S01]  /*cca0*/  LDL.LU R44, [R1+0xc4] ;  /* 0x0000c400012c7983 */ /* 0x000f220000300800 */
[----:B------:R-:W-:-:S03]  /*ccb0*/  SEL R39, R245, R41, !P3 ;  /* 0x00000029f5277207 */ /* 0x000fc60005800000 */
[----:B------:R-:W4:Y:S04]  /*ccc0*/  LDL.LU R43, [R1+0xc0] ;  /* 0x0000c000012b7983 */ /* 0x000f280000300800 */
[----:B------:R-:W4:Y:S04]  /*ccd0*/  LDL.LU R42, [R1+0xbc] ;  /* 0x0000bc00012a7983 */ /* 0x000f280000300800 */
[----:B------:R-:W4:Y:S01]  /*cce0*/  LDL.LU R41, [R1+0xb8] ;  /* 0x0000b80001297983 */ /* 0x000f220000300800 */
[----:B------:R-:W-:Y:S01]  /*ccf0*/  @!P1 IMAD.MOV R2, RZ, RZ, -R2 ;  /* 0x000000ffff029224 */ /* 0x000fe200078e0a02 */
[----:B0-----:R-:W-:-:S02]  /*cd00*/  SEL R5, R245, R82, !P3 ;  /* 0x00000052f5057207 */ /* 0x001fc40005800000 */
[C---:B-1----:R-:W-:Y:S02]  /*cd10*/  SEL R0, R245.reuse, R83, !P3 ;  /* 0x00000053f5007207 */ /* 0x042fe40005800000 */
[C---:B------:R-:W-:Y:S02]  /*cd20*/  SEL R4, R245.reuse, R84, !P3 ;  /* 0x00000054f5047207 */ /* 0x040fe40005800000 */
[C---:B------:R-:W-:Y:S02]  /*cd30*/  SEL R252, R245.reuse, R85, !P3 ;  /* 0x00000055f5fc7207 */ /* 0x040fe40005800000 */
[----:B------:R-:W-:Y:S01]  /*cd40*/  SEL R84, R245, R2, !P3 ;  /* 0x00000002f5547207 */ /* 0x000fe20005800000 */
[----:B------:R-:W-:Y:S01]  /*cd50*/  STL [R1+0x10f8], R5 ;  /* 0x0010f80501007387 */ /* 0x000fe20000100800 */
[----:B------:R-:W-:Y:S01]  /*cd60*/  LEA.HI.X.SX32 R2, R3, UR5, 0x1, P6 ;  /* 0x0000000503027c11 */ /* 0x000fe2000b0f0eff */
[----:B------:R-:W-:Y:S02]  /*cd70*/  ULDC UR5, c[0x0][0x240] ;  /* 0x0000900000057ab9 */ /* 0x000fe40000000800 */
[----:B------:R-:W-:Y:S04]  /*cd80*/  STL [R1+0x10fc], R0 ;  /* 0x0010fc0001007387 */ /* 0x000fe80000100800 */
[----:B------:R-:W-:Y:S04]  /*cd90*/  STL [R1+0x1100], R4 ;  /* 0x0011000401007387 */ /* 0x000fe80000100800 */
[----:B------:R0:W-:Y:S01]  /*cda0*/  STL [R1+0x1104], R252 ;  /* 0x001104fc01007387 */ /* 0x0001e20000100800 */
[----:B---3--:R-:W-:-:S03]  /*cdb0*/  IMAD R3, R6, UR4, RZ ;  /* 0x0000000406037c24 */ /* 0x008fc6000f8e02ff */
[----:B------:R-:W-:Y:S01]  /*cdc0*/  STL [R1+0x10f0], R2 ;  /* 0x0010f00201007387 */ /* 0x000fe20000100800 */
[----:B------:R-:W-:-:S03]  /*cdd0*/  SEL R11, R245, R69, !P3 ;  /* 0x00000045f50b7207 */ /* 0x000fc60005800000 */
[----:B------:R1:W-:Y:S01]  /*cde0*/  STL [R1+0x10ec], R3 ;  /* 0x0010ec0301007387 */ /* 0x0003e20000100800 */
[----:B------:R-:W-:-:S03]  /*cdf0*/  SEL R12, R245, R68, !P3 ;  /* 0x00000044f50c7207 */ /* 0x000fc60005800000 */
[----:B------:R-:W3:Y:S01]  /*ce00*/  LDL.LU R71, [R1+0xb4] ;  /* 0x0000b40001477983 */ /* 0x000ee20000300800 */
        /* <DEDUP_REMOVED lines=35> */
[----:B------:R-:W3:Y:S04]  /*d040*/  LDL.LU R53, [R1+0x6c] ;  /* 0x00006c0001357983 */ /* 0x000ee80000300800 */
[----:B------:R-:W3:Y:S04]  /*d050*/  LDL.LU R52, [R1+0x68] ;  /* 0x0000680001347983 */ /* 0x000ee80000300800 */
[----:B------:R-:W3:Y:S01]  /*d060*/  LDL.LU R51, [R1+0x64] ;  /* 0x0000640001337983 */ /* 0x000ee20000300800 */
[----:B------:R-:W-:-:S03]  /*d070*/  @!P5 IMAD.MOV R9, RZ, RZ, -R9 ;  /* 0x000000ffff09d224 */ /* 0x000fc600078e0a09 */
[----:B------:R-:W3:Y:S01]  /*d080*/  LDL.LU R50, [R1+0x60] ;  /* 0x0000600001327983 */ /* 0x000ee20000300800 */
[----:B------:R-:W-:Y:S02]  /*d090*/  @!P0 IMAD.MOV R8, RZ, RZ, -R8 ;  /* 0x000000ffff088224 */ /* 0x000fe400078e0a08 */
[----:B------:R-:W-:Y:S02]  /*d0a0*/  @!P4 IMAD.MOV R7, RZ, RZ, -R7 ;  /* 0x000000ffff07c224 */ /* 0x000fe400078e0a07 */
[----:B------:R-:W-:Y:S01]  /*d0b0*/  @!P2 IMAD.MOV R10, RZ, RZ, -R10 ;  /* 0x000000ffff0aa224 */ /* 0x000fe200078e0a0a */
[C---:B------:R-:W-:Y:S02]  /*d0c0*/  SEL R40, R245.reuse, R40, !P3 ;  /* 0x00000028f5287207 */ /* 0x040fe40005800000 */
[C---:B------:R-:W-:Y:S02]  /*d0d0*/  SEL R86, R245.reuse, R86, !P3 ;  /* 0x00000056f5567207 */ /* 0x040fe40005800000 */
[----:B------:R-:W-:-:S02]  /*d0e0*/  SEL R87, R245, R87, !P3 ;  /* 0x00000057f5577207 */ /* 0x000fc40005800000 */
[C---:B------:R-:W-:Y:S02]  /*d0f0*/  SEL R88, R245.reuse, R88, !P3 ;  /* 0x00000058f5587207 */ /* 0x040fe40005800000 */
[C---:B------:R-:W-:Y:S02]  /*d100*/  SEL R89, R245.reuse, R89, !P3 ;  /* 0x00000059f5597207 */ /* 0x040fe40005800000 */
[C---:B------:R-:W-:Y:S02]  /*d110*/  SEL R90, R245.reuse, R90, !P3 ;  /* 0x0000005af55a7207 */ /* 0x040fe40005800000 */
        /* <DEDUP_REMOVED lines=56> */
[----:B------:R-:W-:Y:S01]  /*d4a0*/  SEL R147, R245, R147, !P3 ;  /* 0x00000093f5937207 */ /* 0x000fe20005800000 */
[----:B--2---:R-:W-:-:S02]  /*d4b0*/  IMAD R80, R49, UR5, RZ ;  /* 0x0000000531507c24 */ /* 0x004fc4000f8e02ff */
[----:B------:R-:W2:Y:S01]  /*d4c0*/  LDL.LU R49, [R1+0x5c] ;  /* 0x00005c0001317983 */ /* 0x000ea20000300800 */
[----:B----4-:R-:W-:-:S03]  /*d4d0*/  IMAD R79, R48, UR5, RZ ;  /* 0x00000005304f7c24 */ /* 0x010fc6000f8e02ff */
[----:B------:R-:W4:Y:S01]  /*d4e0*/  LDL.LU R48, [R1+0x58] ;  /* 0x0000580001307983 */ /* 0x000f220000300800 */
[----:B------:R-:W-:-:S03]  /*d4f0*/  IMAD R78, R47, UR5, RZ ;  /* 0x000000052f4e7c24 */ /* 0x000fc6000f8e02ff */
[----:B------:R-:W4:Y:S01]  /*d500*/  LDL.LU R47, [R1+0x54] ;  /* 0x00005400012f7983 */ /* 0x000f220000300800 */
[----:B------:R-:W-:-:S03]  /*d510*/  IMAD R77, R46, UR5, RZ ;  /* 0x000000052e4d7c24 */ /* 0x000fc6000f8e02ff */
[----:B------:R-:W4:Y:S01]  /*d520*/  LDL.LU R46, [R1+0x50] ;  /* 0x00005000012e7983 */ /* 0x000f220000300800 */
[----:B------:R-:W-:-:S03]  /*d530*/  IMAD R76, R45, UR5, RZ ;  /* 0x000000052d4c7c24 */ /* 0x000fc6000f8e02ff */
[----:B------:R-:W4:Y:S01]  /*d540*/  LDL.LU R45, [R1+0x4c] ;  /* 0x00004c00012d7983 */ /* 0x000f220000300800 */
[----:B------:R-:W-:-:S03]  /*d550*/  IMAD R75, R44, UR5, RZ ;  /* 0x000000052c4b7c24 */ /* 0x000fc6000f8e02ff */
[----:B------:R-:W4:Y:S01]  /*d560*/  LDL.LU R44, [R1+0x48] ;  /* 0x00004800012c7983 */ /* 0x000f220000300800 */
[----:B------:R-:W-:Y:S01]  /*d570*/  IMAD R74, R43, UR5, RZ ;  /* 0x000000052b4a7c24 */ /* 0x000fe2000f8e02ff */
[C---:B------:R-:W-:Y:S02]  /*d580*/  SEL R148, R245.reuse, R148, !P3 ;  /* 0x00000094f5947207 */ /* 0x040fe40005800000 */
[----:B------:R-:W4:Y:S01]  /*d590*/  LDL.LU R43, [R1+0x44] ;  /* 0x00004400012b7983 */ /* 0x000f220000300800 */
[C---:B------:R-:W-:Y:S01]  /*d5a0*/  SEL R149, R245.reuse, R149, !P3 ;  /* 0x00000095f5957207 */ /* 0x040fe20005800000 */
[----:B------:R-:W-:Y:S01]  /*d5b0*/  IMAD R73, R42, UR5, RZ ;  /* 0x000000052a497c24 */ /* 0x000fe2000f8e02ff */
[C---:B------:R-:W-:Y:S01]  /*d5c0*/  SEL R150, R245.reuse, R150, !P3 ;  /* 0x00000096f5967207 */ /* 0x040fe20005800000 */
[----:B------:R-:W4:Y:S01]  /*d5d0*/  LDL.LU R42, [R1+0x40] ;  /* 0x00004000012a7983 */ /* 0x000f220000300800 */
[----:B------:R-:W-:Y:S01]  /*d5e0*/  SEL R151, R245, R151, !P3 ;  /* 0x00000097f5977207 */ /* 0x000fe20005800000 */
[----:B------:R-:W-:Y:S01]  /*d5f0*/  IMAD R72, R41, UR5, RZ ;  /* 0x0000000529487c24 */ /* 0x000fe2000f8e02ff */
[C---:B------:R-:W-:Y:S01]  /*d600*/  SEL R152, R245.reuse, R152, !P3 ;  /* 0x00000098f5987207 */ /* 0x040fe20005800000 */
[----:B------:R-:W4:Y:S01]  /*d610*/  LDL.LU R41, [R1+0x3c] ;  /* 0x00003c0001297983 */ /* 0x000f220000300800 */
        /* <DEDUP_REMOVED lines=101> */
[----:B------:R-:W-:Y:S02]  /*dc70*/  SEL R245, R245, R10, !P3 ;  /* 0x0000000af5f57207 */ /* 0x000fe40005800000 */
[----:B------:R-:W4:Y:S04]  /*dc80*/  LDL.LU R10, [R1+0x38] ;  /* 0x00003800010a7983 */ /* 0x000f280000300800 */
[----:B------:R-:W4:Y:S04]  /*dc90*/  LDL.LU R9, [R1+0x34] ;  /* 0x0000340001097983 */ /* 0x000f280000300800 */
[----:B------:R-:W4:Y:S04]  /*dca0*/  LDL.LU R8, [R1+0x30] ;  /* 0x0000300001087983 */ /* 0x000f280000300800 */
[----:B------:R-:W4:Y:S04]  /*dcb0*/  LDL.LU R7, [R1+0x2c] ;  /* 0x00002c0001077983 */ /* 0x000f280000300800 */
[----:B------:R-:W4:Y:S04]  /*dcc0*/  LDL.LU R6, [R1+0x28] ;  /* 0x0000280001067983 */ /* 0x000f280000300800 */
[----:B------:R-:W4:Y:S04]  /*dcd0*/  LDL.LU R85, [R1+0x24] ;  /* 0x0000240001557983 */ /* 0x000f280000300800 */
[----:B0-----:R-:W3:Y:S04]  /*dce0*/  LDL.LU R252, [R1+0x4] ;  /* 0x0000040001fc7983 */ /* 0x001ee80000300800 */
[----:B------:R-:W2:Y:S04]  /*dcf0*/  LDL.LU R4, [R1+0x10] ;  /* 0x0000100001047983 */ /* 0x000ea80000300800 */
[----:B------:R-:W4:Y:S04]  /*dd00*/  LDL.LU R0, [R1+0x1c] ;  /* 0x00001c0001007983 */ /* 0x000f280000300800 */
[----:B------:R-:W4:Y:S04]  /*dd10*/  LDL.LU R5, [R1+0x20] ;  /* 0x0000200001057983 */ /* 0x000f280000300800 */
[----:B-1----:R-:W4:Y:S04]  /*dd20*/  LDL.LU R3, [R1+0x18] ;  /* 0x0000180001037983 */ /* 0x002f280000300800 */
[----:B------:R-:W4:Y:S01]  /*dd30*/  LDL.LU R2, [R1+0x14] ;  /* 0x0000140001027983 */ /* 0x000f220000300800 */
[----:B---3--:R-:W-:-:S02]  /*dd40*/  IMAD R252, R252, UR5, RZ ;  /* 0x00000005fcfc7c24 */ /* 0x008fc4000f8e02ff */
[----:B--2---:R-:W-:-:S03]  /*dd50*/  IMAD R4, R4, UR5, RZ ;  /* 0x0000000504047c24 */ /* 0x004fc6000f8e02ff */
[----:B------:R0:W-:Y:S01]  /*dd60*/  STL [R1+0x4], R252 ;  /* 0x000004fc01007387 */ /* 0x0001e20000100800 */
[----:B----4-:R-:W-:Y:S02]  /*dd70*/  IMAD R0, R0, UR5, RZ ;  /* 0x0000000500007c24 */ /* 0x010fe4000f8e02ff */
[----:B------:R-:W-:Y:S01]  /*dd80*/  IMAD R5, R5, UR5, RZ ;  /* 0x0000000505057c24 */ /* 0x000fe2000f8e02ff */
[----:B0-----:R-:W2:Y:S04]  /*dd90*/  LDL.LU R252, [R1+0x1104] ;  /* 0x0011040001fc7983 */ /* 0x001ea80000300800 */
[----:B------:R0:W-:Y:S04]  /*dda0*/  STL [R1+0x10], R4 ;  /* 0x0000100401007387 */ /* 0x0001e80000100800 */
[----:B0-----:R-:W3:Y:S04]  /*ddb0*/  LDL.LU R4, [R1+0x1100] ;  /* 0x0011000001047983 */ /* 0x001ee80000300800 */
[----:B------:R0:W-:Y:S04]  /*ddc0*/  STL [R1+0x1c], R0 ;  /* 0x00001c0001007387 */ /* 0x0001e80000100800 */
[----:B0-----:R-:W4:Y:S04]  /*ddd0*/  LDL.LU R0, [R1+0x10fc] ;  /* 0x0010fc0001007983 */ /* 0x001f280000300800 */
[----:B------:R0:W-:Y:S04]  /*dde0*/  STL [R1+0x20], R5 ;  /* 0x0000200501007387 */ /* 0x0001e80000100800 */
[----:B0-----:R-:W2:Y:S01]  /*ddf0*/  LDL.LU R5, [R1+0x10f8] ;  /* 0x0010f80001057983 */ /* 0x001ea20000300800 */
[----:B------:R-:W-:-:S05]  /*de00*/  IMAD R3, R3, UR5, RZ ;  /* 0x0000000503037c24 */ /* 0x000fca000f8e02ff */
[----:B------:R2:W-:Y:S02]  /*de10*/  STL [R1+0x18], R3 ;  /* 0x0000180301007387 */ /* 0x0005e40000100800 */
[----:B--2---:R-:W-:Y:S02]  /*de20*/  IMAD R3, R5, UR5, RZ ;  /* 0x0000000505037c24 */ /* 0x004fe4000f8e02ff */
[----:B------:R-:W2:Y:S01]  /*de30*/  LDL.LU R5, [R1+0x10f4] ;  /* 0x0010f40001057983 */ /* 0x000ea20000300800 */
[----:B------:R-:W-:-:S05]  /*de40*/  IMAD R2, R2, UR5, RZ ;  /* 0x0000000502027c24 */ /* 0x000fca000f8e02ff */
[----:B------:R2:W-:Y:S02]  /*de50*/  STL [R1+0x14], R2 ;  /* 0x0000140201007387 */ /* 0x0005e40000100800 */
[----:B--2---:R-:W-:-:S05]  /*de60*/  LEA R2, P5, R80, R5, 0x1 ;  /* 0x0000000550027211 */ /* 0x004fca00078a08ff */
[----:B------:R0:W-:Y:S02]  /*de70*/  STL [R1+0x6bc], R2 ;  /* 0x0006bc0201007387 */ /* 0x0001e40000100800 */
[----:B0-----:R-:W-:-:S05]  /*de80*/  LEA R2, P3, R79, R5, 0x1 ;  /* 0x000000054f027211 */ /* 0x001fca00078608ff */
        /* <DEDUP_REMOVED lines=10> */
[----:B------:R0:W-:Y:S04]  /*df30*/  STL [R1+0x6ec], R2 ;  /* 0x0006ec0201007387 */ /* 0x0001e80000100800 */
[----:B0-----:R-:W2:Y:S01]  /*df40*/  LDL.LU R2, [R1+0x10f0] ;  /* 0x0010f00001027983 */ /* 0x001ea20000300800 */
[----:B------:R-:W-:Y:S02]  /*df50*/  IMAD R71, R71, UR5, RZ ;  /* 0x0000000547477c24 */ /* 0x000fe4000f8e02ff */
[----:B------:R-:W-:Y:S02]  /*df60*/  IMAD R70, R70, UR5, RZ ;  /* 0x0000000546467c24 */ /* 0x000fe4000f8e02ff */
[----:B------:R-:W-:Y:S02]  /*df70*/  IMAD R69, R69, UR5, RZ ;  /* 0x0000000545457c24 */ /* 0x000fe4000f8e02ff */
[----:B------:R-:W-:-:S02]  /*df80*/  IMAD R68, R68, UR5, RZ ;  /* 0x0000000544447c24 */ /* 0x000fc4000f8e02ff */
[----:B------:R-:W-:Y:S02]  /*df90*/  IMAD R67, R67, UR5, RZ ;  /* 0x0000000543437c24 */ /* 0x000fe4000f8e02ff */
[----:B------:R-:W-:Y:S02]  /*dfa0*/  IMAD R66, R66, UR5, RZ ;  /* 0x0000000542427c24 */ /* 0x000fe4000f8e02ff */
        /* <DEDUP_REMOVED lines=50> */
[----:B------:R-:W-:Y:S01]  /*e2d0*/  IMAD R15, R15, UR5, RZ ;  /* 0x000000050f0f7c24 */ /* 0x000fe2000f8e02ff */
[-C--:B--2---:R-:W-:Y:S02]  /*e2e0*/  LEA.HI.X.SX32 R80, R80, R2.reuse, 0x1, P5 ;  /* 0x0000000250507211 */ /* 0x084fe400028f0eff */
[----:B------:R-:W-:-:S03]  /*e2f0*/  LEA.HI.X.SX32 R79, R79, R2, 0x1, P3 ;  /* 0x000000024f4f7211 */ /* 0x000fc600018f0eff */
[----:B------:R0:W-:Y:S01]  /*e300*/  STL [R1+0x6b8], R80 ;  /* 0x0006b85001007387 */ /* 0x0001e20000100800 */
[----:B------:R-:W-:Y:S02]  /*e310*/  LEA.HI.X.SX32 R77, R77, R2, 0x1, P1 ;  /* 0x000000024d4d7211 */ /* 0x000fe400008f0eff */
[----:B0-----:R-:W-:-:S05]  /*e320*/  LEA R80, P5, R73, R5, 0x1 ;  /* 0x0000000549507211 */ /* 0x001fca00078a08ff */
[----:B------:R0:W-:Y:S04]  /*e330*/  STL [R1+0x6f4], R80 ;  /* 0x0006f45001007387 */ /* 0x0001e80000100800 */
[----:B------:R1:W-:Y:S01]  /*e340*/  STL [R1+0x6c0], R79 ;  /* 0x0006c04f01007387 */ /* 0x0003e20000100800 */
[-C--:B0-----:R-:W-:Y:S02]  /*e350*/  LEA R80, P3, R72, R5.reuse, 0x1 ;  /* 0x0000000548507211 */ /* 0x081fe400078608ff */
[----:B-1----:R-:W-:Y:S02]  /*e360*/  LEA.HI.X.SX32 R79, R78, R2, 0x1, P2 ;  /* 0x000000024e4f7211 */ /* 0x002fe400010f0eff */
[-C--:B------:R-:W-:Y:S01]  /*e370*/  LEA R78, P2, R71, R5.reuse, 0x1 ;  /* 0x00000005474e7211 */ /* 0x080fe200078408ff */
[----:B------:R-:W-:Y:S04]  /*e380*/  STL [R1+0x6fc], R80 ;  /* 0x0006fc5001007387 */ /* 0x000fe80000100800 */
[----:B------:R0:W-:Y:S04]  /*e390*/  STL [R1+0x6c8], R79 ;  /* 0x0006c84f01007387 */ /* 0x0001e80000100800 */
[----:B------:R1:W-:Y:S04]  /*e3a0*/  STL [R1+0x704], R78 ;  /* 0x0007044e01007387 */ /* 0x0003e80000100800 */
[----:B------:R2:W-:Y:S01]  /*e3b0*/  STL [R1+0x6d0], R77 ;  /* 0x0006d04d01007387 */ /* 0x0005e20000100800 */
[----:B0-----:R-:W-:-:S02]  /*e3c0*/  LEA R79, P1, R70, R5, 0x1 ;  /* 0x00000005464f7211 */ /* 0x001fc400078208ff */
[-C--:B-1----:R-:W-:Y:S02]  /*e3d0*/  LEA.HI.X.SX32 R78, R76, R2.reuse, 0x1, P0 ;  /* 0x000000024c4e7211 */ /* 0x082fe400000f0eff */
[-C--:B------:R-:W-:Y:S02]  /*e3e0*/  LEA.HI.X.SX32 R76, R75, R2.reuse, 0x1, P4 ;  /* 0x000000024b4c7211 */ /* 0x080fe400020f0eff */
[-C--:B--2---:R-:W-:Y:S01]  /*e3f0*/  LEA R77, P0, R69, R5.reuse, 0x1 ;  /* 0x00000005454d7211 */ /* 0x084fe200078008ff */
[----:B------:R-:W-:Y:S01]  /*e400*/  STL [R1+0x70c], R79 ;  /* 0x00070c4f01007387 */ /* 0x000fe20000100800 */
[-C--:B------:R-:W-:Y:S02]  /*e410*/  LEA R75, P4, R68, R5.reuse, 0x1 ;  /* 0x00000005444b7211 */ /* 0x080fe400078808ff */
[----:B------:R-:W-:Y:S01]  /*e420*/  LEA.HI.X.SX32 R74, R74, R2, 0x1, P6 ;  /* 0x000000024a4a7211 */ /* 0x000fe200030f0eff */
[----:B------:R-:W-:Y:S04]  /*e430*/  STL [R1+0x6d8], R78 ;  /* 0x0006d84e01007387 */ /* 0x000fe80000100800 */
        /* <DEDUP_REMOVED lines=197> */
[----:B-1----:R-:W-:-:S03]  /*f090*/  LEA.HI.X.SX32 R27, R25, R2, 0x1, P6 ;  /* 0x00000002191b7211 */ /* 0x002fc600030f0eff */
[----:B------:R-:W-:Y:S01]  /*f0a0*/  STL [R1+0x8a4], R28 ;  /* 0x0008a41c01007387 */ /* 0x000fe20000100800 */
[-C--:B------:R-:W-:Y:S02]  /*f0b0*/  LEA.HI.X.SX32 R25, R24, R2.reuse, 0x1, P5 ;  /* 0x0000000218197211 */ /* 0x080fe400028f0eff */
[-C--:B--2---:R-:W-:Y:S01]  /*f0c0*/  LEA R26, P6, R18, R5.reuse, 0x1 ;  /* 0x00000005121a7211 */ /* 0x084fe200078c08ff */
[----:B------:R-:W-:Y:S01]  /*f0d0*/  STL [R1+0x870], R27 ;  /* 0x0008701b01007387 */ /* 0x000fe20000100800 */
[-C--:B------:R-:W-:Y:S02]  /*f0e0*/  LEA R24, P5, R17, R5.reuse, 0x1 ;  /* 0x0000000511187211 */ /* 0x080fe400078a08ff */
[----:B------:R-:W-:Y:S01]  /*f0f0*/  LEA.HI.X.SX32 R23, R23, R2, 0x1, P3 ;  /* 0x0000000217177211 */ /* 0x000fe200018f0eff */
[----:B------:R-:W-:Y:S04]  /*f100*/  STL [R1+0x8ac], R26 ;  /* 0x0008ac1a01007387 */ /* 0x000fe80000100800 */
[----:B------:R-:W2:Y:S04]  /*f110*/  LDL.LU R75, [R1+0x4] ;  /* 0x00000400014b7983 */ /* 0x000ea80000300800 */
[----:B------:R-:W-:Y:S04]  /*f120*/  STL [R1+0x878], R25 ;  /* 0x0008781901007387 */ /* 0x000fe80000100800 */
[----:B------:R0:W-:Y:S04]  /*f130*/  STL [R1+0x8b4], R24 ;  /* 0x0008b41801007387 */ /* 0x0001e80000100800 */
[----:B------:R-:W2:Y:S04]  /*f140*/  LDL.LU R76, [R1+0x10] ;  /* 0x00001000014c7983 */ /* 0x000ea80000300800 */
[----:B------:R1:W-:Y:S01]  /*f150*/  STL [R1+0x880], R23 ;  /* 0x0008801701007387 */ /* 0x0003e20000100800 */
[----:B0-----:R-:W-:-:S03]  /*f160*/  LEA R24, P3, R16, R5, 0x1 ;  /* 0x0000000510187211 */ /* 0x001fc600078608ff */
[----:B------:R-:W2:Y:S01]  /*f170*/  LDL.LU R77, [R1+0x1c] ;  /* 0x00001c00014d7983 */ /* 0x000ea20000300800 */
[----:B-1----:R-:W-:-:S03]  /*f180*/  LEA.HI.X.SX32 R23, R22, R2, 0x1, P2 ;  /* 0x0000000216177211 */ /* 0x002fc600010f0eff */
[----:B------:R-:W-:Y:S01]  /*f190*/  STL [R1+0x8bc], R24 ;  /* 0x0008bc1801007387 */ /* 0x000fe20000100800 */
[----:B------:R-:W-:-:S03]  /*f1a0*/  LEA R22, P2, R15, R5, 0x1 ;  /* 0x000000050f167211 */ /* 0x000fc600078408ff */
[----:B------:R-:W2:Y:S04]  /*f1b0*/  LDL.LU R78, [R1+0x20] ;  /* 0x00002000014e7983 */ /* 0x000ea80000300800 */
[----:B------:R0:W-:Y:S04]  /*f1c0*/  STL [R1+0x888], R23 ;  /* 0x0008881701007387 */ /* 0x0001e80000100800 */
[----:B------:R-:W2:Y:S04]  /*f1d0*/  LDL.LU R79, [R1+0x18] ;  /* 0x00001800014f7983 */ /* 0x000ea80000300800 */
[----:B------:R1:W-:Y:S04]  /*f1e0*/  STL [R1+0x8c4], R22 ;  /* 0x0008c41601007387 */ /* 0x0003e80000100800 */
[----:B------:R-:W2:Y:S01]  /*f1f0*/  LDL.LU R80, [R1+0x14] ;  /* 0x0000140001507983 */ /* 0x000ea20000300800 */
[----:B------:R-:W-:Y:S01]  /*f200*/  IMAD R14, R14, UR5, RZ ;  /* 0x000000050e0e7c24 */ /* 0x000fe2000f8e02ff */
[----:B------:R-:W-:Y:S01]  /*f210*/  LEA.HI.X.SX32 R21, R21, R2, 0x1, P1 ;  /* 0x0000000215157211 */ /* 0x000fe200008f0eff */
[----:B------:R-:W-:-:S02]  /*f220*/  IMAD R13, R13, UR5, RZ ;  /* 0x000000050d0d7c24 */ /* 0x000fc4000f8e02ff */
[----:B------:R-:W-:Y:S01]  /*f230*/  IMAD R12, R12, UR5, RZ ;  /* 0x000000050c0c7c24 */ /* 0x000fe2000f8e02ff */
[-C--:B0-----:R-:W-:Y:S01]  /*f240*/  LEA R23, P1, R14, R5.reuse, 0x1 ;  /* 0x000000050e177211 */ /* 0x081fe200078208ff */
[----:B------:R0:W-:Y:S01]  /*f250*/  STL [R1+0x890], R21 ;  /* 0x0008901501007387 */ /* 0x0001e20000100800 */
[-C--:B-1----:R-:W-:Y:S01]  /*f260*/  LEA.HI.X.SX32 R22, R20, R2.reuse, 0x1, P0 ;  /* 0x0000000214167211 */ /* 0x082fe200000f0eff */
[----:B------:R-:W-:Y:S01]  /*f270*/  IMAD R11, R11, UR5, RZ ;  /* 0x000000050b0b7c24 */ /* 0x000fe2000f8e02ff */
[-C--:B------:R-:W-:Y:S01]  /*f280*/  LEA.HI.X.SX32 R20, R19, R2.reuse, 0x1, P4 ;  /* 0x0000000213147211 */ /* 0x080fe200020f0eff */
[----:B------:R-:W-:Y:S01]  /*f290*/  STL [R1+0x8cc], R23 ;  /* 0x0008cc1701007387 */ /* 0x000fe20000100800 */
[-C--:B------:R-:W-:Y:S01]  /*f2a0*/  LEA R19, P4, R12, R5.reuse, 0x1 ;  /* 0x000000050c137211 */ /* 0x080fe200078808ff */
[----:B------:R-:W-:Y:S01]  /*f2b0*/  IMAD R10, R10, UR5, RZ ;  /* 0x000000050a0a7c24 */ /* 0x000fe2000f8e02ff */
[----:B------:R-:W-:Y:S02]  /*f2c0*/  LEA.HI.X.SX32 R18, R18, R2, 0x1, P6 ;  /* 0x0000000212127211 */ /* 0x000fe400030f0eff */
[----:B0-----:R-:W-:Y:S01]  /*f2d0*/  LEA R21, P0, R13, R5, 0x1 ;  /* 0x000000050d157211 */ /* 0x001fe200078008ff */
[----:B------:R-:W-:Y:S01]  /*f2e0*/  STL [R1+0x898], R22 ;  /* 0x0008981601007387 */ /* 0x000fe20000100800 */
[----:B------:R-:W-:-:S03]  /*f2f0*/  IMAD R9, R9, UR5, RZ ;  /* 0x0000000509097c24 */ /* 0x000fc6000f8e02ff */
[----:B------:R-:W-:Y:S04]  /*f300*/  STL [R1+0x8d4], R21 ;  /* 0x0008d41501007387 */ /* 0x000fe80000100800 */
[----:B------:R0:W-:Y:S04]  /*f310*/  STL [R1+0x8a0], R20 ;  /* 0x0008a01401007387 */ /* 0x0001e80000100800 */
[----:B------:R1:W-:Y:S01]  /*f320*/  STL [R1+0x8dc], R19 ;  /* 0x0008dc1301007387 */ /* 0x0003e20000100800 */
[----:B------:R-:W-:-:S03]  /*f330*/  IMAD R8, R8, UR5, RZ ;  /* 0x0000000508087c24 */ /* 0x000fc6000f8e02ff */
[----:B------:R3:W-:Y:S01]  /*f340*/  STL [R1+0x8a8], R18 ;  /* 0x0008a81201007387 */ /* 0x0007e20000100800 */
[-C--:B0-----:R-:W-:Y:S02]  /*f350*/  LEA R20, P6, R11, R5.reuse, 0x1 ;  /* 0x000000050b147211 */ /* 0x081fe400078c08ff */
[-C--:B-1----:R-:W-:Y:S02]  /*f360*/  LEA.HI.X.SX32 R19, R17, R2.reuse, 0x1, P5 ;  /* 0x0000000211137211 */ /* 0x082fe400028f0eff */
[-C--:B------:R-:W-:Y:S02]  /*f370*/  LEA.HI.X.SX32 R17, R16, R2.reuse, 0x1, P3 ;  /* 0x0000000210117211 */ /* 0x080fe400018f0eff */
[-C--:B---3--:R-:W-:Y:S01]  /*f380*/  LEA R18, P5, R10, R5.reuse, 0x1 ;  /* 0x000000050a127211 */ /* 0x088fe200078a08ff */
[----:B------:R-:W-:Y:S01]  /*f390*/  STL [R1+0x8e4], R20 ;  /* 0x0008e41401007387 */ /* 0x000fe20000100800 */
[----:B------:R-:W-:Y:S01]  /*f3a0*/  LEA R16, P3, R9, R5, 0x1 ;  /* 0x0000000509107211 */ /* 0x000fe200078608ff */
[----:B------:R-:W-:Y:S01]  /*f3b0*/  IMAD R7, R7, UR5, RZ ;  /* 0x0000000507077c24 */ /* 0x000fe2000f8e02ff */
[----:B------:R-:W-:Y:S01]  /*f3c0*/  LEA.HI.X.SX32 R15, R15, R2, 0x1, P2 ;  /* 0x000000020f0f7211 */ /* 0x000fe200010f0eff */
        /* <DEDUP_REMOVED lines=21> */
[-C--:B------:R-:W-:Y:S01]  /*f520*/  LEA.HI.X.SX32 R11, R10, R2.reuse, 0x1, P5 ;  /* 0x000000020a0b7211 */ /* 0x080fe200028f0eff */
[----:B------:R-:W-:Y:S01]  /*f530*/  STL [R1+0x914], R14 ;  /* 0x0009140e01007387 */ /* 0x000fe20000100800 */
[----:B------:R-:W-:-:S03]  /*f540*/  LEA.HI.X.SX32 R9, R9, R2, 0x1, P3 ;  /* 0x0000000209097211 */ /* 0x000fc600018f0eff */
[----:B------:R-:W-:Y:S01]  /*f550*/  STL [R1+0x8e0], R13 ;  /* 0x0008e00d01007387 */ /* 0x000fe20000100800 */
[----:B------:R-:W-:Y:S01]  /*f560*/  LEA.HI.X.SX32 R6, R6, R2, 0x1, P0 ;  /* 0x0000000206067211 */ /* 0x000fe200000f0eff */
[----:B----4-:R-:W-:Y:S02]  /*f570*/  IMAD R0, R0, UR5, RZ ;  /* 0x0000000500007c24 */ /* 0x010fe4000f8e02ff */
        /* <DEDUP_REMOVED lines=18> */
[----:B------:R-:W-:Y:S01]  /*f6a0*/  IMAD R102, R102, UR5, RZ ;  /* 0x0000000566667c24 */ /* 0x000fe2000f8e02ff */
[----:B--2---:R-:W-:-:S05]  /*f6b0*/  LEA R12, P6, R75, R5, 0x1 ;  /* 0x000000054b0c7211 */ /* 0x004fca00078c08ff */
[----:B------:R-:W-:Y:S01]  /*f6c0*/  STL [R1+0x91c], R12 ;  /* 0x00091c0c01007387 */ /* 0x000fe20000100800 */
[----:B------:R-:W-:-:S03]  /*f6d0*/  LEA R10, P5, R76, R5, 0x1 ;  /* 0x000000054c0a7211 */ /* 0x000fc600078a08ff */
[----:B------:R0:W-:Y:S04]  /*f6e0*/  STL [R1+0x8e8], R11 ;  /* 0x0008e80b01007387 */ /* 0x0001e80000100800 */
[----:B------:R1:W-:Y:S04]  /*f6f0*/  STL [R1+0x924], R10 ;  /* 0x0009240a01007387 */ /* 0x0003e80000100800 */
[----:B------:R2:W-:Y:S01]  /*f700*/  STL [R1+0x8f0], R9 ;  /* 0x0008f00901007387 */ /* 0x0005e20000100800 */
[----:B0-----:R-:W-:Y:S02]  /*f710*/  LEA R11, P3, R77, R5, 0x1 ;  /* 0x000000054d0b7211 */ /* 0x001fe400078608ff */
[----:B-1----:R-:W-:-:S02]  /*f720*/  LEA.HI.X.SX32 R10, R8, R2, 0x1, P2 ;  /* 0x00000002080a7211 */ /* 0x002fc400010f0eff */
[----:B------:R-:W-:Y:S02]  /*f730*/  LEA.HI.X.SX32 R8, R7, R2, 0x1, P1 ;  /* 0x0000000207087211 */ /* 0x000fe400008f0eff */
[-C--:B--2---:R-:W-:Y:S01]  /*f740*/  LEA R9, P2, R78, R5.reuse, 0x1 ;  /* 0x000000054e097211 */ /* 0x084fe200078408ff */
[----:B------:R-:W-:Y:S04]  /*f750*/  STL [R1+0x92c], R11 ;  /* 0x00092c0b01007387 */ /* 0x000fe80000100800 */
[----:B------:R-:W-:Y:S01]  /*f760*/  STL [R1+0x8f8], R10 ;  /* 0x0008f80a01007387 */ /* 0x000fe20000100800 */
[----:B------:R-:W-:-:S03]  /*f770*/  LEA R7, P1, R79, R5, 0x1 ;  /* 0x000000054f077211 */ /* 0x000fc600078208ff */
[----:B------:R-:W-:Y:S04]  /*f780*/  STL [R1+0x934], R9 ;  /* 0x0009340901007387 */ /* 0x000fe80000100800 */
[----:B------:R0:W-:Y:S04]  /*f790*/  STL [R1+0x900], R8 ;  /* 0x0009000801007387 */ /* 0x0001e80000100800 */
[----:B------:R1:W-:Y:S04]  /*f7a0*/  STL [R1+0x93c], R7 ;  /* 0x00093c0701007387 */ /* 0x0003e80000100800 */
[----:B------:R2:W-:Y:S01]  /*f7b0*/  STL [R1+0x908], R6 ;  /* 0x0009080601007387 */ /* 0x0005e20000100800 */
[----:B0-----:R-:W-:-:S02]  /*f7c0*/  LEA R8, P0, R80, R5, 0x1 ;  /* 0x0000000550087211 */ /* 0x001fc400078008ff */
[----:B-1----:R-:W-:-:S03]  /*f7d0*/  LEA.HI.X.SX32 R7, R85, R2, 0x1, P4 ;  /* 0x0000000255077211 */ /* 0x002fc600020f0eff */
[----:B------:R0:W-:Y:S01]  /*f7e0*/  STL [R1+0x944], R8 ;  /* 0x0009440801007387 */ /* 0x0001e20000100800 */
[----:B--2---:R-:W-:-:S03]  /*f7f0*/  LEA R6, P4, R3, R5, 0x1 ;  /* 0x0000000503067211 */ /* 0x004fc600078808ff */
[----:B------:R1:W-:Y:S04]  /*f800*/  STL [R1+0x910], R7 ;  /* 0x0009100701007387 */ /* 0x0003e80000100800 */
[----:B------:R2:W-:Y:S01]  /*f810*/  STL [R1+0x94c], R6 ;  /* 0x00094c0601007387 */ /* 0x0005e20000100800 */
[----:B0-----:R-:W-:Y:S02]  /*f820*/  LEA.HI.X.SX32 R8, R75, R2, 0x1, P6 ;  /* 0x000000024b087211 */ /* 0x001fe400030f0eff */
[----:B-1----:R-:W-:-:S03]  /*f830*/  LEA R7, P6, R0, R5, 0x1 ;  /* 0x0000000500077211 */ /* 0x002fc600078c08ff */
[----:B------:R0:W-:Y:S01]  /*f840*/  STL [R1+0x918], R8 ;  /* 0x0009180801007387 */ /* 0x0001e20000100800 */
[----:B--2---:R-:W-:-:S03]  /*f850*/  LEA.HI.X.SX32 R6, R76, R2, 0x1, P5 ;  /* 0x000000024c067211 */ /* 0x004fc600028f0eff */
[----:B------:R1:W-:Y:S04]  /*f860*/  STL [R1+0x954], R7 ;  /* 0x0009540701007387 */ /* 0x0003e80000100800 */
[----:B------:R2:W-:Y:S01]  /*f870*/  STL [R1+0x920], R6 ;  /* 0x0009200601007387 */ /* 0x0005e20000100800 */
[----:B0-----:R-:W-:Y:S02]  /*f880*/  LEA R8, P5, R4, R5, 0x1 ;  /* 0x0000000504087211 */ /* 0x001fe400078a08ff */
        /* <DEDUP_REMOVED lines=15> */
[----:B------:R1:W-:Y:S01]  /*f980*/  STL [R1+0x940], R7 ;  /* 0x0009400701007387 */ /* 0x0003e20000100800 */
[----:B0-----:R-:W-:-:S03]  /*f990*/  LEA.HI.X.SX32 R8, R3, R2, 0x1, P4 ;  /* 0x0000000203087211 */ /* 0x001fc600020f0eff */
[----:B------:R-:W2:Y:S04]  /*f9a0*/  LDL.LU R3, [R1+0x10ec] ;  /* 0x0010ec0001037983 */ /* 0x000ea80000300800 */
[----:B------:R0:W-:Y:S01]  /*f9b0*/  STL [R1+0x97c], R6 ;  /* 0x00097c0601007387 */ /* 0x0001e20000100800 */
[----:B-1----:R-:W-:-:S03]  /*f9c0*/  LEA.HI.X.SX32 R7, R0, R2, 0x1, P6 ;  /* 0x0000000200077211 */ /* 0x002fc600030f0eff */
[----:B------:R1:W-:Y:S04]  /*f9d0*/  STL [R1+0x948], R8 ;  /* 0x0009480801007387 */ /* 0x0003e80000100800 */
[----:B------:R-:W3:Y:S01]  /*f9e0*/  LDL.LU R0, [R1+0x10e8] ;  /* 0x0010e80001007983 */ /* 0x000ee20000300800 */
[----:B0-----:R-:W-:-:S05]  /*f9f0*/  LEA R6, P4, R89, R5, 0x1 ;  /* 0x0000000559067211 */ /* 0x001fca00078808ff */
[----:B------:R0:W-:Y:S01]  /*fa00*/  STL [R1+0x984], R6 ;  /* 0x0009840601007387 */ /* 0x0001e20000100800 */
[----:B-1----:R-:W-:-:S03]  /*fa10*/  LEA.HI.X.SX32 R8, R4, R2, 0x1, P5 ;  /* 0x0000000204087211 */ /* 0x002fc600028f0eff */
[----:B------:R1:W-:Y:S04]  /*fa20*/  STL [R1+0x950], R7 ;  /* 0x0009500701007387 */ /* 0x0003e80000100800 */
[----:B------:R-:W4:Y:S01]  /*fa30*/  LDL.LU R4, [R1+0x10e4] ;  /* 0x0010e40001047983 */ /* 0x000f220000300800 */
[-C--:B0-----:R-:W-:Y:S02]  /*fa40*/  LEA R6, P6, R90, R5.reuse, 0x1 ;  /* 0x000000055a067211 */ /* 0x081fe400078c08ff */
[----:B-1----:R-:W-:-:S03]  /*fa50*/  LEA R7, P5, R91, R5, 0x1 ;  /* 0x000000055b077211 */ /* 0x002fc600078a08ff */
[----:B------:R0:W-:Y:S04]  /*fa60*/  STL [R1+0x98c], R6 ;  /* 0x00098c0601007387 */ /* 0x0001e80000100800 */
[----:B------:R1:W-:Y:S01]  /*fa70*/  STL [R1+0x958], R8 ;  /* 0x0009580801007387 */ /* 0x0003e20000100800 */
[----:B0-----:R-:W-:-:S03]  /*fa80*/  LEA.HI.X.SX32 R6, R252, R2, 0x1, P3 ;  /* 0x00000002fc067211 */ /* 0x001fc600018f0eff */
[----:B------:R0:W-:Y:S01]  /*fa90*/  STL [R1+0x994], R7 ;  /* 0x0009940701007387 */ /* 0x0001e20000100800 */
[----:B-1----:R-:W-:-:S03]  /*faa0*/  LEA R8, P3, R92, R5, 0x1 ;  /* 0x000000055c087211 */ /* 0x002fc600078608ff */
[----:B------:R1:W-:Y:S01]  /*fab0*/  STL [R1+0x960], R6 ;  /* 0x0009600601007387 */ /* 0x0003e20000100800 */
[----:B0-----:R-:W-:-:S03]  /*fac0*/  LEA.HI.X.SX32 R7, R86, R2, 0x1, P2 ;  /* 0x0000000256077211 */ /* 0x001fc600010f0eff */
[----:B------:R0:W-:Y:S01]  /*fad0*/  STL [R1+0x99c], R8 ;  /* 0x00099c0801007387 */ /* 0x0001e20000100800 */
[----:B-1----:R-:W-:-:S03]  /*fae0*/  LEA R6, P2, R93, R5, 0x1 ;  /* 0x000000055d067211 */ /* 0x002fc600078408ff */
[----:B------:R1:W-:Y:S04]  /*faf0*/  STL [R1+0x968], R7 ;  /* 0x0009680701007387 */ /* 0x0003e80000100800 */
[----:B------:R1:W-:Y:S01]  /*fb00*/  STL [R1+0x9a4], R6 ;  /* 0x0009a40601007387 */ /* 0x0003e20000100800 */
[----:B0-----:R-:W-:Y:S02]  /*fb10*/  LEA.HI.X.SX32 R8, R87, R2, 0x1, P1 ;  /* 0x0000000257087211 */ /* 0x001fe400008f0eff */
[----:B-1----:R-:W-:-:S03]  /*fb20*/  LEA R7, P1, R94, R5, 0x1 ;  /* 0x000000055e077211 */ /* 0x002fc600078208ff */
[----:B------:R0:W-:Y:S01]  /*fb30*/  STL [R1+0x970], R8 ;  /* 0x0009700801007387 */ /* 0x0001e20000100800 */
[----:B------:R-:W-:-:S03]  /*fb40*/  LEA.HI.X.SX32 R6, R88, R2, 0x1, P0 ;  /* 0x0000000258067211 */ /* 0x000fc600000f0eff */
[----:B------:R1:W-:Y:S04]  /*fb50*/  STL [R1+0x9ac], R7 ;  /* 0x0009ac0701007387 */ /* 0x0003e80000100800 */
[----:B------:R1:W-:Y:S01]  /*fb60*/  STL [R1+0x978], R6 ;  /* 0x0009780601007387 */ /* 0x0003e20000100800 */
[----:B0-----:R-:W-:Y:S02]  /*fb70*/  LEA R8, P0, R95, R5, 0x1 ;  /* 0x000000055f087211 */ /* 0x001fe400078008ff */
[----:B-1----:R-:W-:-:S03]  /*fb80*/  LEA.HI.X.SX32 R7, R89, R2, 0x1, P4 ;  /* 0x0000000259077211 */ /* 0x002fc600020f0eff */
[----:B------:R0:W-:Y:S01]  /*fb90*/  STL [R1+0x9b4], R8 ;  /* 0x0009b40801007387 */ /* 0x0001e20000100800 */
[----:B------:R-:W-:-:S03]  /*fba0*/  LEA R6, P4, R96, R5, 0x1 ;  /* 0x0000000560067211 */ /* 0x000fc600078808ff */
        /* <DEDUP_REMOVED lines=18> */
[----:B------:R1:W-:Y:S01]  /*fcd0*/  STL [R1+0x9dc], R7 ;  /* 0x0009dc0701007387 */ /* 0x0003e20000100800 */
[----:B------:R-:W-:-:S03]  /*fce0*/  IMAD R103, R103, UR5, RZ ;  /* 0x0000000567677c24 */ /* 0x000fc6000f8e02ff */
[----:B------:R1:W-:Y:S01]  /*fcf0*/  STL [R1+0x9a8], R6 ;  /* 0x0009a80601007387 */ /* 0x0003e20000100800 */
[----:B0-----:R-:W-:Y:S02]  /*fd00*/  LEA R8, P1, R101, R5, 0x1 ;  /* 0x0000000565087211 */ /* 0x001fe400078208ff */
[----:B-1----:R-:W-:-:S03]  /*fd10*/  LEA.HI.X.SX32 R7, R95, R2, 0x1, P0 ;  /* 0x000000025f077211 */ /* 0x002fc600000f0eff */
[----:B------:R0:W-:Y:S01]  /*fd20*/  STL [R1+0x9e4], R8 ;  /* 0x0009e40801007387 */ /* 0x0001e20000100800 */
[----:B------:R-:W-:-:S03]  /*fd30*/  LEA R6, P0, R102, R5, 0x1 ;  /* 0x0000000566067211 */ /* 0x000fc600078008ff */
[----:B------:R1:W-:Y:S01]  /*fd40*/  STL [R1+0x9b0], R7 ;  /* 0x0009b00701007387 */ /* 0x0003e20000100800 */
[----:B------:R-:W-:-:S03]  /*fd50*/  IMAD R104, R104, UR5, RZ ;  /* 0x0000000568687c24 */ /* 0x000fc6000f8e02ff */
[----:B------:R1:W-:Y:S01]  /*fd60*/  STL [R1+0x9ec], R6 ;  /* 0x0009ec0601007387 */ /* 0x0003e20000100800 */
[----:B0-----:R-:W-:Y:S01]  /*fd70*/  LEA.HI.X.SX32 R8, R96, R2, 0x1, P4 ;  /* 0x0000000260087211 */ /* 0x001fe200020f0eff */
[----:B------:R-:W-:Y:S01]  /*fd80*/  IMAD R105, R105, UR5, RZ ;  /* 0x0000000569697c24 */ /* 0x000fe2000f8e02ff */
        /* <DEDUP_REMOVED lines=54> */
[----:B--2---:R-:W-:-:S03]  /*100f0*/  LEA R6, P2, R114, R5, 0x1 ;  /* 0x0000000572067211 */ /* 0x004fc600078408ff */
[----:B------:R1:W-:Y:S01]  /*10100*/  STL [R1+0xa10], R7 ;  /* 0x000a100701007387 */ /* 0x0003e20000100800 */
[----:B------:R-:W-:-:S03]  /*10110*/  IMAD R116, R116, UR5, RZ ;  /* 0x0000000574747c24 */ /* 0x000fc6000f8e02ff */
[----:B------:R2:W-:Y:S01]  /*10120*/  STL [R1+0xa4c], R6 ;  /* 0x000a4c0601007387 */ /* 0x0005e20000100800 */
[----:B0-----:R-:W-:Y:S01]  /*10130*/  LEA.HI.X.SX32 R8, R108, R2, 0x1, P1 ;  /* 0x000000026c087211 */ /* 0x001fe200008f0eff */
[----:B------:R-:W-:Y:S01]  /*10140*/  IMAD R117, R117, UR5, RZ ;  /* 0x0000000575757c24 */ /* 0x000fe2000f8e02ff */
[----:B-1----:R-:W-:-:S03]  /*10150*/  LEA R7, P1, R115, R5, 0x1 ;  /* 0x0000000573077211 */ /* 0x002fc600078208ff */
[----:B------:R0:W-:Y:S01]  /*10160*/  STL [R1+0xa18], R8 ;  /* 0x000a180801007387 */ /* 0x0001e20000100800 */
[----:B--2---:R-:W-:-:S03]  /*10170*/  LEA.HI.X.SX32 R6, R109, R2, 0x1, P0 ;  /* 0x000000026d067211 */ /* 0x004fc600000f0eff */
        /* <DEDUP_REMOVED lines=690> */
[----:B------:R1:W-:Y:S04]  /*12ca0*/  STL [R1+0x10a0], R7 ;  /* 0x0010a00701007387 */ /* 0x0003e80000100800 */
[----:B------:R2:W-:Y:S01]  /*12cb0*/  STL [R1+0x1080], R6 ;  /* 0x0010800601007387 */ /* 0x0005e20000100800 */
[----:B0-----:R-:W-:Y:S02]  /*12cc0*/  LEA R8, P2, R83, R5, 0x1 ;  /* 0x0000000553087211 */ /* 0x001fe400078408ff */
[----:B-1----:R-:W-:-:S03]  /*12cd0*/  LEA.HI.X.SX32 R7, R248, R2, 0x1, P1 ;  /* 0x00000002f8077211 */ /* 0x002fc600008f0eff */
[----:B------:R-:W-:Y:S01]  /*12ce0*/  STL [R1+0x10a4], R8 ;  /* 0x0010a40801007387 */ /* 0x000fe20000100800 */
[----:B--2---:R-:W-:Y:S02]  /*12cf0*/  LEA R6, P1, R84, R5, 0x1 ;  /* 0x0000000554067211 */ /* 0x004fe400078208ff */
[-C--:B------:R-:W-:Y:S01]  /*12d00*/  LEA.HI.X.SX32 R5, R249, R2.reuse, 0x1, P0 ;  /* 0x00000002f9057211 */ /* 0x080fe200000f0eff */
[----:B------:R-:W-:Y:S04]  /*12d10*/  STL [R1+0x1088], R7 ;  /* 0x0010880701007387 */ /* 0x000fe80000100800 */
[----:B------:R0:W-:Y:S04]  /*12d20*/  STL [R1+0xca8], R6 ;  /* 0x000ca80601007387 */ /* 0x0001e80000100800 */
[----:B------:R1:W-:Y:S01]  /*12d30*/  STL [R1+0xc90], R5 ;  /* 0x000c900501007387 */ /* 0x0003e20000100800 */
[----:B0-----:R-:W-:-:S02]  /*12d40*/  LEA.HI.X.SX32 R6, R250, R2, 0x1, P4 ;  /* 0x00000002fa067211 */ /* 0x001fc400020f0eff */
[----:B-1----:R-:W-:-:S03]  /*12d50*/  LEA.HI.X.SX32 R5, R251, R2, 0x1, P6 ;  /* 0x00000002fb057211 */ /* 0x002fc600030f0eff */
[----:B------:R0:W-:Y:S01]  /*12d60*/  STL [R1+0xc94], R6 ;  /* 0x000c940601007387 */ /* 0x0001e20000100800 */
[----:B------:R-:W-:-:S03]  /*12d70*/  LEA.HI.X.SX32 R7, R81, R2, 0x1, P5 ;  /* 0x0000000251077211 */ /* 0x000fc600028f0eff */
[----:B------:R1:W-:Y:S01]  /*12d80*/  STL [R1+0xc98], R5 ;  /* 0x000c980501007387 */ /* 0x0003e20000100800 */
[----:B------:R-:W-:Y:S02]  /*12d90*/  LEA R9, P0, R3, UR10, 0x1 ;  /* 0x0000000a03097c11 */ /* 0x000fe4000f8008ff */
[-C--:B0-----:R-:W-:Y:S01]  /*12da0*/  LEA.HI.X.SX32 R6, R82, R2.reuse, 0x1, P3 ;  /* 0x0000000252067211 */ /* 0x081fe200018f0eff */
[----:B------:R-:W-:Y:S01]  /*12db0*/  STL [R1+0xc9c], R7 ;  /* 0x000c9c0701007387 */ /* 0x000fe20000100800 */
[-C--:B-1----:R-:W-:Y:S02]  /*12dc0*/  LEA.HI.X.SX32 R5, R83, R2.reuse, 0x1, P2 ;  /* 0x0000000253057211 */ /* 0x082fe400010f0eff */
[----:B------:R-:W-:Y:S01]  /*12dd0*/  LEA.HI.X.SX32 R2, R84, R2, 0x1, P1 ;  /* 0x0000000254027211 */ /* 0x000fe200008f0eff */
[----:B------:R-:W-:Y:S01]  /*12de0*/  STL [R1+0xca0], R6 ;  /* 0x000ca00601007387 */ /* 0x000fe20000100800 */
[----:B------:R-:W-:-:S03]  /*12df0*/  LEA.HI.X.SX32 R8, R3, UR11, 0x1, P0 ;  /* 0x0000000b03087c11 */ /* 0x000fc600080f0eff */
[----:B------:R0:W-:Y:S04]  /*12e00*/  STL [R1+0xca4], R5 ;  /* 0x000ca40501007387 */ /* 0x0001e80000100800 */
[----:B------:R1:W-:Y:S04]  /*12e10*/  STL [R1+0xa94], R2 ;  /* 0x000a940201007387 */ /* 0x0003e80000100800 */
[----:B------:R2:W5:Y:S01]  /*12e20*/  LDL.LU R3, [R1+0x10e0] ;  /* 0x0010e00001037983 */ /* 0x0005620000300800 */
[----:B0-----:R-:W0:Y:S03]  /*12e30*/  LDC R5, c[0x0][0x238] ;  /* 0x00008e00ff057b82 */ /* 0x001e260000000800 */
[----:B------:R-:W-:Y:S04]  /*12e40*/  STL [R1+0x6b4], RZ ;  /* 0x0006b4ff01007387 */ /* 0x000fe80000100800 */
        /* <DEDUP_REMOVED lines=256> */
[----:B------:R-:W-:Y:S04]  /*13e50*/  STL [R1], RZ ;  /* 0x000000ff01007387 */ /* 0x000fe80000100800 */
        /* <DEDUP_REMOVED lines=126> */
[----:B------:R-:W-:Y:S01]  /*14640*/  STL [R1+0x1fc], RZ ;  /* 0x0001fcff01007387 */ /* 0x000fe20000100800 */
[----:B------:R-:W-:Y:S01]  /*14650*/  UIADD3 UR5, UR6, 0x10000, URZ ;  /* 0x0001000006057890 */ /* 0x000fe2000fffe03f */
        /* <DEDUP_REMOVED lines=35> */
[----:B------:R-:W-:Y:S01]  /*14890*/  IMAD.MOV.U32 R94, RZ, RZ, RZ ;  /* 0x000000ffff5e7224 */ /* 0x000fe200078e00ff */
[----:B------:R-:W-:Y:S01]  /*148a0*/  USHF.R.U32.HI UR38, URZ, 0x4, UR6 ;  /* 0x000000043f267899 */ /* 0x000fe20008011606 */
[----:B------:R-:W-:Y:S01]  /*148b0*/  UMOV UR7, URZ ;  /* 0x0000003f00077c82 */ /* 0x000fe20008000000 */
[----:B------:R-:W-:Y:S01]  /*148c0*/  UMOV UR4, URZ ;  /* 0x0000003f00047c82 */ /* 0x000fe20008000000 */
[----:B------:R-:W-:-:S02]  /*148d0*/  USHF.L.U32 UR8, UR8, 0x6, URZ ;  /* 0x0000000608087899 */ /* 0x000fc4000800063f */
[----:B------:R-:W-:Y:S01]  /*148e0*/  USHF.R.U32.HI UR5, URZ, 0x4, UR5 ;  /* 0x000000043f057899 */ /* 0x000fe20008011605 */
[----:B------:R-:W3:Y:S01]  /*148f0*/  LDL.LU R252, [R1+0x600] ;  /* 0x0006000001fc7983 */ /* 0x000ee20000300800 */
[C---:B0-----:R-:W-:Y:S01]  /*14900*/  IMAD R107, R5.reuse, 0x7e, RZ ;  /* 0x0000007e056b7824 */ /* 0x041fe200078e02ff */
[----:B------:R-:W-:Y:S01]  /*14910*/  USGXT.U32 UR38, UR38, 0xe ;  /* 0x0000000e2626789a */ /* 0x000fe20008000000 */
[C---:B------:R-:W-:Y:S01]  /*14920*/  IMAD R108, R5.reuse, 0x7a, RZ ;  /* 0x0000007a056c7824 */ /* 0x040fe200078e02ff */
[----:B------:R-:W-:Y:S01]  /*14930*/  USGXT.U32 UR36, UR5, 0xe ;  /* 0x0000000e0524789a */ /* 0x000fe20008000000 */
[----:B------:R-:W-:Y:S01]  /*14940*/  IMAD R109, R5, 0x76, RZ ;  /* 0x00000076056d7824 */ /* 0x000fe200078e02ff */
[-C--:B------:R-:W-:Y:S01]  /*14950*/  IADD3 R174, P0, R107, R9.reuse, RZ ;  /* 0x000000096bae7210 */ /* 0x080fe20007f1e0ff */
[C---:B------:R-:W-:Y:S01]  /*14960*/  IMAD R110, R5.reuse, 0x72, RZ ;  /* 0x00000072056e7824 */ /* 0x040fe200078e02ff */
[----:B------:R-:W-:Y:S01]  /*14970*/  UIADD3 UR18, UP0, UR38, 0x2, URZ ;  /* 0x0000000226127890 */ /* 0x000fe2000ff1e03f */
[----:B------:R-:W-:Y:S01]  /*14980*/  IMAD R111, R5, 0x6e, RZ ;  /* 0x0000006e056f7824 */ /* 0x000fe200078e02ff */
[-C--:B------:R-:W-:Y:S01]  /*14990*/  IADD3 R107, P1, R109, R9.reuse, RZ ;  /* 0x000000096d6b7210 */ /* 0x080fe20007f3e0ff */
[C---:B------:R-:W-:Y:S01]  /*149a0*/  IMAD R112, R5.reuse, 0x6a, RZ ;  /* 0x0000006a05707824 */ /* 0x040fe200078e02ff */
[----:B------:R-:W-:Y:S01]  /*149b0*/  UIADD3.X UR19, UR4, 0x40000040, URZ, UP0, !UPT ;  /* 0x4000004004137890 */ /* 0x000fe200087fe43f */
[----:B------:R-:W-:Y:S01]  /*149c0*/  IMAD R113, R5, 0x66, RZ ;  /* 0x0000006605717824 */ /* 0x000fe200078e02ff */
[----:B------:R-:W-:Y:S01]  /*149d0*/  IADD3 R109, P3, R111, R9, RZ ;  /* 0x000000096f6d7210 */ /* 0x000fe20007f7e0ff */
[C---:B------:R-:W-:Y:S01]  /*149e0*/  IMAD R114, R5.reuse, 0x3f, RZ ;  /* 0x0000003f05727824 */ /* 0x040fe200078e02ff */
[----:B------:R-:W-:Y:S01]  /*149f0*/  UIADD3 UR16, UP0, UR36, 0x80, URZ ;  /* 0x0000008024107890 */ /* 0x000fe2000ff1e03f */
[C---:B------:R-:W-:Y:S01]  /*14a00*/  IMAD R115, R5.reuse, 0x62, RZ ;  /* 0x0000006205737824 */ /* 0x040fe200078e02ff */
[----:B------:R-:W-:Y:S01]  /*14a10*/  USHF.R.S32.HI UR9, URZ, 0x1f, UR8 ;  /* 0x0000001f3f097899 */ /* 0x000fe20008011408 */
[C---:B------:R-:W-:Y:S01]  /*14a20*/  IMAD R116, R5.reuse, 0x3d, RZ ;  /* 0x0000003d05747824 */ /* 0x040fe200078e02ff */
[----:B------:R-:W-:Y:S01]  /*14a30*/  UIADD3.X UR17, UR7, 0x40000040, URZ, UP0, !UPT ;  /* 0x4000004007117890 */ /* 0x000fe200087fe43f */
[C---:B------:R-:W-:Y:S01]  /*14a40*/  IMAD R117, R5.reuse, 0x5e, RZ ;  /* 0x0000005e05757824 */ /* 0x040fe200078e02ff */
[----:B------:R-:W-:Y:S01]  /*14a50*/  USHF.L.U32 UR5, UR8, 0x1, URZ ;  /* 0x0000000108057899 */ /* 0x000fe2000800063f */
[C---:B------:R-:W-:Y:S01]  /*14a60*/  IMAD R118, R5.reuse, 0x3b, RZ ;  /* 0x0000003b05767824 */ /* 0x040fe200078e02ff */
[----:B------:R-:W-:Y:S01]  /*14a70*/  USHF.L.U64.HI UR4, UR8, 0x1, UR9 ;  /* 0x0000000108047899 */ /* 0x000fe20008010209 */
[C---:B------:R-:W-:Y:S01]  /*14a80*/  IMAD R119, R5.reuse, 0x5a, RZ ;  /* 0x0000005a05777824 */ /* 0x040fe200078e02ff */
[----:B------:R-:W-:Y:S01]  /*14a90*/  UIADD3.64 UR22, UR18, 0x2, URZ ;  /* 0x0000000212167897 */ /* 0x000fe2000fffe03f */
        /* <DEDUP_REMOVED lines=23> */
[----:B------:R-:W-:Y:S01]  /*14c10*/  UMOV UR39, 0x40000040 ;  /* 0x4000004000277882 */ /* 0x000fe20000000000 */
[C---:B------:R-:W-:Y:S01]  /*14c20*/  IMAD R132, R5.reuse, 0x2d, RZ ;  /* 0x0000002d05847824 */ /* 0x040fe200078e02ff */
[----:B------:R-:W-:Y:S01]  /*14c30*/  UMOV UR37, 0x40000040 ;  /* 0x4000004000257882 */ /* 0x000fe20000000000 */
[----:B------:R-:W-:-:S02]  /*14c40*/  IMAD R133, R5, 0x7c, RZ ;  /* 0x0000007c05857824 */ /* 0x000fc400078e02ff */
[C---:B------:R-:W-:Y:S02]  /*14c50*/  IMAD R134, R5.reuse, 0x2b, RZ ;  /* 0x0000002b05867824 */ /* 0x040fe400078e02ff */
[C---:B------:R-:W-:Y:S02]  /*14c60*/  IMAD R135, R5.reuse, 0x74, RZ ;  /* 0x0000007405877824 */ /* 0x040fe400078e02ff */
[C---:B------:R-:W-:Y:S02]  /*14c70*/  IMAD R136, R5.reuse, 0x29, RZ ;  /* 0x0000002905887824 */ /* 0x040fe400078e02ff */
[C---:B------:R-:W-:Y:S02]  /*14c80*/  IMAD R137, R5.reuse, 0x6c, RZ ;  /* 0x0000006c05897824 */ /* 0x040fe400078e02ff */
[C---:B------:R-:W-:Y:S02]  /*14c90*/  IMAD R138, R5.reuse, 0x27, RZ ;  /* 0x00000027058a7824 */ /* 0x040fe400078e02ff */
        /* <DEDUP_REMOVED lines=55> */
[C---:B------:R-:W-:Y:S02]  /*15010*/  IMAD.SHL.U32 R106, R5.reuse, 0x2, RZ ;  /* 0x00000002056a7824 */ /* 0x040fe400078e00ff */
[C---:B------:R-:W-:Y:S02]  /*15020*/  IMAD R168, R5.reuse, 0x3, RZ ;  /* 0x0000000305a87824 */ /* 0x040fe400078e02ff */
[C---:B------:R-:W-:Y:S02]  /*15030*/  IMAD.SHL.U32 R169, R5.reuse, 0x20, RZ ;  /* 0x0000002005a97824 */ /* 0x040fe400078e00ff */
[C---:B------:R-:W-:Y:S02]  /*15040*/  IMAD.SHL.U32 R170, R5.reuse, 0x10, RZ ;  /* 0x0000001005aa7824 */ /* 0x040fe400078e00ff */
[C---:B------:R-:W-:Y:S02]  /*15050*/  IMAD.SHL.U32 R171, R5.reuse, 0x8, RZ ;  /* 0x0000000805ab7824 */ /* 0x040fe400078e00ff */
[----:B------:R-:W-:-:S02]  /*15060*/  IMAD.SHL.U32 R173, R5, 0x4, RZ ;  /* 0x0000000405ad7824 */ /* 0x000fc400078e00ff */
[----:B------:R-:W-:-:S05]  /*15070*/  IMAD.SHL.U32 R21, R5, 0x40, RZ ;  /* 0x0000004005157824 */ /* 0x000fca00078e00ff */
[----:B-1----:R-:W-:-:S04]  /*15080*/  SHF.R.S32.HI R2, RZ, 0x1f, R21 ;  /* 0x0000001fff027819 */ /* 0x002fc80000011415 */
[C---:B------:R-:W-:Y:S01]  /*15090*/  SHF.L.U64.HI R2, R21.reuse, 0x1, R2 ;  /* 0x0000000115027819 */ /* 0x040fe20000010202 */
[----:B------:R-:W-:Y:S01]  /*150a0*/  IMAD.SHL.U32 R21, R21, 0x2, RZ ;  /* 0x0000000215157824 */ /* 0x000fe200078e00ff */
[----:B---3--:R-:W-:-:S05]  /*150b0*/  SHF.R.S32.HI R172, RZ, 0x6, R252 ;  /* 0x00000006ffac7819 */ /* 0x008fca00000114fc */
[----:B------:R0:W-:Y:S04]  /*150c0*/  STL [R1+0x10bc], R172 ;  /* 0x0010bcac01007387 */ /* 0x0001e80000100800 */
[----:B------:R-:W-:Y:S01]  /*150d0*/  STL [R1+0xa9c], R174 ;  /* 0x000a9cae01007387 */ /* 0x000fe20000100800 */
[-C--:B0-----:R-:W-:Y:S02]  /*150e0*/  IADD3 R172, P5, R108, R9.reuse, RZ ;  /* 0x000000096cac7210 */ /* 0x081fe40007fbe0ff */
[-C--:B------:R-:W-:Y:S02]  /*150f0*/  IADD3 R108, P2, R110, R9.reuse, RZ ;  /* 0x000000096e6c7210 */ /* 0x080fe40007f5e0ff */
[----:B------:R-:W-:Y:S01]  /*15100*/  CS2R R110, SRZ ;  /* 0x00000000006e7805 */ /* 0x000fe2000001ff00 */
[----:B------:R-:W-:Y:S04]  /*15110*/  STL [R1+0xaac], R172 ;  /* 0x000aacac01007387 */ /* 0x000fe80000100800 */
[----:B------:R0:W-:Y:S04]  /*15120*/  STL [R1+0xabc], R107 ;  /* 0x000abc6b01007387 */ /* 0x0001e80000100800 */
[----:B------:R1:W-:Y:S04]  /*15130*/  STL [R1+0xacc], R108 ;  /* 0x000acc6c01007387 */ /* 0x0003e80000100800 */
[----:B------:R3:W-:Y:S01]  /*15140*/  STL [R1+0xadc], R109 ;  /* 0x000adc6d01007387 */ /* 0x0007e20000100800 */
[----:B0-----:R-:W-:-:S02]  /*15150*/  IADD3 R107, P4, R112, R9, RZ ;  /* 0x00000009706b7210 */ /* 0x001fc40007f9e0ff */
[----:B-1----:R-:W-:-:S03]  /*15160*/  IADD3 R108, P6, R113, R9, RZ ;  /* 0x00000009716c7210 */ /* 0x002fc60007fde0ff */
[----:B------:R0:W-:Y:S01]  /*15170*/  STL [R1+0xaec], R107 ;  /* 0x000aec6b01007387 */ /* 0x0001e20000100800 */
[----:B------:R-:W-:Y:S02]  /*15180*/  CS2R R112, SRZ ;  /* 0x0000000000707805 */ /* 0x000fe4000001ff00 */
[----:B---3--:R-:W-:Y:S01]  /*15190*/  LEA.HI.X.SX32 R109, R114, R8, 0x1, P0 ;  /* 0x00000008726d7211 */ /* 0x008fe200000f0eff */
[----:B------:R1:W-:Y:S04]  /*151a0*/  STL [R1+0xafc], R108 ;  /* 0x000afc6c01007387 */ /* 0x0003e80000100800 */
[----:B------:R3:W-:Y:S01]  /*151b0*/  STL [R1+0xa98], R109 ;  /* 0x000a986d01007387 */ /* 0x0007e20000100800 */
[----:B0-----:R-:W-:Y:S02]  /*151c0*/  IADD3 R107, P0, R115, R9, RZ ;  /* 0x00000009736b7210 */ /* 0x001fe40007f1e0ff */
[----:B------:R-:W-:-:S02]  /*151d0*/  CS2R R114, SRZ ;  /* 0x0000000000727805 */ /* 0x000fc4000001ff00 */
[----:B-1----:R-:W-:Y:S01]  /*151e0*/  LEA.HI.X.SX32 R108, R116, R8, 0x1, P5 ;  /* 0x00000008746c7211 */ /* 0x002fe200028f0eff */
[----:B------:R0:W-:Y:S01]  /*151f0*/  STL [R1+0xb0c], R107 ;  /* 0x000b0c6b01007387 */ /* 0x0001e20000100800 */
[----:B---3--:R-:W-:-:S03]  /*15200*/  IADD3 R109, P5, R117, R9, RZ ;  /* 0x00000009756d7210 */ /* 0x008fc60007fbe0ff */
[----:B------:R1:W-:Y:S01]  /*15210*/  STL [R1+0xaa8], R108 ;  /* 0x000aa86c01007387 */ /* 0x0003e20000100800 */
[----:B------:R-:W-:-:S03]  /*15220*/  CS2R R116, SRZ ;  /* 0x0000000000747805 */ /* 0x000fc6000001ff00 */
[----:B------:R3:W-:Y:S01]  /*15230*/  STL [R1+0xb1c], R109 ;  /* 0x000b1c6d01007387 */ /* 0x0007e20000100800 */
[----:B0-----:R-:W-:Y:S02]  /*15240*/  LEA.HI.X.SX32 R107, R118, R8, 0x1, P1 ;  /* 0x00000008766b7211 */ /* 0x001fe400008f0eff */
        /* <DEDUP_REMOVED lines=62> */
[----:B---3--:R-:W-:-:S03]  /*15630*/  LEA.HI.X.SX32 R109, R143, R8, 0x1, P5 ;  /* 0x000000088f6d7211 */ /* 0x008fc600028f0eff */
[----:B------:R1:W-:Y:S01]  /*15640*/  STL [R1+0xb9c], R108 ;  /* 0x000b9c6c01007387 */ /* 0x0003e20000100800 */
[----:B------:R-:W-:-:S03]  /*15650*/  CS2R R142, SRZ ;  /* 0x00000000008e7805 */ /* 0x000fc6000001ff00 */
[----:B------:R-:W-:Y:S01]  /*15660*/  STL [R1+0xb88], R109 ;  /* 0x000b886d01007387 */ /* 0x000fe20000100800 */
[----:B0-----:R-:W-:Y:S02]  /*15670*/  IADD3 R107, P5, R144, R9, RZ ;  /* 0x00000009906b7210 */ /* 0x001fe40007fbe0ff */
[----:B-1----:R-:W-:-:S03]  /*15680*/  LEA.HI.X.SX32 R108, R6, R8, 0x1, P1 ;  /* 0x00000008066c7211 */ /* 0x002fc600008f0eff */
[----:B------:R0:W-:Y:S01]  /*15690*/  STL [R1+0xb44], R107 ;  /* 0x000b446b01007387 */ /* 0x0001e20000100800 */
[----:B------:R-:W-:-:S03]  /*156a0*/  IADD3 R6, P1, R7, R9, RZ ;  /* 0x0000000907067210 */ /* 0x000fc60007f3e0ff */
[----:B------:R1:W-:Y:S04]  /*156b0*/  STL [R1+0xaa0], R108 ;  /* 0x000aa06c01007387 */ /* 0x0003e80000100800 */
[----:B------:R3:W-:Y:S01]  /*156c0*/  STL [R1+0xbac], R6 ;  /* 0x000bac0601007387 */ /* 0x0007e20000100800 */
[-C--:B0-----:R-:W-:Y:S02]  /*156d0*/  LEA.HI.X.SX32 R107, R145, R8.reuse, 0x1, P0 ;  /* 0x00000008916b7211 */ /* 0x081fe400000f0eff */
[----:B------:R-:W-:Y:S02]  /*156e0*/  CS2R R144, SRZ ;  /* 0x0000000000907805 */ /* 0x000fe4000001ff00 */
[----:B-1----:R-:W-:Y:S01]  /*156f0*/  IADD3 R108, P0, R146, R9, RZ ;  /* 0x00000009926c7210 */ /* 0x002fe20007f1e0ff */
[----:B------:R0:W-:Y:S01]  /*15700*/  STL [R1+0xb98], R107 ;  /* 0x000b986b01007387 */ /* 0x0001e20000100800 */
[----:B---3--:R-:W-:-:S03]  /*15710*/  LEA.HI.X.SX32 R6, R7, R8, 0x1, P2 ;  /* 0x0000000807067211 */ /* 0x008fc600010f0eff */
[----:B------:R1:W-:Y:S01]  /*15720*/  STL [R1+0xb64], R108 ;  /* 0x000b646c01007387 */ /* 0x0003e20000100800 */
[-C--:B------:R-:W-:Y:S02]  /*15730*/  LEA.HI.X.SX32 R7, R147, R8.reuse, 0x1, P1 ;  /* 0x0000000893077211 */ /* 0x080fe400008f0eff */
[----:B------:R-:W-:Y:S01]  /*15740*/  CS2R R146, SRZ ;  /* 0x0000000000927805 */ /* 0x000fe2000001ff00 */
[----:B------:R3:W-:Y:S01]  /*15750*/  STL [R1+0xac0], R6 ;  /* 0x000ac00601007387 */ /* 0x0007e20000100800 */
[CC--:B0-----:R-:W-:Y:S02]  /*15760*/  IADD3 R107, P2, R10.reuse, R9.reuse, RZ ;  /* 0x000000090a6b7210 */ /* 0x0c1fe40007f5e0ff */
[----:B------:R-:W-:Y:S02]  /*15770*/  LEA.HI.X.SX32 R10, R10, R8, 0x1, P3 ;  /* 0x000000080a0a7211 */ /* 0x000fe400018f0eff */
[----:B-1----:R-:W-:Y:S01]  /*15780*/  CS2R R108, SRZ ;  /* 0x00000000006c7805 */ /* 0x002fe2000001ff00 */
[----:B------:R-:W-:Y:S01]  /*15790*/  STL [R1+0xbbc], R107 ;  /* 0x000bbc6b01007387 */ /* 0x000fe20000100800 */
[----:B---3--:R-:W-:-:S03]  /*157a0*/  IADD3 R6, P1, R148, R9, RZ ;  /* 0x0000000994067210 */ /* 0x008fc60007f3e0ff */
[----:B------:R0:W-:Y:S04]  /*157b0*/  STL [R1+0xba8], R7 ;  /* 0x000ba80701007387 */ /* 0x0001e80000100800 */
[----:B------:R1:W-:Y:S04]  /*157c0*/  STL [R1+0xb84], R6 ;  /* 0x000b840601007387 */ /* 0x0003e80000100800 */
[----:B------:R3:W-:Y:S01]  /*157d0*/  STL [R1+0xae0], R10 ;  /* 0x000ae00a01007387 */ /* 0x0007e20000100800 */
[----:B0-----:R-:W-:Y:S02]  /*157e0*/  IADD3 R7, P3, R11, R9, RZ ;  /* 0x000000090b077210 */ /* 0x001fe40007f7e0ff */
[----:B-1----:R-:W-:-:S03]  /*157f0*/  LEA.HI.X.SX32 R6, R149, R8, 0x1, P2 ;  /* 0x0000000895067211 */ /* 0x002fc600010f0eff */
[----:B------:R0:W-:Y:S01]  /*15800*/  STL [R1+0xbcc], R7 ;  /* 0x000bcc0701007387 */ /* 0x0001e20000100800 */
[----:B------:R-:W-:Y:S02]  /*15810*/  CS2R R148, SRZ ;  /* 0x0000000000947805 */ /* 0x000fe4000001ff00 */
[-C--:B---3--:R-:W-:Y:S01]  /*15820*/  IADD3 R10, P2, R150, R9.reuse, RZ ;  /* 0x00000009960a7210 */ /* 0x088fe20007f5e0ff */
[----:B------:R1:W-:Y:S04]  /*15830*/  STL [R1+0xbb8], R6 ;  /* 0x000bb80601007387 */ /* 0x0003e80000100800 */
[----:B------:R3:W-:Y:S01]  /*15840*/  STL [R1+0xab4], R10 ;  /* 0x000ab40a01007387 */ /* 0x0007e20000100800 */
[----:B0-----:R-:W-:Y:S02]  /*15850*/  LEA.HI.X.SX32 R7, R11, R8, 0x1, P4 ;  /* 0x000000080b077211 */ /* 0x001fe400020f0eff */
[----:B-1----:R-:W-:-:S03]  /*15860*/  IADD3 R6, P4, R12, R9, RZ ;  /* 0x000000090c067210 */ /* 0x002fc60007f9e0ff */
[----:B------:R0:W-:Y:S01]  /*15870*/  STL [R1+0xb00], R7 ;  /* 0x000b000701007387 */ /* 0x0001e20000100800 */
[----:B---3--:R-:W-:-:S03]  /*15880*/  LEA.HI.X.SX32 R10, R151, R8, 0x1, P3 ;  /* 0x00000008970a7211 */ /* 0x008fc600018f0eff */
[----:B------:R1:W-:Y:S01]  /*15890*/  STL [R1+0xbdc], R6 ;  /* 0x000bdc0601007387 */ /* 0x0003e20000100800 */
[----:B------:R-:W-:-:S03]  /*158a0*/  CS2R R150, SRZ ;  /* 0x0000000000967805 */ /* 0x000fc6000001ff00 */
[----:B------:R3:W-:Y:S01]  /*158b0*/  STL [R1+0xbc8], R10 ;  /* 0x000bc80a01007387 */ /* 0x0007e20000100800 */
[----:B0-----:R-:W-:Y:S02]  /*158c0*/  IADD3 R7, P3, R152, R9, RZ ;  /* 0x0000000998077210 */ /* 0x001fe40007f7e0ff */
[----:B-1----:R-:W-:-:S03]  /*158d0*/  LEA.HI.X.SX32 R6, R12, R8, 0x1, P6 ;  /* 0x000000080c067211 */ /* 0x002fc600030f0eff */
[----:B------:R0:W-:Y:S01]  /*158e0*/  STL [R1+0xaf4], R7 ;  /* 0x000af40701007387 */ /* 0x0001e20000100800 */
[----:B---3--:R-:W-:-:S03]  /*158f0*/  IADD3 R10, P6, R13, R9, RZ ;  /* 0x000000090d0a7210 */ /* 0x008fc60007fde0ff */
[----:B------:R1:W-:Y:S04]  /*15900*/  STL [R1+0xb20], R6 ;  /* 0x000b200601007387 */ /* 0x0003e80000100800 */
[----:B------:R3:W-:Y:S01]  /*15910*/  STL [R1+0xbec], R10 ;  /* 0x000bec0a01007387 */ /* 0x0007e20000100800 */
[----:B0-----:R-:W-:Y:S02]  /*15920*/  LEA.HI.X.SX32 R7, R153, R8, 0x1, P4 ;  /* 0x0000000899077211 */ /* 0x001fe400020f0eff */
[----:B-1----:R-:W-:-:S03]  /*15930*/  IADD3 R6, P4, R154, R9, RZ ;  /* 0x000000099a067210 */ /* 0x002fc60007f9e0ff */
[----:B------:R0:W-:Y:S01]  /*15940*/  STL [R1+0xbd8], R7 ;  /* 0x000bd80701007387 */ /* 0x0001e20000100800 */
[----:B---3--:R-:W-:-:S03]  /*15950*/  LEA.HI.X.SX32 R10, R13, R8, 0x1, P5 ;  /* 0x000000080d0a7211 */ /* 0x008fc600028f0eff */
[----:B------:R1:W-:Y:S04]  /*15960*/  STL [R1+0xb34], R6 ;  /* 0x000b340601007387 */ /* 0x0003e80000100800 */
        /* <DEDUP_REMOVED lines=64> */
[----:B------:R-:W-:Y:S01]  /*15d70*/  IMAD.MOV.U32 R95, RZ, RZ, RZ ;  /* 0x000000ffff5f7224 */ /* 0x000fe200078e00ff */
[-C--:B---3--:R-:W-:Y:S02]  /*15d80*/  IADD3 R10, P4, R98, R9.reuse, RZ ;  /* 0x00000009620a7210 */ /* 0x088fe40007f9e0ff */
        /* <DEDUP_REMOVED lines=35> */
[----:B0-----:R-:W-:Y:S02]  /*15fc0*/  LEA R7, P5, R5, R9, 0x6 ;  /* 0x0000000905077211 */ /* 0x001fe400078a30ff */
[----:B-1----:R-:W-:-:S03]  /*15fd0*/  LEA.HI.X.SX32 R6, R167, R8, 0x1, P0 ;  /* 0x00000008a7067211 */ /* 0x002fc600000f0eff */
[----:B------:R0:W-:Y:S01]  /*15fe0*/  STL [R1+0xb94], R7 ;  /* 0x000b940701007387 */ /* 0x0001e20000100800 */
[----:B---3--:R-:W-:-:S03]  /*15ff0*/  LEA R10, P0, R5, R9, 0x5 ;  /* 0x00000009050a7211 */ /* 0x008fc600078028ff */
[----:B------:R1:W-:Y:S04]  /*16000*/  STL [R1+0xc68], R6 ;  /* 0x000c680601007387 */ /* 0x0003e80000100800 */
[----:B------:R3:W-:Y:S01]  /*16010*/  STL [R1+0xc14], R10 ;  /* 0x000c140a01007387 */ /* 0x0007e20000100800 */
[----:B0-----:R-:W-:Y:S02]  /*16020*/  LEA.HI.X.SX32 R7, R102, R8, 0x1, P3 ;  /* 0x0000000866077211 */ /* 0x001fe400018f0eff */
[----:B-1----:R-:W-:-:S03]  /*16030*/  LEA R6, P3, R5, R9, 0x4 ;  /* 0x0000000905067211 */ /* 0x002fc600078620ff */
        /* <DEDUP_REMOVED lines=8> */
[----:B---3--:R-:W-:-:S03]  /*160c0*/  IADD3 R10, P4, R106, R9, RZ ;  /* 0x000000096a0a7210 */ /* 0x008fc60007f9e0ff */
[----:B------:R1:W-:Y:S04]  /*160d0*/  STL [R1+0xc30], R6 ;  /* 0x000c300601007387 */ /* 0x0003e80000100800 */
[----:B------:R3:W-:Y:S01]  /*160e0*/  STL [R1+0xc8c], R10 ;  /* 0x000c8c0a01007387 */ /* 0x0007e20000100800 */
[-C--:B0-----:R-:W-:Y:S02]  /*160f0*/  LEA.HI.X.SX32 R7, R105, R8.reuse, 0x1, P2 ;  /* 0x0000000869077211 */ /* 0x081fe400010f0eff */
[----:B------:R-:W-:Y:S02]  /*16100*/  CS2R R104, SRZ ;  /* 0x0000000000687805 */ /* 0x000fe4000001ff00 */
[----:B-1----:R-:W-:Y:S01]  /*16110*/  LEA R6, P2, R5, R9, 0x2 ;  /* 0x0000000905067211 */ /* 0x002fe200078410ff */
[----:B------:R0:W-:Y:S01]  /*16120*/  STL [R1+0xc60], R7 ;  /* 0x000c600701007387 */ /* 0x0001e20000100800 */
[----:B---3--:R-:W-:-:S03]  /*16130*/  LEA.HI.X.SX32 R10, R168, R8, 0x1, P1 ;  /* 0x00000008a80a7211 */ /* 0x008fc600008f0eff */
[----:B------:R1:W-:Y:S04]  /*16140*/  STL [R1+0xc84], R6 ;  /* 0x000c840601007387 */ /* 0x0003e80000100800 */
[----:B------:R3:W-:Y:S01]  /*16150*/  STL [R1+0xc78], R10 ;  /* 0x000c780a01007387 */ /* 0x0007e20000100800 */
[-C--:B0-----:R-:W-:Y:S02]  /*16160*/  LEA.HI.X.SX32 R7, R169, R8.reuse, 0x1, P5 ;  /* 0x00000008a9077211 */ /* 0x081fe400028f0eff */
[----:B-1----:R-:W-:-:S03]  /*16170*/  LEA.HI.X.SX32 R6, R170, R8, 0x1, P0 ;  /* 0x00000008aa067211 */ /* 0x002fc600000f0eff */
[----:B------:R0:W-:Y:S01]  /*16180*/  STL [R1+0xb90], R7 ;  /* 0x000b900701007387 */ /* 0x0001e20000100800 */
[----:B---3--:R-:W-:-:S03]  /*16190*/  LEA.HI.X.SX32 R10, R171, R8, 0x1, P3 ;  /* 0x00000008ab0a7211 */ /* 0x008fc600018f0eff */
[----:B------:R1:W-:Y:S04]  /*161a0*/  STL [R1+0xc10], R6 ;  /* 0x000c100601007387 */ /* 0x0003e80000100800 */
[----:B------:R-:W-:Y:S01]  /*161b0*/  STL [R1+0xc50], R10 ;  /* 0x000c500a01007387 */ /* 0x000fe20000100800 */
[-C--:B0-----:R-:W-:Y:S02]  /*161c0*/  LEA.HI.X.SX32 R7, R173, R8.reuse, 0x1, P6 ;  /* 0x00000008ad077211 */ /* 0x081fe400030f0eff */
[----:B-1----:R-:W-:-:S03]  /*161d0*/  LEA.HI.X.SX32 R6, R5, R8, 0x1, P4 ;  /* 0x0000000805067211 */ /* 0x002fc600020f0eff */
[----:B------:R4:W-:Y:S01]  /*161e0*/  STL [R1+0xc70], R7 ;  /* 0x000c700701007387 */ /* 0x0009e20000100800 */
[----:B------:R-:W-:Y:S02]  /*161f0*/  LEA.HI.X.SX32 R5, R106, R8, 0x1, P2 ;  /* 0x000000086a057211 */ /* 0x000fe400010f0eff */
[----:B------:R-:W-:Y:S01]  /*16200*/  CS2R R106, SRZ ;  /* 0x00000000006a7805 */ /* 0x000fe2000001ff00 */
[----:B------:R0:W-:Y:S04]  /*16210*/  STL [R1+0xc88], R6 ;  /* 0x000c880601007387 */ /* 0x0001e80000100800 */
[----:B------:R1:W-:Y:S01]  /*16220*/  STL [R1+0xc80], R5 ;  /* 0x000c800501007387 */ /* 0x0003e20000100800 */
[C---:B----4-:R-:W-:Y:S02]  /*16230*/  LOP3.LUT R7, R4.reuse, 0x20, RZ, 0x3c, !PT ;  /* 0x0000002004077812 */ /* 0x050fe400078e3cff */
[----:B------:R-:W-:-:S02]  /*16240*/  LOP3.LUT R7, R4, 0x50, RZ, 0x3c, !PT ;  /* 0x0000005004077812 */ /* 0x000fc400078e3cff */
[C---:B0-----:R-:W-:Y:S02]  /*16250*/  LOP3.LUT R6, R4.reuse, 0x30, RZ, 0x3c, !PT ;  /* 0x0000003004067812 */ /* 0x041fe400078e3cff */
[C---:B------:R-:W-:Y:S02]  /*16260*/  LOP3.LUT R6, R4.reuse, 0x60, RZ, 0x3c, !PT ;  /* 0x0000006004067812 */ /* 0x040fe400078e3cff */
[C---:B-1----:R-:W-:Y:S02]  /*16270*/  LOP3.LUT R5, R4.reuse, 0x10, RZ, 0x3c, !PT ;  /* 0x0000001004057812 */ /* 0x042fe400078e3cff */
[C---:B------:R-:W-:Y:S02]  /*16280*/  LOP3.LUT R5, R4.reuse, 0x40, RZ, 0x3c, !PT ;  /* 0x0000004004057812 */ /* 0x040fe400078e3cff */
[----:B------:R-:W-:Y:S02]  /*16290*/  LOP3.LUT R5, R4, 0x70, RZ, 0x3c, !PT ;  /* 0x0000007004057812 */ /* 0x000fe400078e3cff */
[----:B------:R-:W-:-:S02]  /*162a0*/  LOP3.LUT R7, R0, 0x20, RZ, 0x3c, !PT ;  /* 0x0000002000077812 */ /* 0x000fc400078e3cff */
[C---:B------:R-:W-:Y:S02]  /*162b0*/  LOP3.LUT R6, R0.reuse, 0x40, RZ, 0x3c, !PT ;  /* 0x0000004000067812 */ /* 0x040fe400078e3cff */
[----:B--2---:R-:W-:-:S07]  /*162c0*/  LOP3.LUT R5, R0, 0x60, RZ, 0x3c, !PT ;  /* 0x0000006000057812 */ /* 0x004fce00078e3cff */
.L_x_1:
[----:B------:R0:W-:Y:S01]  /*162d0*/  STL.64 [R1+0x1378], R150 ;  /* 0x0013789601007387 */ /* 0x0001e20000100a00 */
[----:B-----5:R-:W1:Y:S03]  /*162e0*/  LDC R5, c[0x0][0x230] ;  /* 0x00008c00ff057b82 */ /* 0x020e660000000800 */
[----:B0-----:R-:W2:Y:S04]  /*162f0*/  LDL R150, [R1+0xc68] ;  /* 0x000c680001967983 */ /* 0x001ea80000100800 */
[----:B------:R-:W1:Y:S04]  /*16300*/  LDL.LU R151, [R1+0x6b4] ;  /* 0x0006b40001977983 */ /* 0x000e680000300800 */
[----:B------:R0:W-:Y:S04]  /*16310*/  STL.64 [R1+0x1370], R148 ;  /* 0x0013709401007387 */ /* 0x0001e80000100a00 */
[----:B0-----:R-:W3:Y:S04]  /*16320*/  LDL R148, [R1+0xc7c] ;  /* 0x000c7c0001947983 */ /* 0x001ee80000100800 */
[----:B------:R-:W4:Y:S04]  /*16330*/  LDL R149, [R1+0xc70] ;  /* 0x000c700001957983 */ /* 0x000f280000100800 */
[----:B------:R0:W-:Y:S04]  /*16340*/  STL.64 [R1+0x1368], R146 ;  /* 0x0013689201007387 */ /* 0x0001e80000100a00 */
[----:B0-----:R-:W2:Y:S04]  /*16350*/  LDL R146, [R1+0xc84] ;  /* 0x000c840001927983 */ /* 0x001ea80000100800 */
[----:B------:R-:W4:Y:S04]  /*16360*/  LDL R147, [R1+0xc78] ;  /* 0x000c780001937983 */ /* 0x000f280000100800 */
[----:B------:R0:W-:Y:S04]  /*16370*/  STL.64 [R1+0x1360], R144 ;  /* 0x0013609001007387 */ /* 0x0001e80000100a00 */
[----:B0-----:R-:W3:Y:S04]  /*16380*/  LDL R144, [R1+0xc8c] ;  /* 0x000c8c0001907983 */ /* 0x001ee80000100800 */
[----:B------:R-:W4:Y:S04]  /*16390*/  LDL R145, [R1+0xc80] ;  /* 0x000c800001917983 */ /* 0x000f280000100800 */
[----:B------:R0:W-:Y:S04]  /*163a0*/  STL.64 [R1+0x1358], R142 ;  /* 0x0013588e01007387 */ /* 0x0001e80000100a00 */
[----:B0-----:R-:W2:Y:S01]  /*163b0*/  LDL R143, [R1+0xc88] ;  /* 0x000c8800018f7983 */ /* 0x001ea20000100800 */
[----:B------:R-:W-:-:S02]  /*163c0*/  PRMT R159, RZ, 0x7610, R159 ;  /* 0x00007610ff9f7816 */ /* 0x000fc4000000009f */
[----:B------:R-:W-:Y:S01]  /*163d0*/  PRMT R166, RZ, 0x7610, R166 ;  /* 0x00007610ffa67816 */ /* 0x000fe200000000a6 */
[----:B------:R-:W-:Y:S04]  /*163e0*/  STL.64 [R1+0x1350], R140 ;  /* 0x0013508c01007387 */ /* 0x000fe80000100a00 */
        /* <DEDUP_REMOVED lines=53> */
[----:B------:R-:W-:Y:S01]  /*16740*/  STL.64 [R1+0x11a0], R32 ;  /* 0x0011a02001007387 */ /* 0x000fe20000100a00 */
[----:B-1----:R-:W-:-:S03]  /*16750*/  IMAD R5, R151, -0x40, R5 ;  /* 0xffffffc097057824 */ /* 0x002fc600078e0205 */
[----:B------:R-:W-:Y:S02]  /*16760*/  STL.64 [R1+0x1198], R30 ;  /* 0x0011981e01007387 */ /* 0x000fe40000100a00 */
[C---:B------:R-:W-:Y:S02]  /*16770*/  ISETP.GT.AND P0, PT, R5.reuse, RZ, PT ;  /* 0x000000ff0500720c */ /* 0x040fe40003f04270 */
[----:B------:R-:W-:Y:S01]  /*16780*/  STL.64 [R1+0x1190], R28 ;  /* 0x0011901c01007387 */ /* 0x000fe20000100a00 */
[C---:B------:R-:W-:Y:S02]  /*16790*/  ISETP.GT.AND P1, PT, R5.reuse, 0x1, PT ;  /* 0x000000010500780c */ /* 0x040fe40003f24270 */
[C---:B------:R-:W-:Y:S01]  /*167a0*/  ISETP.GT.AND P2, PT, R5.reuse, 0x2, PT ;  /* 0x000000020500780c */ /* 0x040fe20003f44270 */
[----:B------:R-:W-:Y:S01]  /*167b0*/  STL.64 [R1+0x1188], R26 ;  /* 0x0011881a01007387 */ /* 0x000fe20000100a00 */
[----:B------:R-:W-:-:S03]  /*167c0*/  ISETP.GT.AND P3, PT, R5, 0x3, PT ;  /* 0x000000030500780c */ /* 0x000fc60003f64270 */
[----:B------:R-:W-:Y:S04]  /*167d0*/  STL.64 [R1+0x1180], R24 ;  /* 0x0011801801007387 */ /* 0x000fe80000100a00 */
[----:B------:R-:W-:Y:S01]  /*167e0*/  STL [R1+0x1174], R2 ;  /* 0x0011740201007387 */ /* 0x000fe20000100800 */
[----:B------:R-:W-:Y:S02]  /*167f0*/  @P0 IMAD.MOV.U32 R7, RZ, RZ, R8 ;  /* 0x000000ffff070224 */ /* 0x000fe400078e0008 */
[----:B------:R-:W-:Y:S01]  /*16800*/  @P0 IMAD.MOV.U32 R6, RZ, RZ, R9 ;  /* 0x000000ffff060224 */ /* 0x000fe200078e0009 */
[----:B-----5:R-:W-:Y:S04]  /*16810*/  STL [R1+0x10e0], R3 ;  /* 0x0010e00301007387 */ /* 0x020fe80000100800 */
[----:B------:R0:W-:Y:S04]  /*16820*/  STL [R1+0x1178], R8 ;  /* 0x0011780801007387 */ /* 0x0001e80000100800 */
[----:B------:R3:W4:Y:S04]  /*16830*/  @P0 LDG.E.U16 R159, desc[UR56][R6.64] ;  /* 0x00000038069f0981 */ /* 0x000728000c1e1500 */
[----:B0-----:R-:W4:Y:S04]  /*16840*/  LDL.LU R8, [R1+0xc74] ;  /* 0x000c740001087983 */ /* 0x001f280000300800 */
[----:B------:R-:W4:Y:S04]  /*16850*/  LDL R64, [R1+0xc60] ;  /* 0x000c600001407983 */ /* 0x000f280000100800 */
[----:B------:R-:W4:Y:S04]  /*16860*/  LDL R59, [R1+0xc64] ;  /* 0x000c6400013b7983 */ /* 0x000f280000100800 */
[----:B------:R-:W4:Y:S04]  /*16870*/  LDL R51, [R1+0xc58] ;  /* 0x000c580001337983 */ /* 0x000f280000100800 */
[----:B------:R-:W4:Y:S04]  /*16880*/  LDL R48, [R1+0xc5c] ;  /* 0x000c5c0001307983 */ /* 0x000f280000100800 */
[----:B------:R-:W4:Y:S04]  /*16890*/  LDL.LU R2, [R1+0xc6c] ;  /* 0x000c6c0001027983 */ /* 0x000f280000300800 */
[----:B------:R-:W4:Y:S04]  /*168a0*/  LDL R44, [R1+0xc50] ;  /* 0x000c5000012c7983 */ /* 0x000f280000100800 */
[----:B------:R-:W4:Y:S04]  /*168b0*/  LDL R43, [R1+0xc54] ;  /* 0x000c5400012b7983 */ /* 0x000f280000100800 */
[----:B------:R-:W4:Y:S04]  /*168c0*/  LDL R42, [R1+0xc48] ;  /* 0x000c4800012a7983 */ /* 0x000f280000100800 */
[----:B------:R-:W4:Y:S04]  /*168d0*/  LDL R39, [R1+0xc4c] ;  /* 0x000c4c0001277983 */ /* 0x000f280000100800 */
[----:B------:R-:W4:Y:S04]  /*168e0*/  LDL R36, [R1+0xc40] ;  /* 0x000c400001247983 */ /* 0x000f280000100800 */
[----:B------:R-:W4:Y:S04]  /*168f0*/  LDL R31, [R1+0xc44] ;  /* 0x000c4400011f7983 */ /* 0x000f280000100800 */
[----:B------:R-:W4:Y:S04]  /*16900*/  LDL R29, [R1+0xc38] ;  /* 0x000c3800011d7983 */ /* 0x000f280000100800 */
[----:B------:R-:W4:Y:S01]  /*16910*/  LDL R28, [R1+0xc3c] ;  /* 0x000c3c00011c7983 */ /* 0x000f220000100800 */
[----:B---3--:R-:W-:-:S02]  /*16920*/  @P1 IMAD.MOV.U32 R6, RZ, RZ, R144 ;  /* 0x000000ffff061224 */ /* 0x008fc400078e0090 */
[----:B--2---:R-:W-:Y:S01]  /*16930*/  @P1 IMAD.MOV.U32 R7, RZ, RZ, R143 ;  /* 0x000000ffff071224 */ /* 0x004fe200078e008f */
[----:B------:R-:W-:Y:S01]  /*16940*/  PRMT R172, RZ, 0x7610, R172 ;  /* 0x00007610ffac7816 */ /* 0x000fe200000000ac */
[----:B------:R-:W2:Y:S01]  /*16950*/  LDL R77, [R1+0xb40] ;  /* 0x000b4000014d7983 */ /* 0x000ea20000100800 */
[----:B------:R-:W-:-:S03]  /*16960*/  ISETP.GT.AND P0, PT, R5, 0x4, PT ;  /* 0x000000040500780c */ /* 0x000fc60003f04270 */
[----:B------:R0:W3:Y:S01]  /*16970*/  @P1 LDG.E.U16 R166, desc[UR56][R6.64] ;  /* 0x0000003806a61981 */ /* 0x0000e2000c1e1500 */
[----:B------:R-:W-:Y:S02]  /*16980*/  PRMT R175, RZ, 0x7610, R175 ;  /* 0x00007610ffaf7816 */ /* 0x000fe400000000af */
[----:B------:R-:W-:Y:S01]  /*16990*/  ISETP.GT.AND P1, PT, R5, 0x5, PT ;  /* 0x000000050500780c */ /* 0x000fe20003f24270 */
[----:B------:R-:W2:Y:S01]  /*169a0*/  LDL R73, [R1+0xb44] ;  /* 0x000b440001497983 */ /* 0x000ea20000100800 */
[----:B0-----:R-:W-:Y:S02]  /*169b0*/  @P2 IMAD.MOV.U32 R6, RZ, RZ, R146 ;  /* 0x000000ffff062224 */ /* 0x001fe400078e0092 */
[----:B----4-:R-:W-:-:S05]  /*169c0*/  @P2 IMAD.MOV.U32 R7, RZ, RZ, R145 ;  /* 0x000000ffff072224 */ /* 0x010fca00078e0091 */
[----:B------:R0:W4:Y:S01]  /*169d0*/  @P2 LDG.E.U16 R172, desc[UR56][R6.64] ;  /* 0x0000003806ac2981 */ /* 0x000122000c1e1500 */
[----:B------:R-:W-:Y:S02]  /*169e0*/  PRMT R176, RZ, 0x7610, R176 ;  /* 0x00007610ffb07816 */ /* 0x000fe400000000b0 */
[----:B------:R-:W-:Y:S01]  /*169f0*/  ISETP.GT.AND P2, PT, R5, 0x6, PT ;  /* 0x000000060500780c */ /* 0x000fe20003f44270 */
[----:B0-----:R-:W-:Y:S02]  /*16a00*/  @P3 IMAD.MOV.U32 R6, RZ, RZ, R148 ;  /* 0x000000ffff063224 */ /* 0x001fe400078e0094 */
[----:B------:R-:W-:-:S05]  /*16a10*/  @P3 IMAD.MOV.U32 R7, RZ, RZ, R147 ;  /* 0x000000ffff073224 */ /* 0x000fca00078e0093 */
[----:B------:R0:W4:Y:S01]  /*16a20*/  @P3 LDG.E.U16 R175, desc[UR56][R6.64] ;  /* 0x0000003806af3981 */ /* 0x000122000c1e1500 */
[----:B------:R-:W-:Y:S02]  /*16a30*/  PRMT R91, RZ, 0x7610, R91 ;  /* 0x00007610ff5b7816 */ /* 0x000fe4000000005b */
[----:B------:R-:W-:Y:S01]  /*16a40*/  ISETP.GT.AND P3, PT, R5, 0x7, PT ;  /* 0x000000070500780c */ /* 0x000fe20003f64270 */
[----:B0-----:R-:W-:Y:S01]  /*16a50*/  @P0 IMAD.MOV.U32 R7, RZ, RZ, R149 ;  /* 0x000000ffff070224 */ /* 0x001fe200078e0095 */
[----:B------:R-:W-:Y:S02]  /*16a60*/  PRMT R76, RZ, 0x7610, R76 ;  /* 0x00007610ff4c7816 */ /* 0x000fe4000000004c */
[----:B------:R-:W-:Y:S01]  /*16a70*/  PRMT R70, RZ, 0x7610, R70 ;  /* 0x00007610ff467816 */ /* 0x000fe20000000046 */
[----:B------:R-:W-:-:S05]  /*16a80*/  @P0 IMAD.MOV.U32 R6, RZ, RZ, R8 ;  /* 0x000000ffff060224 */ /* 0x000fca00078e0008 */
[----:B------:R0:W4:Y:S01]  /*16a90*/  @P0 LDG.E.U16 R176, desc[UR56][R6.64] ;  /* 0x0000003806b00981 */ /* 0x000122000c1e1500 */
[----:B------:R-:W-:Y:S01]  /*16aa0*/  ISETP.GT.AND P0, PT, R5, 0x8, PT ;  /* 0x000000080500780c */ /* 0x000fe20003f04270 */
[----:B0-----:R-:W-:Y:S02]  /*16ab0*/  @P1 IMAD.MOV.U32 R7, RZ, RZ, R150 ;  /* 0x000000ffff071224 */ /* 0x001fe400078e0096 */
[----:B------:R-:W-:-:S05]  /*16ac0*/  @P1 IMAD.MOV.U32 R6, RZ, RZ, R2 ;  /* 0x000000ffff061224 */ /* 0x000fca00078e0002 */
[----:B------:R0:W4:Y:S02]  /*16ad0*/  @P1 LDG.E.U16 R91, desc[UR56][R6.64] ;  /* 0x00000038065b1981 */ /* 0x000124000c1e1500 */
[----:B0-----:R-:W-:Y:S02]  /*16ae0*/  @P2 IMAD.MOV.U32 R6, RZ, RZ, R59 ;  /* 0x000000ffff062224 */ /* 0x001fe400078e003b */
[----:B------:R-:W-:Y:S01]  /*16af0*/  @P2 IMAD.MOV.U32 R7, RZ, RZ, R64 ;  /* 0x000000ffff072224 */ /* 0x000fe200078e0040 */
[----:B------:R-:W3:Y:S04]  /*16b00*/  LDL R59, [R1+0xc34] ;  /* 0x000c3400013b7983 */ /* 0x000ee80000100800 */
[----:B------:R-:W2:Y:S04]  /*16b10*/  LDL R64, [R1+0xc30] ;  /* 0x000c300001407983 */ /* 0x000ea80000100800 */
[----:B------:R0:W4:Y:S02]  /*16b20*/  @P2 LDG.E.U16 R76, desc[UR56][R6.64] ;  /* 0x00000038064c2981 */ /* 0x000124000c1e1500 */
[----:B0-----:R-:W-:-:S02]  /*16b30*/  @P3 IMAD.MOV.U32 R6, RZ, RZ, R48 ;  /* 0x000000ffff063224 */ /* 0x001fc400078e0030 */
[----:B------:R-:W-:Y:S01]  /*16b40*/  @P3 IMAD.MOV.U32 R7, RZ, RZ, R51 ;  /* 0x000000ffff073224 */ /* 0x000fe200078e0033 */
[----:B------:R-:W4:Y:S04]  /*16b50*/  LDL R48, [R1+0xc2c] ;  /* 0x000c2c0001307983 */ /* 0x000f280000100800 */
[----:B------:R-:W4:Y:S04]  /*16b60*/  LDL R51, [R1+0xc28] ;  /* 0x000c280001337983 */ /* 0x000f280000100800 */
[----:B------:R0:W4:Y:S02]  /*16b70*/  @P3 LDG.E.U16 R70, desc[UR56][R6.64] ;  /* 0x0000003806463981 */ /* 0x000124000c1e1500 */
[----:B0-----:R-:W-:-:S02]  /*16b80*/  @P0 IMAD.MOV.U32 R7, RZ, RZ, R44 ;  /* 0x000000ffff070224 */ /* 0x001fc400078e002c */
[----:B------:R-:W4:Y:S01]  /*16b90*/  LDL R44, [R1+0xc20] ;  /* 0x000c2000012c7983 */ /* 0x000f220000100800 */
[C---:B------:R-:W-:Y:S01]  /*16ba0*/  ISETP.GT.AND P1, PT, R5.reuse, 0x9, PT ;  /* 0x000000090500780c */ /* 0x040fe20003f24270 */
[----:B------:R-:W-:Y:S01]  /*16bb0*/  @P0 IMAD.MOV.U32 R6, RZ, RZ, R43 ;  /* 0x000000ffff060224 */ /* 0x000fe200078e002b */
[----:B------:R-:W-:Y:S01]  /*16bc0*/  PRMT R155, RZ, 0x7610, R155 ;  /* 0x00007610ff9b7816 */ /* 0x000fe2000000009b */
[----:B------:R-:W4:Y:S01]  /*16bd0*/  LDL R43, [R1+0xc24] ;  /* 0x000c2400012b7983 */ /* 0x000f220000100800 */
[----:B------:R-:W-:-:S04]  /*16be0*/  ISETP.GT.AND P2, PT, R5, 0xa, PT ;  /* 0x0000000a0500780c */ /* 0x000fc80003f44270 */
[----:B------:R0:W4:Y:S01]  /*16bf0*/  @P0 LDG.E.U16 R155, desc[UR56][R6.64] ;  /* 0x00000038069b0981 */ /* 0x000122000c1e1500 */
[----:B------:R-:W-:Y:S02]  /*16c00*/  PRMT R163, RZ, 0x7610, R163 ;  /* 0x00007610ffa37816 */ /* 0x000fe400000000a3 */
[----:B------:R-:W-:Y:S02]  /*16c10*/  ISETP.GT.AND P3, PT, R5, 0xb, PT ;  /* 0x0000000b0500780c */ /* 0x000fe40003f64270 */
[----:B0-----:R-:W-:Y:S02]  /*16c20*/  @P1 IMAD.MOV.U32 R7, RZ, RZ, R42 ;  /* 0x000000ffff071224 */ /* 0x001fe400078e002a */
[----:B------:R-:W4:Y:S01]  /*16c30*/  LDL R42, [R1+0xc18] ;  /* 0x000c1800012a7983 */ /* 0x000f220000100800 */
[----:B------:R-:W-:-:S03]  /*16c40*/  @P1 IMAD.MOV.U32 R6, RZ, RZ, R39 ;  /* 0x000000ffff061224 */ /* 0x000fc600078e0027 */
[----:B------:R-:W4:Y:S01]  /*16c50*/  LDL R39, [R1+0xc1c] ;  /* 0x000c1c0001277983 */ /* 0x000f220000100800 */
[----:B------:R-:W-:-:S03]  /*16c60*/  PRMT R169, RZ, 0x7610, R169 ;  /* 0x00007610ffa97816 */ /* 0x000fc600000000a9 */
[----:B------:R0:W4:Y:S02]  /*16c70*/  @P1 LDG.E.U16 R163, desc[UR56][R6.64] ;  /* 0x0000003806a31981 */ /* 0x000124000c1e1500 */
[----:B0-----:R-:W-:Y:S02]  /*16c80*/  @P2 IMAD.MOV.U32 R6, RZ, RZ, R31 ;  /* 0x000000ffff062224 */ /* 0x001fe400078e001f */
[----:B------:R-:W-:Y:S01]  /*16c90*/  @P2 IMAD.MOV.U32 R7, RZ, RZ, R36 ;  /* 0x000000ffff072224 */ /* 0x000fe200078e0024 */
[----:B------:R-:W4:Y:S04]  /*16ca0*/  LDL R31, [R1+0xc14] ;  /* 0x000c1400011f7983 */ /* 0x000f280000100800 */
[----:B------:R-:W4:Y:S04]  /*16cb0*/  LDL R36, [R1+0xc10] ;  /* 0x000c100001247983 */ /* 0x000f280000100800 */
[----:B------:R0:W4:Y:S02]  /*16cc0*/  @P2 LDG.E.U16 R169, desc[UR56][R6.64] ;  /* 0x0000003806a92981 */ /* 0x000124000c1e1500 */
[----:B0-----:R-:W-:-:S02]  /*16cd0*/  @P3 IMAD.MOV.U32 R7, RZ, RZ, R29 ;  /* 0x000000ffff073224 */ /* 0x001fc400078e001d */
[----:B------:R-:W-:Y:S01]  /*16ce0*/  @P3 IMAD.MOV.U32 R6, RZ, RZ, R28 ;  /* 0x000000ffff063224 */ /* 0x000fe200078e001c */
[----:B------:R-:W4:Y:S04]  /*16cf0*/  LDL R29, [R1+0xc08] ;  /* 0x000c0800011d7983 */ /* 0x000f280000100800 */
[----:B------:R-:W4:Y:S01]  /*16d00*/  LDL R28, [R1+0xc0c] ;  /* 0x000c0c00011c7983 */ /* 0x000f220000100800 */
[C---:B------:R-:W-:Y:S02]  /*16d10*/  ISETP.GT.AND P0, PT, R5.reuse, 0xc, PT ;  /* 0x0000000c0500780c */ /* 0x040fe40003f04270 */
[----:B------:R-:W-:Y:S02]  /*16d20*/  PRMT R174, RZ, 0x7610, R174 ;  /* 0x00007610ffae7816 */ /* 0x000fe400000000ae */
[----:B------:R-:W-:-:S02]  /*16d30*/  ISETP.GT.AND P1, PT, R5, 0xd, PT ;  /* 0x0000000d0500780c */ /* 0x000fc40003f24270 */
[----:B------:R-:W-:Y:S02]  /*16d40*/  PRMT R92, RZ, 0x7610, R92 ;  /* 0x00007610ff5c7816 */ /* 0x000fe4000000005c */
[----:B------:R-:W-:Y:S01]  /*16d50*/  ISETP.GT.AND P2, PT, R5, 0xe, PT ;  /* 0x0000000e0500780c */ /* 0x000fe20003f44270 */
[----:B------:R3:W4:Y:S01]  /*16d60*/  @P3 LDG.E.U16 R174, desc[UR56][R6.64] ;  /* 0x0000003806ae3981 */ /* 0x000722000c1e1500 */
[----:B------:R-:W-:-:S03]  /*16d70*/  PRMT R89, RZ, 0x7610, R89 ;  /* 0x00007610ff597816 */ /* 0x000fc60000000059 */
[----:B---3--:R-:W-:Y:S02]  /*16d80*/  @P0 IMAD.MOV.U32 R6, RZ, RZ, R59 ;  /* 0x000000ffff060224 */ /* 0x008fe400078e003b */
[----:B------:R-:W3:Y:S01]  /*16d90*/  LDL R59, [R1+0xc04] ;  /* 0x000c0400013b7983 */ /* 0x000ee20000100800 */
[----:B--2---:R-:W-:-:S03]  /*16da0*/  @P0 IMAD.MOV.U32 R7, RZ, RZ, R64 ;  /* 0x000000ffff070224 */ /* 0x004fc600078e0040 */
[----:B------:R-:W2:Y:S04]  /*16db0*/  LDL R64, [R1+0xc00] ;  /* 0x000c000001407983 */ /* 0x000ea80000100800 */
[----:B------:R4:W2:Y:S02]  /*16dc0*/  @P0 LDG.E.U16 R92, desc[UR56][R6.64] ;  /* 0x00000038065c0981 */ /* 0x0008a4000c1e1500 */
[----:B----4-:R-:W-:Y:S02]  /*16dd0*/  @P1 IMAD.MOV.U32 R6, RZ, RZ, R48 ;  /* 0x000000ffff061224 */ /* 0x010fe400078e0030 */
[----:B------:R-:W4:Y:S01]  /*16de0*/  LDL R48, [R1+0xbfc] ;  /* 0x000bfc0001307983 */ /* 0x000f220000100800 */
[----:B------:R-:W-:-:S03]  /*16df0*/  @P1 IMAD.MOV.U32 R7, RZ, RZ, R51 ;  /* 0x000000ffff071224 */ /* 0x000fc600078e0033 */
[----:B------:R-:W4:Y:S04]  /*16e00*/  LDL R51, [R1+0xbf8] ;  /* 0x000bf80001337983 */ /* 0x000f280000100800 */
[----:B------:R0:W4:Y:S02]  /*16e10*/  @P1 LDG.E.U16 R89, desc[UR56][R6.64] ;  /* 0x0000003806591981 */ /* 0x000124000c1e1500 */
[----:B0-----:R-:W-:Y:S02]  /*16e20*/  @P2 IMAD.MOV.U32 R7, RZ, RZ, R44 ;  /* 0x000000ffff072224 */ /* 0x001fe400078e002c */
        /* <DEDUP_REMOVED lines=16> */
[----:B------:R-:W4:Y:S01]  /*16f30*/  LDL R31, [R1+0xbe4] ;  /* 0x000be400011f7983 */ /* 0x000f220000100800 */
[----:B------:R-:W-:-:S03]  /*16f40*/  @P0 IMAD.MOV.U32 R7, RZ, RZ, R36 ;  /* 0x000000ffff070224 */ /* 0x000fc600078e0024 */
[----:B------:R-:W4:Y:S04]  /*16f50*/  LDL R36, [R1+0xbe0] ;  /* 0x000be00001247983 */ /* 0x000f280000100800 */
[----:B------:R0:W4:Y:S02]  /*16f60*/  @P0 LDG.E.U16 R23, desc[UR56][R6.64] ;  /* 0x0000003806170981 */ /* 0x000124000c1e1500 */
[----:B0-----:R-:W-:Y:S02]  /*16f70*/  @P1 IMAD.MOV.U32 R7, RZ, RZ, R29 ;  /* 0x000000ffff071224 */ /* 0x001fe400078e001d */
[----:B------:R-:W4:Y:S01]  /*16f80*/  LDL R29, [R1+0xbd8] ;  /* 0x000bd800011d7983 */ /* 0x000f220000100800 */
[----:B------:R-:W-:-:S03]  /*16f90*/  @P1 IMAD.MOV.U32 R6, RZ, RZ, R28 ;  /* 0x000000ffff061224 */ /* 0x000fc600078e001c */
[----:B------:R-:W4:Y:S01]  /*16fa0*/  LDL R28, [R1+0xbdc] ;  /* 0x000bdc00011c7983 */ /* 0x000f220000100800 */
[C---:B------:R-:W-:Y:S02]  /*16fb0*/  ISETP.GT.AND P2, PT, R5.reuse, 0x12, PT ;  /* 0x000000120500780c */ /* 0x040fe40003f44270 */
[----:B------:R-:W-:Y:S02]  /*16fc0*/  PRMT R158, RZ, 0x7610, R158 ;  /* 0x00007610ff9e7816 */ /* 0x000fe4000000009e */
[C---:B------:R-:W-:Y:S02]  /*16fd0*/  ISETP.GT.AND P3, PT, R5.reuse, 0x13, PT ;  /* 0x000000130500780c */ /* 0x040fe40003f64270 */
        /* <DEDUP_REMOVED lines=131> */
[----:B--2---:R-:W-:Y:S01]  /*17810*/  @P0 IMAD.MOV.U32 R7, RZ, RZ, R64 ;  /* 0x000000ffff070224 */ /* 0x004fe200078e0040 */
[C---:B------:R-:W-:Y:S01]  /*17820*/  ISETP.GT.AND P3, PT, R5.reuse, 0x27, PT ;  /* 0x000000270500780c */ /* 0x040fe20003f64270 */
[----:B------:R-:W2:Y:S04]  /*17830*/  LDL R64, [R1+0xb28] ;  /* 0x000b280001407983 */ /* 0x000ea80000100800 */
[----:B------:R4:W3:Y:S01]  /*17840*/  @P0 LDG.E.U16 R170, desc[UR56][R6.64] ;  /* 0x0000003806aa0981 */ /* 0x0008e2000c1e1500 */
[----:B------:R-:W-:Y:S02]  /*17850*/  PRMT R33, RZ, 0x7610, R33 ;  /* 0x00007610ff217816 */ /* 0x000fe40000000021 */
[----:B------:R-:W-:Y:S01]  /*17860*/  ISETP.GT.AND P4, PT, R5, 0x28, PT ;  /* 0x000000280500780c */ /* 0x000fe20003f84270 */
[----:B------:R-:W3:Y:S01]  /*17870*/  LDL R59, [R1+0xb20] ;  /* 0x000b2000013b7983 */ /* 0x000ee20000100800 */
[----:B----4-:R-:W-:-:S03]  /*17880*/  @P1 IMAD.MOV.U32 R6, RZ, RZ, R48 ;  /* 0x000000ffff061224 */ /* 0x010fc600078e0030 */
[----:B------:R-:W4:Y:S01]  /*17890*/  LDL R48, [R1+0xb3c] ;  /* 0x000b3c0001307983 */ /* 0x000f220000100800 */
[----:B------:R-:W-:-:S03]  /*178a0*/  @P1 IMAD.MOV.U32 R7, RZ, RZ, R51 ;  /* 0x000000ffff071224 */ /* 0x000fc600078e0033 */
[----:B------:R-:W2:Y:S04]  /*178b0*/  LDL R51, [R1+0xb38] ;  /* 0x000b380001337983 */ /* 0x000ea80000100800 */
[----:B------:R0:W3:Y:S02]  /*178c0*/  @P1 LDG.E.U16 R79, desc[UR56][R6.64] ;  /* 0x00000038064f1981 */ /* 0x0000e4000c1e1500 */
[----:B0-----:R-:W-:Y:S02]  /*178d0*/  @P2 IMAD.MOV.U32 R7, RZ, RZ, R44 ;  /* 0x000000ffff072224 */ /* 0x001fe400078e002c */
[----:B------:R-:W3:Y:S01]  /*178e0*/  LDL R44, [R1+0xb30] ;  /* 0x000b3000012c7983 */ /* 0x000ee20000100800 */
[----:B------:R-:W-:-:S03]  /*178f0*/  @P2 IMAD.MOV.U32 R6, RZ, RZ, R43 ;  /* 0x000000ffff062224 */ /* 0x000fc600078e002b */
[----:B------:R-:W3:Y:S04]  /*17900*/  LDL R43, [R1+0xb34] ;  /* 0x000b3400012b7983 */ /* 0x000ee80000100800 */
[----:B------:R0:W3:Y:S01]  /*17910*/  @P2 LDG.E.U16 R33, desc[UR56][R6.64] ;  /* 0x0000003806212981 */ /* 0x0000e2000c1e1500 */
[----:B------:R-:W-:Y:S02]  /*17920*/  ISETP.GT.AND P1, PT, R5, 0x29, PT ;  /* 0x000000290500780c */ /* 0x000fe40003f24270 */
[----:B------:R-:W-:Y:S01]  /*17930*/  PRMT R65, RZ, 0x7610, R65 ;  /* 0x00007610ff417816 */ /* 0x000fe20000000041 */
[----:B0-----:R-:W-:Y:S02]  /*17940*/  @P3 IMAD.MOV.U32 R7, RZ, RZ, R42 ;  /* 0x000000ffff073224 */ /* 0x001fe400078e002a */
[----:B------:R-:W3:Y:S01]  /*17950*/  LDL R42, [R1+0xb2c] ;  /* 0x000b2c00012a7983 */ /* 0x000ee20000100800 */
[----:B------:R-:W-:Y:S01]  /*17960*/  @P3 IMAD.MOV.U32 R6, RZ, RZ, R39 ;  /* 0x000000ffff063224 */ /* 0x000fe200078e0027 */
[----:B------:R-:W-:-:S02]  /*17970*/  PRMT R13, RZ, 0x7610, R13 ;  /* 0x00007610ff0d7816 */ /* 0x000fc4000000000d */
[----:B------:R-:W3:Y:S04]  /*17980*/  LDL R39, [R1+0xb10] ;  /* 0x000b100001277983 */ /* 0x000ee80000100800 */
[----:B------:R0:W3:Y:S02]  /*17990*/  @P3 LDG.E.U16 R65, desc[UR56][R6.64] ;  /* 0x0000003806413981 */ /* 0x0000e4000c1e1500 */
[----:B0-----:R-:W-:Y:S02]  /*179a0*/  @P4 IMAD.MOV.U32 R6, RZ, RZ, R31 ;  /* 0x000000ffff064224 */ /* 0x001fe400078e001f */
[----:B------:R-:W3:Y:S01]  /*179b0*/  LDL R31, [R1+0xb24] ;  /* 0x000b2400011f7983 */ /* 0x000ee20000100800 */
[----:B------:R-:W-:-:S03]  /*179c0*/  @P4 IMAD.MOV.U32 R7, RZ, RZ, R36 ;  /* 0x000000ffff074224 */ /* 0x000fc600078e0024 */
[----:B------:R-:W3:Y:S04]  /*179d0*/  LDL R36, [R1+0xb14] ;  /* 0x000b140001247983 */ /* 0x000ee80000100800 */
[----:B------:R0:W3:Y:S02]  /*179e0*/  @P4 LDG.E.U16 R13, desc[UR56][R6.64] ;  /* 0x00000038060d4981 */ /* 0x0000e4000c1e1500 */
[----:B0-----:R-:W-:Y:S02]  /*179f0*/  @P1 IMAD.MOV.U32 R7, RZ, RZ, R29 ;  /* 0x000000ffff071224 */ /* 0x001fe400078e001d */
[----:B------:R-:W3:Y:S01]  /*17a00*/  LDL R29, [R1+0xb18] ;  /* 0x000b1800011d7983 */ /* 0x000ee20000100800 */
[----:B------:R-:W-:-:S03]  /*17a10*/  @P1 IMAD.MOV.U32 R6, RZ, RZ, R28 ;  /* 0x000000ffff061224 */ /* 0x000fc600078e001c */
[----:B------:R-:W3:Y:S01]  /*17a20*/  LDL R28, [R1+0xb1c] ;  /* 0x000b1c00011c7983 */ /* 0x000ee20000100800 */
[C---:B------:R-:W-:Y:S02]  /*17a30*/  ISETP.GT.AND P0, PT, R5.reuse, 0x2a, PT ;  /* 0x0000002a0500780c */ /* 0x040fe40003f04270 */
[----:B------:R-:W-:Y:S02]  /*17a40*/  PRMT R17, RZ, 0x7610, R17 ;  /* 0x00007610ff117816 */ /* 0x000fe40000000011 */
[C---:B------:R-:W-:Y:S02]  /*17a50*/  ISETP.GT.AND P2, PT, R5.reuse, 0x2b, PT ;  /* 0x0000002b0500780c */ /* 0x040fe40003f44270 */
[----:B------:R-:W-:Y:S02]  /*17a60*/  ISETP.GT.AND P3, PT, R5, 0x2c, PT ;  /* 0x0000002c0500780c */ /* 0x000fe40003f64270 */
[----:B------:R0:W3:Y:S01]  /*17a70*/  @P1 LDG.E.U16 R17, desc[UR56][R6.64] ;  /* 0x0000003806111981 */ /* 0x0000e2000c1e1500 */
[----:B------:R-:W-:-:S02]  /*17a80*/  PRMT R152, RZ, 0x7610, R152 ;  /* 0x00007610ff987816 */ /* 0x000fc40000000098 */
[----:B------:R-:W-:Y:S02]  /*17a90*/  PRMT R160, RZ, 0x7610, R160 ;  /* 0x00007610ffa07816 */ /* 0x000fe400000000a0 */
[----:B0-----:R-:W-:Y:S02]  /*17aa0*/  @P0 IMAD.MOV.U32 R6, RZ, RZ, R73 ;  /* 0x000000ffff060224 */ /* 0x001fe400078e0049 */
[----:B------:R-:W-:Y:S01]  /*17ab0*/  @P0 IMAD.MOV.U32 R7, RZ, RZ, R77 ;  /* 0x000000ffff070224 */ /* 0x000fe200078e004d */
[----:B------:R-:W-:Y:S01]  /*17ac0*/  ISETP.GT.AND P1, PT, R5, 0x2d, PT ;  /* 0x0000002d0500780c */ /* 0x000fe20003f24270 */
[----:B------:R-:W3:Y:S04]  /*17ad0*/  LDL R73, [R1+0xac0] ;  /* 0x000ac00001497983 */ /* 0x000ee80000100800 */
[----:B------:R4:W3:Y:S02]  /*17ae0*/  @P0 LDG.E.U16 R152, desc[UR56][R6.64] ;  /* 0x0000003806980981 */ /* 0x0008e4000c1e1500 */
[----:B----4-:R-:W-:-:S02]  /*17af0*/  @P2 IMAD.MOV.U32 R6, RZ, RZ, R48 ;  /* 0x000000ffff062224 */ /* 0x010fc400078e0030 */
[----:B------:R-:W4:Y:S01]  /*17b00*/  LDL R48, [R1+0xb0c] ;  /* 0x000b0c0001307983 */ /* 0x000f220000100800 */
[----:B--2---:R-:W-:-:S03]  /*17b10*/  @P2 IMAD.MOV.U32 R7, RZ, RZ, R51 ;  /* 0x000000ffff072224 */ /* 0x004fc600078e0033 */
[----:B------:R-:W2:Y:S04]  /*17b20*/  LDL R51, [R1+0xb08] ;  /* 0x000b080001337983 */ /* 0x000ea80000100800 */
[----:B------:R3:W2:Y:S02]  /*17b30*/  @P2 LDG.E.U16 R160, desc[UR56][R6.64] ;  /* 0x0000003806a02981 */ /* 0x0006a4000c1e1500 */
[----:B---3--:R-:W-:Y:S02]  /*17b40*/  @P3 IMAD.MOV.U32 R7, RZ, RZ, R44 ;  /* 0x000000ffff073224 */ /* 0x008fe400078e002c */
[----:B------:R-:W3:Y:S01]  /*17b50*/  LDL R44, [R1+0xb00] ;  /* 0x000b0000012c7983 */ /* 0x000ee20000100800 */
[----:B------:R-:W-:Y:S01]  /*17b60*/  PRMT R167, RZ, 0x7610, R167 ;  /* 0x00007610ffa77816 */ /* 0x000fe200000000a7 */
[----:B------:R-:W-:-:S02]  /*17b70*/  @P3 IMAD.MOV.U32 R6, RZ, RZ, R43 ;  /* 0x000000ffff063224 */ /* 0x000fc400078e002b */
[----:B------:R-:W3:Y:S01]  /*17b80*/  LDL R43, [R1+0xb04] ;  /* 0x000b0400012b7983 */ /* 0x000ee20000100800 */
[----:B------:R-:W-:-:S03]  /*17b90*/  ISETP.GT.AND P4, PT, R5, 0x2e, PT ;  /* 0x0000002e0500780c */ /* 0x000fc60003f84270 */
[----:B------:R0:W3:Y:S01]  /*17ba0*/  @P3 LDG.E.U16 R167, desc[UR56][R6.64] ;  /* 0x0000003806a73981 */ /* 0x0000e2000c1e1500 */
[----:B------:R-:W-:Y:S02]  /*17bb0*/  PRMT R71, RZ, 0x7610, R71 ;  /* 0x00007610ff477816 */ /* 0x000fe40000000047 */
[----:B------:R-:W-:Y:S01]  /*17bc0*/  ISETP.GT.AND P0, PT, R5, 0x2f, PT ;  /* 0x0000002f0500780c */ /* 0x000fe20003f04270 */
[----:B0-----:R-:W-:Y:S02]  /*17bd0*/  @P1 IMAD.MOV.U32 R7, RZ, RZ, R64 ;  /* 0x000000ffff071224 */ /* 0x001fe400078e0040 */
[----:B------:R-:W-:Y:S01]  /*17be0*/  @P1 IMAD.MOV.U32 R6, RZ, RZ, R42 ;  /* 0x000000ffff061224 */ /* 0x000fe200078e002a */
[----:B------:R-:W3:Y:S04]  /*17bf0*/  LDL R64, [R1+0xaf8] ;  /* 0x000af80001407983 */ /* 0x000ee80000100800 */
[----:B------:R-:W3:Y:S01]  /*17c00*/  LDL R42, [R1+0xafc] ;  /* 0x000afc00012a7983 */ /* 0x000ee20000100800 */
[----:B------:R-:W-:-:S03]  /*17c10*/  PRMT R27, RZ, 0x7610, R27 ;  /* 0x00007610ff1b7816 */ /* 0x000fc6000000001b */
[----:B------:R0:W3:Y:S02]  /*17c20*/  @P1 LDG.E.U16 R71, desc[UR56][R6.64] ;  /* 0x0000003806471981 */ /* 0x0000e4000c1e1500 */
[----:B0-----:R-:W-:Y:S02]  /*17c30*/  @P4 IMAD.MOV.U32 R7, RZ, RZ, R59 ;  /* 0x000000ffff074224 */ /* 0x001fe400078e003b */
[----:B------:R-:W-:Y:S01]  /*17c40*/  @P4 IMAD.MOV.U32 R6, RZ, RZ, R31 ;  /* 0x000000ffff064224 */ /* 0x000fe200078e001f */
[----:B------:R-:W3:Y:S04]  /*17c50*/  LDL R59, [R1+0xaf0] ;  /* 0x000af000013b7983 */ /* 0x000ee80000100800 */
[----:B------:R-:W3:Y:S04]  /*17c60*/  LDL R31, [R1+0xaf4] ;  /* 0x000af400011f7983 */ /* 0x000ee80000100800 */
[----:B------:R0:W3:Y:S02]  /*17c70*/  @P4 LDG.E.U16 R27, desc[UR56][R6.64] ;  /* 0x00000038061b4981 */ /* 0x0000e4000c1e1500 */
[----:B0-----:R-:W-:-:S02]  /*17c80*/  @P0 IMAD.MOV.U32 R7, RZ, RZ, R29 ;  /* 0x000000ffff070224 */ /* 0x001fc400078e001d */
[----:B------:R-:W3:Y:S01]  /*17c90*/  LDL R29, [R1+0xae8] ;  /* 0x000ae800011d7983 */ /* 0x000ee20000100800 */
[----:B------:R-:W-:-:S03]  /*17ca0*/  @P0 IMAD.MOV.U32 R6, RZ, RZ, R28 ;  /* 0x000000ffff060224 */ /* 0x000fc600078e001c */
[----:B------:R-:W3:Y:S01]  /*17cb0*/  LDL R28, [R1+0xaec] ;  /* 0x000aec00011c7983 */ /* 0x000ee20000100800 */
[----:B------:R-:W-:Y:S02]  /*17cc0*/  ISETP.GT.AND P1, PT, R5, 0x30, PT ;  /* 0x000000300500780c */ /* 0x000fe40003f24270 */
[----:B------:R-:W-:-:S06]  /*17cd0*/  PRMT R62, RZ, 0x7610, R62 ;  /* 0x00007610ff3e7816 */ /* 0x000fcc000000003e */
[----:B------:R0:W3:Y:S05]  /*17ce0*/  @P0 LDG.E.U16 R62, desc[UR56][R6.64] ;  /* 0x00000038063e0981 */ /* 0x0000ea000c1e1500 */
[----:B0-----:R-:W-:Y:S02]  /*17cf0*/  @P1 IMAD.MOV.U32 R7, RZ, RZ, R39 ;  /* 0x000000ffff071224 */ /* 0x001fe400078e0027 */
[----:B------:R-:W3:Y:S01]  /*17d00*/  LDL R39, [R1+0xae0] ;  /* 0x000ae00001277983 */ /* 0x000ee20000100800 */
[----:B------:R-:W-:-:S03]  /*17d10*/  @P1 IMAD.MOV.U32 R6, RZ, RZ, R36 ;  /* 0x000000ffff061224 */ /* 0x000fc600078e0024 */
[----:B------:R-:W3:Y:S01]  /*17d20*/  LDL R36, [R1+0xae4] ;  /* 0x000ae40001247983 */ /* 0x000ee20000100800 */
[----:B------:R-:W-:Y:S02]  /*17d30*/  PRMT R11, RZ, 0x7610, R11 ;  /* 0x00007610ff0b7816 */ /* 0x000fe4000000000b */
[----:B------:R-:W-:-:S04]  /*17d40*/  ISETP.GT.AND P0, PT, R5, 0x31, PT ;  /* 0x000000310500780c */ /* 0x000fc80003f04270 */
[----:B------:R4:W3:Y:S01]  /*17d50*/  @P1 LDG.E.U16 R11, desc[UR56][R6.64] ;  /* 0x00000038060b1981 */ /* 0x0008e2000c1e1500 */
[----:B------:R-:W-:Y:S02]  /*17d60*/  ISETP.GT.AND P1, PT, R5, 0x32, PT ;  /* 0x000000320500780c */ /* 0x000fe40003f24270 */
[----:B------:R-:W-:-:S06]  /*17d70*/  PRMT R14, RZ, 0x7610, R14 ;  /* 0x00007610ff0e7816 */ /* 0x000fcc000000000e */
[----:B----4-:R-:W-:Y:S02]  /*17d80*/  @P0 IMAD.MOV.U32 R6, RZ, RZ, R48 ;  /* 0x000000ffff060224 */ /* 0x010fe400078e0030 */
[----:B------:R-:W4:Y:S01]  /*17d90*/  LDL R48, [R1+0xadc] ;  /* 0x000adc0001307983 */ /* 0x000f220000100800 */
[----:B--2---:R-:W-:-:S03]  /*17da0*/  @P0 IMAD.MOV.U32 R7, RZ, RZ, R51 ;  /* 0x000000ffff070224 */ /* 0x004fc600078e0033 */
[----:B------:R-:W2:Y:S04]  /*17db0*/  LDL R51, [R1+0xad8] ;  /* 0x000ad80001337983 */ /* 0x000ea80000100800 */
[----:B------:R3:W2:Y:S02]  /*17dc0*/  @P0 LDG.E.U16 R14, desc[UR56][R6.64] ;  /* 0x00000038060e0981 */ /* 0x0006a4000c1e1500 */
[----:B---3--:R-:W-:Y:S02]  /*17dd0*/  @P1 IMAD.MOV.U32 R7, RZ, RZ, R44 ;  /* 0x000000ffff071224 */ /* 0x008fe400078e002c */
[----:B------:R-:W3:Y:S01]  /*17de0*/  LDL R44, [R1+0xad0] ;  /* 0x000ad000012c7983 */ /* 0x000ee20000100800 */
[----:B------:R-:W-:Y:S01]  /*17df0*/  ISETP.GT.AND P0, PT, R5, 0x33, PT ;  /* 0x000000330500780c */ /* 0x000fe20003f04270 */
[----:B------:R-:W-:Y:S01]  /*17e00*/  @P1 IMAD.MOV.U32 R6, RZ, RZ, R43 ;  /* 0x000000ffff061224 */ /* 0x000fe200078e002b */
[----:B------:R-:W-:Y:S01]  /*17e10*/  PRMT R19, RZ, 0x7610, R19 ;  /* 0x00007610ff137816 */ /* 0x000fe20000000013 */
[----:B------:R-:W3:Y:S01]  /*17e20*/  LDL R43, [R1+0xad4] ;  /* 0x000ad400012b7983 */ /* 0x000ee20000100800 */
[----:B------:R-:W-:-:S04]  /*17e30*/  PRMT R154, RZ, 0x7610, R154 ;  /* 0x00007610ff9a7816 */ /* 0x000fc8000000009a */
[----:B------:R0:W3:Y:S01]  /*17e40*/  @P1 LDG.E.U16 R19, desc[UR56][R6.64] ;  /* 0x0000003806131981 */ /* 0x0000e2000c1e1500 */
[----:B------:R-:W-:-:S04]  /*17e50*/  ISETP.GT.AND P1, PT, R5, 0x34, PT ;  /* 0x000000340500780c */ /* 0x000fc80003f24270 */
[----:B0-----:R-:W-:Y:S01]  /*17e60*/  @P0 IMAD.MOV.U32 R7, RZ, RZ, R64 ;  /* 0x000000ffff070224 */ /* 0x001fe200078e0040 */
[----:B------:R-:W-:Y:S01]  /*17e70*/  PRMT R162, RZ, 0x7610, R162 ;  /* 0x00007610ffa27816 */ /* 0x000fe200000000a2 */
[----:B------:R-:W3:Y:S01]  /*17e80*/  LDL R64, [R1+0xac4] ;  /* 0x000ac40001407983 */ /* 0x000ee20000100800 */
[----:B------:R-:W-:-:S03]  /*17e90*/  @P0 IMAD.MOV.U32 R6, RZ, RZ, R42 ;  /* 0x000000ffff060224 */ /* 0x000fc600078e002a */
[----:B------:R-:W3:Y:S04]  /*17ea0*/  LDL R42, [R1+0xacc] ;  /* 0x000acc00012a7983 */ /* 0x000ee80000100800 */
[----:B------:R0:W3:Y:S01]  /*17eb0*/  @P0 LDG.E.U16 R154, desc[UR56][R6.64] ;  /* 0x00000038069a0981 */ /* 0x0000e2000c1e1500 */
[----:B------:R-:W-:Y:S01]  /*17ec0*/  ISETP.GT.AND P0, PT, R5, 0x35, PT ;  /* 0x000000350500780c */ /* 0x000fe20003f04270 */
[----:B0-----:R-:W-:Y:S02]  /*17ed0*/  @P1 IMAD.MOV.U32 R7, RZ, RZ, R59 ;  /* 0x000000ffff071224 */ /* 0x001fe400078e003b */
[----:B------:R-:W-:Y:S02]  /*17ee0*/  @P1 IMAD.MOV.U32 R6, RZ, RZ, R31 ;  /* 0x000000ffff061224 */ /* 0x000fe400078e001f */
[----:B------:R-:W3:Y:S04]  /*17ef0*/  LDL R31, [R1+0xab8] ;  /* 0x000ab800011f7983 */ /* 0x000ee80000100800 */
[----:B------:R0:W3:Y:S04]  /*17f00*/  @P1 LDG.E.U16 R162, desc[UR56][R6.64] ;  /* 0x0000003806a21981 */ /* 0x0000e8000c1e1500 */
[----:B0-----:R-:W-:-:S02]  /*17f10*/  @P0 IMAD.MOV.U32 R7, RZ, RZ, R29 ;  /* 0x000000ffff070224 */ /* 0x001fc400078e001d */
[----:B------:R-:W3:Y:S01]  /*17f20*/  LDL R29, [R1+0xabc] ;  /* 0x000abc00011d7983 */ /* 0x000ee20000100800 */
[----:B------:R-:W-:-:S03]  /*17f30*/  @P0 IMAD.MOV.U32 R6, RZ, RZ, R28 ;  /* 0x000000ffff060224 */ /* 0x000fc600078e001c */
[----:B------:R-:W3:Y:S01]  /*17f40*/  LDL.LU R28, [R1+0xac8] ;  /* 0x000ac800011c7983 */ /* 0x000ee20000300800 */
[----:B------:R-:W-:Y:S02]  /*17f50*/  ISETP.GT.AND P1, PT, R5, 0x36, PT ;  /* 0x000000360500780c */ /* 0x000fe40003f24270 */
[----:B------:R-:W-:Y:S01]  /*17f60*/  PRMT R248, RZ, 0x7610, R248 ;  /* 0x00007610fff87816 */ /* 0x000fe200000000f8 */
[----:B------:R-:W3:Y:S01]  /*17f70*/  LDL R59, [R1+0xaa8] ;  /* 0x000aa800013b7983 */ /* 0x000ee20000100800 */
[----:B------:R-:W-:Y:S02]  /*17f80*/  PRMT R74, RZ, 0x7610, R74 ;  /* 0x00007610ff4a7816 */ /* 0x000fe4000000004a */
[----:B------:R-:W-:Y:S02]  /*17f90*/  PRMT R61, RZ, 0x7610, R61 ;  /* 0x00007610ff3d7816 */ /* 0x000fe4000000003d */
[----:B------:R-:W-:Y:S01]  /*17fa0*/  PRMT R10, RZ, 0x7610, R10 ;  /* 0x00007610ff0a7816 */ /* 0x000fe2000000000a */
[----:B------:R0:W3:Y:S01]  /*17fb0*/  @P0 LDG.E.U16 R248, desc[UR56][R6.64] ;  /* 0x0000003806f80981 */ /* 0x0000e2000c1e1500 */
[----:B------:R-:W-:-:S02]  /*17fc0*/  PRMT R12, RZ, 0x7610, R12 ;  /* 0x00007610ff0c7816 */ /* 0x000fc4000000000c */
[----:B------:R-:W-:Y:S02]  /*17fd0*/  PRMT R16, RZ, 0x7610, R16 ;  /* 0x00007610ff107816 */ /* 0x000fe40000000010 */
[----:B------:R-:W-:Y:S02]  /*17fe0*/  PRMT R22, RZ, 0x7610, R22 ;  /* 0x00007610ff167816 */ /* 0x000fe40000000016 */
[----:B------:R-:W-:Y:S02]  /*17ff0*/  PRMT R157, RZ, 0x7610, R157 ;  /* 0x00007610ff9d7816 */ /* 0x000fe4000000009d */
[----:B------:R-:W-:Y:S01]  /*18000*/  PRMT R240, RZ, 0x7610, R240 ;  /* 0x00007610fff07816 */ /* 0x000fe200000000f0 */
[----:B0-----:R-:W-:Y:S01]  /*18010*/  @P1 IMAD.MOV.U32 R7, RZ, RZ, R39 ;  /* 0x000000ffff071224 */ /* 0x001fe200078e0027 */
[----:B------:R-:W0:Y:S01]  /*18020*/  S2R R150, SR_TID.X ;  /* 0x0000000000967919 */ /* 0x000e220000002100 */
[----:B------:R-:W3:Y:S01]  /*18030*/  LDL R39, [R1+0xab0] ;  /* 0x000ab00001277983 */ /* 0x000ee20000100800 */
[----:B------:R-:W-:-:S03]  /*18040*/  @P1 IMAD.MOV.U32 R6, RZ, RZ, R36 ;  /* 0x000000ffff061224 */ /* 0x000fc600078e0024 */
[----:B------:R-:W3:Y:S01]  /*18050*/  LDL R36, [R1+0xab4] ;  /* 0x000ab40001247983 */ /* 0x000ee20000100800 */
[----:B------:R-:W-:-:S03]  /*18060*/  ISETP.GT.AND P0, PT, R5, 0x37, PT ;  /* 0x000000370500780c */ /* 0x000fc60003f04270 */
[----:B------:R4:W3:Y:S01]  /*18070*/  @P1 LDG.E.U16 R74, desc[UR56][R6.64] ;  /* 0x00000038064a1981 */ /* 0x0008e2000c1e1500 */
[C---:B------:R-:W-:Y:S02]  /*18080*/  ISETP.GT.AND P1, PT, R5.reuse, 0x38, PT ;  /* 0x000000380500780c */ /* 0x040fe40003f24270 */
[----:B------:R-:W-:Y:S01]  /*18090*/  ISETP.GT.AND P2, PT, R5, 0x3f, PT ;  /* 0x0000003f0500780c */ /* 0x000fe20003f44270 */
[----:B------:R-:W3:Y:S01]  /*180a0*/  LDL R81, [R1+0x1008] ;  /* 0x0010080001517983 */ /* 0x000ee20000100800 */
[----:B------:R-:W-:Y:S02]  /*180b0*/  PRMT R58, RZ, 0x7610, R58 ;  /* 0x00007610ff3a7816 */ /* 0x000fe4000000003a */
[----:B------:R-:W-:Y:S01]  /*180c0*/  PRMT R78, RZ, 0x7610, R78 ;  /* 0x00007610ff4e7816 */ /* 0x000fe2000000004e */
[----:B------:R-:W3:Y:S01]  /*180d0*/  LDL R85, [R1+0x870] ;  /* 0x0008700001557983 */ /* 0x000ee20000100800 */
[----:B------:R-:W-:Y:S02]  /*180e0*/  PRMT R75, RZ, 0x7610, R75 ;  /* 0x00007610ff4b7816 */ /* 0x000fe4000000004b */
[----:B------:R-:W-:Y:S01]  /*180f0*/  PRMT R72, RZ, 0x7610, R72 ;  /* 0x00007610ff487816 */ /* 0x000fe20000000048 */
[----:B------:R-:W3:Y:S01]  /*18100*/  LDL R84, [R1+0x874] ;  /* 0x0008740001547983 */ /* 0x000ee20000100800 */
[----:B----4-:R-:W-:-:S03]  /*18110*/  @P0 IMAD.MOV.U32 R6, RZ, RZ, R48 ;  /* 0x000000ffff060224 */ /* 0x010fc600078e0030 */
[----:B------:R-:W4:Y:S01]  /*18120*/  LDL R48, [R1+0xaa0] ;  /* 0x000aa00001307983 */ /* 0x000f220000100800 */
[----:B--2---:R-:W-:-:S03]  /*18130*/  @P0 IMAD.MOV.U32 R7, RZ, RZ, R51 ;  /* 0x000000ffff070224 */ /* 0x004fc600078e0033 */
[----:B------:R-:W2:Y:S04]  /*18140*/  LDL R51, [R1+0xaac] ;  /* 0x000aac0001337983 */ /* 0x000ea80000100800 */
[----:B------:R3:W4:Y:S02]  /*18150*/  @P0 LDG.E.U16 R61, desc[UR56][R6.64] ;  /* 0x00000038063d0981 */ /* 0x000724000c1e1500 */
[----:B---3--:R-:W-:Y:S02]  /*18160*/  @P1 IMAD.MOV.U32 R7, RZ, RZ, R44 ;  /* 0x000000ffff071224 */ /* 0x008fe400078e002c */
[----:B------:R-:W3:Y:S01]  /*18170*/  LDL R44, [R1+0xaa4] ;  /* 0x000aa400012c7983 */ /* 0x000ee20000100800 */
[----:B------:R-:W-:Y:S01]  /*18180*/  ISETP.GT.AND P0, PT, R5, 0x39, PT ;  /* 0x000000390500780c */ /* 0x000fe20003f04270 */
[----:B------:R-:W-:-:S02]  /*18190*/  @P1 IMAD.MOV.U32 R6, RZ, RZ, R43 ;  /* 0x000000ffff061224 */ /* 0x000fc400078e002b */
[----:B------:R-:W4:Y:S04]  /*181a0*/  LDL R43, [R1+0xa98] ;  /* 0x000a9800012b7983 */ /* 0x000f280000100800 */
[----:B------:R1:W4:Y:S01]  /*181b0*/  @P1 LDG.E.U16 R10, desc[UR56][R6.64] ;  /* 0x00000038060a1981 */ /* 0x000322000c1e1500 */
[----:B------:R-:W-:-:S05]  /*181c0*/  ISETP.GT.AND P1, PT, R5, 0x3a, PT ;  /* 0x0000003a0500780c */ /* 0x000fca0003f24270 */
[----:B-1----:R-:W-:Y:S02]  /*181d0*/  @P0 IMAD.MOV.U32 R6, RZ, RZ, R42 ;  /* 0x000000ffff060224 */ /* 0x002fe400078e002a */
[----:B------:R-:W4:Y:S01]  /*181e0*/  LDL R42, [R1+0xa9c] ;  /* 0x000a9c00012a7983 */ /* 0x000f220000100800 */
[----:B------:R-:W-:-:S05]  /*181f0*/  @P0 IMAD.MOV.U32 R7, RZ, RZ, R28 ;  /* 0x000000ffff070224 */ /* 0x000fca00078e001c */
[----:B------:R1:W4:Y:S01]  /*18200*/  @P0 LDG.E.U16 R12, desc[UR56][R6.64] ;  /* 0x00000038060c0981 */ /* 0x000322000c1e1500 */
[C---:B------:R-:W-:Y:S01]  /*18210*/  ISETP.GT.AND P0, PT, R5.reuse, 0x3b, PT ;  /* 0x0000003b0500780c */ /* 0x040fe20003f04270 */
[----:B-1----:R-:W-:Y:S02]  /*18220*/  @P1 IMAD.MOV.U32 R6, RZ, RZ, R64 ;  /* 0x000000ffff061224 */ /* 0x002fe400078e0040 */
[----:B------:R-:W-:Y:S01]  /*18230*/  @P1 IMAD.MOV.U32 R7, RZ, RZ, R73 ;  /* 0x000000ffff071224 */ /* 0x000fe200078e0049 */
[----:B------:R-:W4:Y:S04]  /*18240*/  LDL R64, [R1+0x108c] ;  /* 0x00108c0001407983 */ /* 0x000f280000100800 */
[----:B------:R1:W4:Y:S01]  /*18250*/  @P1 LDG.E.U16 R16, desc[UR56][R6.64] ;  /* 0x0000003806101981 */ /* 0x000322000c1e1500 */
[----:B------:R-:W-:-:S03]  /*18260*/  ISETP.GT.AND P1, PT, R5, 0x3c, PT ;  /* 0x0000003c0500780c */ /* 0x000fc60003f24270 */
[----:B------:R-:W4:Y:S01]  /*18270*/  LDL R73, [R1+0x1088] ;  /* 0x0010880001497983 */ /* 0x000f220000100800 */
[----:B-1----:R-:W-:Y:S02]  /*18280*/  @P0 IMAD.MOV.U32 R6, RZ, RZ, R29 ;  /* 0x000000ffff060224 */ /* 0x002fe400078e001d */
[----:B------:R-:W-:Y:S01]  /*18290*/  @P0 IMAD.MOV.U32 R7, RZ, RZ, R31 ;  /* 0x000000ffff070224 */ /* 0x000fe200078e001f */
[----:B------:R-:W4:Y:S04]  /*182a0*/  LDL R29, [R1+0x10ac] ;  /* 0x0010ac00011d7983 */ /* 0x000f280000100800 */
[----:B------:R-:W4:Y:S04]  /*182b0*/  LDL R31, [R1+0x10a8] ;  /* 0x0010a800011f7983 */ /* 0x000f280000100800 */
[----:B------:R1:W4:Y:S02]  /*182c0*/  @P0 LDG.E.U16 R22, desc[UR56][R6.64] ;  /* 0x0000003806160981 */ /* 0x000324000c1e1500 */
[----:B-1----:R-:W-:-:S02]  /*182d0*/  @P1 IMAD.MOV.U32 R7, RZ, RZ, R39 ;  /* 0x000000ffff071224 */ /* 0x002fc400078e0027 */
[----:B------:R-:W4:Y:S01]  /*182e0*/  LDL R39, [R1+0xc9c] ;  /* 0x000c9c0001277983 */ /* 0x000f220000100800 */
[----:B------:R-:W-:-:S03]  /*182f0*/  @P1 IMAD.MOV.U32 R6, RZ, RZ, R36 ;  /* 0x000000ffff061224 */ /* 0x000fc600078e0024 */
[----:B------:R-:W4:Y:S01]  /*18300*/  LDL R36, [R1+0x109c] ;  /* 0x00109c0001247983 */ /* 0x000f220000100800 */
[----:B------:R-:W-:-:S03]  /*18310*/  ISETP.GT.AND P0, PT, R5, 0x3d, PT ;  /* 0x0000003d0500780c */ /* 0x000fc60003f04270 */
[----:B------:R1:W4:Y:S01]  /*18320*/  @P1 LDG.E.U16 R157, desc[UR56][R6.64] ;  /* 0x00000038069d1981 */ /* 0x000322000c1e1500 */
[----:B------:R-:W-:-:S09]  /*18330*/  ISETP.GT.AND P1, PT, R5, 0x3e, PT ;  /* 0x0000003e0500780c */ /* 0x000fd20003f24270 */
[----:B-1----:R-:W-:Y:S02]  /*18340*/  @P0 IMAD.MOV.U32 R7, RZ, RZ, R59 ;  /* 0x000000ffff070224 */ /* 0x002fe400078e003b */
[----:B------:R-:W4:Y:S01]  /*18350*/  LDL R59, [R1+0x1068] ;  /* 0x00106800013b7983 */ /* 0x000f220000100800 */
[----:B--2---:R-:W-:-:S03]  /*18360*/  @P0 IMAD.MOV.U32 R6, RZ, RZ, R51 ;  /* 0x000000ffff060224 */ /* 0x004fc600078e0033 */
[----:B------:R-:W2:Y:S04]  /*18370*/  LDL R51, [R1+0x106c] ;  /* 0x00106c0001337983 */ /* 0x000ea80000100800 */
[----:B------:R3:W2:Y:S02]  /*18380*/  @P0 LDG.E.U16 R240, desc[UR56][R6.64] ;  /* 0x0000003806f00981 */ /* 0x0006a4000c1e1500 */
[----:B---3--:R-:W-:Y:S02]  /*18390*/  @P1 IMAD.MOV.U32 R6, RZ, RZ, R44 ;  /* 0x000000ffff061224 */ /* 0x008fe400078e002c */
[----:B------:R-:W3:Y:S01]  /*183a0*/  LDL R44, [R1+0x104c] ;  /* 0x00104c00012c7983 */ /* 0x000ee20000100800 */
[----:B0-----:R-:W-:Y:S01]  /*183b0*/  LOP3.LUT R77, R150, 0x3f, RZ, 0xc0, !PT ;  /* 0x0000003f964d7812 */ /* 0x001fe200078ec0ff */
[----:B----4-:R-:W-:-:S02]  /*183c0*/  @P1 IMAD.MOV.U32 R7, RZ, RZ, R48 ;  /* 0x000000ffff071224 */ /* 0x010fc400078e0030 */
[----:B------:R-:W4:Y:S01]  /*183d0*/  LDL R48, [R1+0x1048] ;  /* 0x0010480001307983 */ /* 0x000f220000100800 */
[----:B------:R-:W-:Y:S02]  /*183e0*/  ISETP.GE.AND P0, PT, R77, R5, PT ;  /* 0x000000054d00720c */ /* 0x000fe40003f06270 */
[----:B------:R-:W-:Y:S01]  /*183f0*/  PRMT R5, RZ, 0x7610, R5 ;  /* 0x00007610ff057816 */ /* 0x000fe20000000005 */
[----:B------:R-:W4:Y:S05]  /*18400*/  LDL R77, [R1+0x100c] ;  /* 0x00100c00014d7983 */ /* 0x000f2a0000100800 */
[----:B------:R0:W4:Y:S02]  /*18410*/  @P1 LDG.E.U16 R5, desc[UR56][R6.64] ;  /* 0x0000003806051981 */ /* 0x000124000c1e1500 */
[----:B0-----:R-:W-:-:S02]  /*18420*/  @P2 IMAD.MOV.U32 R6, RZ, RZ, R42 ;  /* 0x000000ffff062224 */ /* 0x001fc400078e002a */
[----:B------:R-:W-:Y:S01]  /*18430*/  @P2 IMAD.MOV.U32 R7, RZ, RZ, R43 ;  /* 0x000000ffff072224 */ /* 0x000fe200078e002b */
[----:B------:R-:W4:Y:S04]  /*18440*/  LDL R42, [R1+0x102c] ;  /* 0x00102c00012a7983 */ /* 0x000f280000100800 */
[----:B------:R0:W4:Y:S01]  /*18450*/  @P2 LDG.E.U16 R58, desc[UR56][R6.64] ;  /* 0x00000038063a2981 */ /* 0x000122000c1e1500 */
[----:B------:R-:W-:Y:S06]  /*18460*/  BAR.SYNC.DEFER_BLOCKING 0x0 ;  /* 0x0000000000007b1d */ /* 0x000fec0000010000 */
[----:B------:R-:W4:Y:S01]  /*18470*/  LDL R43, [R1+0x1028] ;  /* 0x00102800012b7983 */ /* 0x000f220000100800 */
[----:B0-----:R-:W-:-:S03]  /*18480*/  @!P0 IMAD.MOV.U32 R6, RZ, RZ, R29 ;  /* 0x000000ffff068224 */ /* 0x001fc600078e001d */
[----:B------:R-:W4:Y:S01]  /*18490*/  LDL R29, [R1+0xfec] ;  /* 0x000fec00011d7983 */ /* 0x000f220000100800 */
[----:B------:R-:W-:-:S03]  /*184a0*/  @!P0 IMAD.MOV.U32 R7, RZ, RZ, R31 ;  /* 0x000000ffff078224 */ /* 0x000fc600078e001f */
[----:B------:R-:W4:Y:S04]  /*184b0*/  LDL R31, [R1+0xfe8] ;  /* 0x000fe800011f7983 */ /* 0x000f280000100800 */
[----:B------:R0:W4:Y:S02]  /*184c0*/  @!P0 LDG.E.U16 R78, desc[UR56][R6.64] ;  /* 0x00000038064e8981 */ /* 0x000124000c1e1500 */
[----:B0-----:R-:W-:Y:S02]  /*184d0*/  @!P0 IMAD.MOV.U32 R7, RZ, RZ, R39 ;  /* 0x000000ffff078224 */ /* 0x001fe400078e0027 */
[----:B------:R-:W4:Y:S01]  /*184e0*/  LDL R39, [R1+0xfc8] ;  /* 0x000fc80001277983 */ /* 0x000f220000100800 */
[----:B------:R-:W-:-:S03]  /*184f0*/  @!P0 IMAD.MOV.U32 R6, RZ, RZ, R36 ;  /* 0x000000ffff068224 */ /* 0x000fc600078e0024 */
[----:B------:R-:W4:Y:S04]  /*18500*/  LDL R36, [R1+0xfcc] ;  /* 0x000fcc0001247983 */ /* 0x000f280000100800 */
[----:B------:R0:W4:Y:S02]  /*18510*/  @!P0 LDG.E.U16 R75, desc[UR56][R6.64] ;  /* 0x00000038064b8981 */ /* 0x000124000c1e1500 */
[----:B0-----:R-:W-:Y:S02]  /*18520*/  @!P0 IMAD.MOV.U32 R6, RZ, RZ, R64 ;  /* 0x000000ffff068224 */ /* 0x001fe400078e0040 */
[----:B------:R-:W-:Y:S01]  /*18530*/  @!P0 IMAD.MOV.U32 R7, RZ, RZ, R73 ;  /* 0x000000ffff078224 */ /* 0x000fe200078e0049 */
[----:B------:R-:W4:Y:S04]  /*18540*/  LDL R64, [R1+0xfac] ;  /* 0x000fac0001407983 */ /* 0x000f280000100800 */
[----:B------:R-:W4:Y:S04]  /*18550*/  LDL R73, [R1+0xfa8] ;  /* 0x000fa80001497983 */ /* 0x000f280000100800 */
[----:B------:R0:W4:Y:S01]  /*18560*/  @!P0 LDG.E.U16 R72, desc[UR56][R6.64] ;  /* 0x0000003806488981 */ /* 0x000122000c1e1500 */
[----:B------:R-:W-:Y:S01]  /*18570*/  PRMT R69, RZ, 0x7610, R69 ;  /* 0x00007610ff457816 */ /* 0x000fe20000000045 */
[----:B0-----:R-:W-:-:S02]  /*18580*/  @!P0 IMAD.MOV.U32 R7, RZ, RZ, R59 ;  /* 0x000000ffff078224 */ /* 0x001fc400078e003b */
[----:B------:R-:W4:Y:S01]  /*18590*/  LDL R59, [R1+0xf88] ;  /* 0x000f8800013b7983 */ /* 0x000f220000100800 */
[----:B--2---:R-:W-:-:S03]  /*185a0*/  @!P0 IMAD.MOV.U32 R6, RZ, RZ, R51 ;  /* 0x000000ffff068224 */ /* 0x004fc600078e0033 */
[----:B------:R-:W2:Y:S04]  /*185b0*/  LDL R51, [R1+0xf8c] ;  /* 0x000f8c0001337983 */ /* 0x000ea80000100800 */
[----:B------:R3:W2:Y:S02]  /*185c0*/  @!P0 LDG.E.U16 R69, desc[UR56][R6.64] ;  /* 0x0000003806458981 */ /* 0x0006a4000c1e1500 */
[----:B---3--:R-:W-:Y:S02]  /*185d0*/  @!P0 IMAD.MOV.U32 R6, RZ, RZ, R44 ;  /* 0x000000ffff068224 */ /* 0x008fe400078e002c */
[----:B------:R-:W3:Y:S01]  /*185e0*/  LDL R44, [R1+0xf6c] ;  /* 0x000f6c00012c7983 */ /* 0x000ee20000100800 */
[----:B------:R-:W-:Y:S01]  /*185f0*/  PRMT R66, RZ, 0x7610, R66 ;  /* 0x00007610ff427816 */ /* 0x000fe20000000042 */
[----:B----4-:R-:W-:-:S02]  /*18600*/  @!P0 IMAD.MOV.U32 R7, RZ, RZ, R48 ;  /* 0x000000ffff078224 */ /* 0x010fc400078e0030 */
[----:B------:R-:W4:Y:S01]  /*18610*/  LDL R48, [R1+0xf68] ;  /* 0x000f680001307983 */ /* 0x000f220000100800 */
[----:B------:R-:W-:-:S03]  /*18620*/  PRMT R63, RZ, 0x7610, R63 ;  /* 0x00007610ff3f7816 */ /* 0x000fc6000000003f */
[----:B------:R0:W4:Y:S01]  /*18630*/  @!P0 LDG.E.U16 R66, desc[UR56][R6.64] ;  /* 0x0000003806428981 */ /* 0x000122000c1e1500 */
[----:B------:R-:W-:Y:S02]  /*18640*/  PRMT R60, RZ, 0x7610, R60 ;  /* 0x00007610ff3c7816 */ /* 0x000fe4000000003c */
[----:B------:R-:W-:Y:S01]  /*18650*/  PRMT R49, RZ, 0x7610, R49 ;  /* 0x00007610ff317816 */ /* 0x000fe20000000031 */
        /* <DEDUP_REMOVED lines=9> */
[----:B------:R0:W4:Y:S02]  /*186f0*/  @!P0 LDG.E.U16 R60, desc[UR56][R6.64] ;  /* 0x00000038063c8981 */ /* 0x000124000c1e1500 */
[----:B0-----:R-:W-:-:S02]  /*18700*/  @!P0 IMAD.MOV.U32 R6, RZ, RZ, R29 ;  /* 0x000000ffff068224 */ /* 0x001fc400078e001d */
[----:B------:R-:W4:Y:S01]  /*18710*/  LDL R29, [R1+0xf0c] ;  /* 0x000f0c00011d7983 */ /* 0x000f220000100800 */
[----:B------:R-:W-:-:S03]  /*18720*/  @!P0 IMAD.MOV.U32 R7, RZ, RZ, R31 ;  /* 0x000000ffff078224 */ /* 0x000fc600078e001f */
[----:B------:R-:W4:Y:S04]  /*18730*/  LDL R31, [R1+0xf08] ;  /* 0x000f0800011f7983 */ /* 0x000f280000100800 */
[----:B------:R0:W4:Y:S02]  /*18740*/  @!P0 LDG.E.U16 R49, desc[UR56][R6.64] ;  /* 0x0000003806318981 */ /* 0x000124000c1e1500 */
[----:B0-----:R-:W-:Y:S02]  /*18750*/  @!P0 IMAD.MOV.U32 R7, RZ, RZ, R39 ;  /* 0x000000ffff078224 */ /* 0x001fe400078e0027 */
[----:B------:R-:W4:Y:S01]  /*18760*/  LDL R39, [R1+0xee8] ;  /* 0x000ee80001277983 */ /* 0x000f220000100800 */
[----:B------:R-:W-:-:S03]  /*18770*/  @!P0 IMAD.MOV.U32 R6, RZ, RZ, R36 ;  /* 0x000000ffff068224 */ /* 0x000fc600078e0024 */
[----:B------:R-:W4:Y:S01]  /*18780*/  LDL R36, [R1+0xeec] ;  /* 0x000eec0001247983 */ /* 0x000f220000100800 */
[----:B------:R-:W-:Y:S02]  /*18790*/  PRMT R47, RZ, 0x7610, R47 ;  /* 0x00007610ff2f7816 */ /* 0x000fe4000000002f */
[----:B------:R-:W-:-:S04]  /*187a0*/  PRMT R46, RZ, 0x7610, R46 ;  /* 0x00007610ff2e7816 */ /* 0x000fc8000000002e */
        /* <DEDUP_REMOVED lines=44> */
[----:B------:R-:W4:Y:S01]  /*18a70*/  LDL R64, [R1+0xdec] ;  /* 0x000dec0001407983 */ /* 0x000f220000100800 */
[----:B------:R-:W-:-:S03]  /*18a80*/  @!P0 IMAD.MOV.U32 R7, RZ, RZ, R73 ;  /* 0x000000ffff078224 */ /* 0x000fc600078e0049 */
[----:B------:R-:W4:Y:S04]  /*18a90*/  LDL R73, [R1+0xde8] ;  /* 0x000de80001497983 */ /* 0x000f280000100800 */
[----:B------:R0:W4:Y:S01]  /*18aa0*/  @!P0 LDG.E.U16 R34, desc[UR56][R6.64] ;  /* 0x0000003806228981 */ /* 0x000122000c1e1500 */
[----:B------:R-:W-:Y:S01]  /*18ab0*/  PRMT R32, RZ, 0x7610, R32 ;  /* 0x00007610ff207816 */ /* 0x000fe20000000020 */
[----:B0-----:R-:W-:Y:S02]  /*18ac0*/  @!P0 IMAD.MOV.U32 R7, RZ, RZ, R59 ;  /* 0x000000ffff078224 */ /* 0x001fe400078e003b */
        /* <DEDUP_REMOVED lines=133> */
[----:B----4-:R-:W-:Y:S01]  /*19320*/  @!P0 IMAD.MOV.U32 R7, RZ, RZ, R48 ;  /* 0x000000ffff078224 */ /* 0x010fe200078e0030 */
[----:B------:R-:W-:Y:S01]  /*19330*/  PRMT R232, RZ, 0x7610, R232 ;  /* 0x00007610ffe87816 */ /* 0x000fe200000000e8 */
[----:B------:R-:W4:Y:S04]  /*19340*/  LDL R48, [R1+0x8f0] ;  /* 0x0008f00001307983 */ /* 0x000f280000100800 */
[----:B------:R0:W4:Y:S01]  /*19350*/  @!P0 LDG.E.U16 R233, desc[UR56][R6.64] ;  /* 0x0000003806e98981 */ /* 0x000122000c1e1500 */
[----:B------:R-:W-:-:S02]  /*19360*/  PRMT R231, RZ, 0x7610, R231 ;  /* 0x00007610ffe77816 */ /* 0x000fc400000000e7 */
[----:B------:R-:W-:Y:S01]  /*19370*/  PRMT R230, RZ, 0x7610, R230 ;  /* 0x00007610ffe67816 */ /* 0x000fe200000000e6 */
[----:B0-----:R-:W-:Y:S02]  /*19380*/  @!P0 IMAD.MOV.U32 R6, RZ, RZ, R42 ;  /* 0x000000ffff068224 */ /* 0x001fe400078e002a */
[----:B------:R-:W4:Y:S01]  /*19390*/  LDL R42, [R1+0x8d4] ;  /* 0x0008d400012a7983 */ /* 0x000f220000100800 */
[----:B------:R-:W-:-:S03]  /*193a0*/  @!P0 IMAD.MOV.U32 R7, RZ, RZ, R43 ;  /* 0x000000ffff078224 */ /* 0x000fc600078e002b */
[----:B------:R-:W4:Y:S04]  /*193b0*/  LDL R43, [R1+0x8d0] ;  /* 0x0008d000012b7983 */ /* 0x000f280000100800 */
[----:B------:R0:W4:Y:S02]  /*193c0*/  @!P0 LDG.E.U16 R232, desc[UR56][R6.64] ;  /* 0x0000003806e88981 */ /* 0x000124000c1e1500 */
[----:B0-----:R-:W-:Y:S01]  /*193d0*/  @!P0 IMAD.MOV.U32 R6, RZ, RZ, R77 ;  /* 0x000000ffff068224 */ /* 0x001fe200078e004d */
[----:B------:R-:W-:Y:S01]  /*193e0*/  PRMT R229, RZ, 0x7610, R229 ;  /* 0x00007610ffe57816 */ /* 0x000fe200000000e5 */
[----:B------:R-:W4:Y:S01]  /*193f0*/  LDL R77, [R1+0x850] ;  /* 0x00085000014d7983 */ /* 0x000f220000100800 */
[----:B------:R-:W-:Y:S01]  /*19400*/  @!P0 IMAD.MOV.U32 R7, RZ, RZ, R81 ;  /* 0x000000ffff078224 */ /* 0x000fe200078e0051 */
[----:B------:R-:W-:-:S02]  /*19410*/  PRMT R228, RZ, 0x7610, R228 ;  /* 0x00007610ffe47816 */ /* 0x000fc400000000e4 */
        /* <DEDUP_REMOVED lines=30> */
[----:B------:R-:W-:Y:S01]  /*19600*/  PRMT R224, RZ, 0x7610, R224 ;  /* 0x00007610ffe07816 */ /* 0x000fe200000000e0 */
[----:B0-----:R-:W-:Y:S02]  /*19610*/  @!P0 IMAD.MOV.U32 R6, RZ, RZ, R42 ;  /* 0x000000ffff068224 */ /* 0x001fe400078e002a */
[----:B------:R-:W4:Y:S01]  /*19620*/  LDL R42, [R1+0x7d4] ;  /* 0x0007d400012a7983 */ /* 0x000f220000100800 */
[----:B------:R-:W-:-:S03]  /*19630*/  @!P0 IMAD.MOV.U32 R7, RZ, RZ, R43 ;  /* 0x000000ffff078224 */ /* 0x000fc600078e002b */
[----:B------:R-:W4:Y:S04]  /*19640*/  LDL R43, [R1+0x7d0] ;  /* 0x0007d000012b7983 */ /* 0x000f280000100800 */
        /* <DEDUP_REMOVED lines=15> */
[----:B------:R-:W-:-:S05]  /*19740*/  @!P0 IMAD.MOV.U32 R7, RZ, RZ, R85 ;  /* 0x000000ffff078224 */ /* 0x000fca00078e0055 */
[----:B------:R0:W4:Y:S01]  /*19750*/  @!P0 LDG.E.U16 R222, desc[UR56][R6.64] ;  /* 0x0000003806de8981 */ /* 0x000122000c1e1500 */
[----:B------:R-:W-:Y:S01]  /*19760*/  PRMT R220, RZ, 0x7610, R220 ;  /* 0x00007610ffdc7816 */ /* 0x000fe200000000dc */
[----:B0-----:R-:W-:Y:S02]  /*19770*/  @!P0 IMAD.MOV.U32 R6, RZ, RZ, R73 ;  /* 0x000000ffff068224 */ /* 0x001fe400078e0049 */
[----:B------:R-:W-:Y:S01]  /*19780*/  @!P0 IMAD.MOV.U32 R7, RZ, RZ, R77 ;  /* 0x000000ffff078224 */ /* 0x000fe200078e004d */
[----:B------:R-:W4:Y:S04]  /*19790*/  LDL R73, [R1+0x774] ;  /* 0x0007740001497983 */ /* 0x000f280000100800 */
[----:B------:R0:W4:Y:S04]  /*197a0*/  @!P0 LDG.E.U16 R221, desc[UR56][R6.64] ;  /* 0x0000003806dd8981 */ /* 0x000128000c1e1500 */
[----:B------:R-:W4:Y:S01]  /*197b0*/  LDL R77, [R1+0x770] ;  /* 0x00077000014d7983 */ /* 0x000f220000100800 */
[----:B------:R-:W-:Y:S01]  /*197c0*/  PRMT R219, RZ, 0x7610, R219 ;  /* 0x00007610ffdb7816 */ /* 0x000fe200000000db */
[----:B0-----:R-:W-:-:S02]  /*197d0*/  @!P0 IMAD.MOV.U32 R6, RZ, RZ, R59 ;  /* 0x000000ffff068224 */ /* 0x001fc400078e003b */
[----:B------:R-:W-:Y:S01]  /*197e0*/  @!P0 IMAD.MOV.U32 R7, RZ, RZ, R64 ;  /* 0x000000ffff078224 */ /* 0x000fe200078e0040 */
[----:B------:R-:W4:Y:S04]  /*197f0*/  LDL R59, [R1+0x754] ;  /* 0x00075400013b7983 */ /* 0x000f280000100800 */
[----:B------:R0:W4:Y:S04]  /*19800*/  @!P0 LDG.E.U16 R220, desc[UR56][R6.64] ;  /* 0x0000003806dc8981 */ /* 0x000128000c1e1500 */
[----:B------:R-:W4:Y:S01]  /*19810*/  LDL R64, [R1+0x750] ;  /* 0x0007500001407983 */ /* 0x000f220000100800 */
[----:B0-----:R-:W-:-:S02]  /*19820*/  @!P0 IMAD.MOV.U32 R7, RZ, RZ, R81 ;  /* 0x000000ffff078224 */ /* 0x001fc400078e0051 */
[----:B--2---:R-:W-:-:S05]  /*19830*/  @!P0 IMAD.MOV.U32 R6, RZ, RZ, R51 ;  /* 0x000000ffff068224 */ /* 0x004fca00078e0033 */
[----:B------:R3:W2:Y:S02]  /*19840*/  @!P0 LDG.E.U16 R219, desc[UR56][R6.64] ;  /* 0x0000003806db8981 */ /* 0x0006a4000c1e1500 */
[----:B---3--:R-:W-:Y:S02]  /*19850*/  @!P0 IMAD.MOV.U32 R6, RZ, RZ, R44 ;  /* 0x000000ffff068224 */ /* 0x008fe400078e002c */
[----:B------:R-:W3:Y:S01]  /*19860*/  LDL R44, [R1+0x734] ;  /* 0x00073400012c7983 */ /* 0x000ee20000100800 */
[----:B------:R-:W-:Y:S01]  /*19870*/  PRMT R218, RZ, 0x7610, R218 ;  /* 0x00007610ffda7816 */ /* 0x000fe200000000da */
[----:B----4-:R-:W-:Y:S01]  /*19880*/  @!P0 IMAD.MOV.U32 R7, RZ, RZ, R48 ;  /* 0x000000ffff078224 */ /* 0x010fe200078e0030 */
[----:B------:R-:W-:Y:S01]  /*19890*/  PRMT R217, RZ, 0x7610, R217 ;  /* 0x00007610ffd97816 */ /* 0x000fe200000000d9 */
[----:B------:R-:W4:Y:S04]  /*198a0*/  LDL.LU R51, [R1+0x730] ;  /* 0x0007300001337983 */ /* 0x000f280000300800 */
[----:B------:R0:W2:Y:S01]  /*198b0*/  @!P0 LDG.E.U16 R218, desc[UR56][R6.64] ;  /* 0x0000003806da8981 */ /* 0x0000a2000c1e1500 */
[----:B------:R-:W-:-:S03]  /*198c0*/  PRMT R216, RZ, 0x7610, R216 ;  /* 0x00007610ffd87816 */ /* 0x000fc600000000d8 */
[----:B------:R-:W2:Y:S01]  /*198d0*/  LDL.LU R48, [R1+0x714] ;  /* 0x0007140001307983 */ /* 0x000ea20000300800 */
[----:B0-----:R-:W-:Y:S02]  /*198e0*/  @!P0 IMAD.MOV.U32 R6, RZ, RZ, R42 ;  /* 0x000000ffff068224 */ /* 0x001fe400078e002a */
[----:B------:R-:W-:-:S05]  /*198f0*/  @!P0 IMAD.MOV.U32 R7, RZ, RZ, R43 ;  /* 0x000000ffff078224 */ /* 0x000fca00078e002b */
[----:B------:R0:W2:Y:S02]  /*19900*/  @!P0 LDG.E.U16 R217, desc[UR56][R6.64] ;  /* 0x0000003806d98981 */ /* 0x0000a4000c1e1500 */
[----:B0-----:R-:W-:Y:S02]  /*19910*/  @!P0 IMAD.MOV.U32 R6, RZ, RZ, R29 ;  /* 0x000000ffff068224 */ /* 0x001fe400078e001d */
[----:B------:R-:W-:Y:S02]  /*19920*/  @!P0 IMAD.MOV.U32 R7, RZ, RZ, R31 ;  /* 0x000000ffff078224 */ /* 0x000fe400078e001f */
[----:B------:R-:W2:Y:S04]  /*19930*/  LDL.LU R31, [R1+0x710] ;  /* 0x00071000011f7983 */ /* 0x000ea80000300800 */
[----:B------:R0:W2:Y:S04]  /*19940*/  @!P0 LDG.E.U16 R216, desc[UR56][R6.64] ;  /* 0x0000003806d88981 */ /* 0x0000a8000c1e1500 */
[----:B------:R-:W2:Y:S04]  /*19950*/  LDL.LU R29, [R1+0x6f0] ;  /* 0x0006f000011d7983 */ /* 0x000ea80000300800 */
[----:B------:R-:W2:Y:S01]  /*19960*/  LDL R93, [R1+0x6d0] ;  /* 0x0006d000015d7983 */ /* 0x000ea20000100800 */
[----:B0-----:R-:W-:-:S03]  /*19970*/  @!P0 IMAD.MOV.U32 R7, RZ, RZ, R39 ;  /* 0x000000ffff078224 */ /* 0x001fc600078e0027 */
[----:B------:R-:W2:Y:S04]  /*19980*/  LDL R43, [R1+0xa94] ;  /* 0x000a9400012b7983 */ /* 0x000ea80000100800 */
[----:B------:R-:W2:Y:S04]  /*19990*/  LDL R39, [R1+0xca8] ;  /* 0x000ca80001277983 */ /* 0x000ea80000100800 */
[----:B------:R-:W2:Y:S01]  /*199a0*/  LDL.LU R42, [R1+0x6f4] ;  /* 0x0006f400012a7983 */ /* 0x000ea20000300800 */
[----:B------:R-:W-:-:S03]  /*199b0*/  @!P0 IMAD.MOV.U32 R6, RZ, RZ, R36 ;  /* 0x000000ffff068224 */ /* 0x000fc600078e0024 */
[----:B------:R-:W2:Y:S04]  /*199c0*/  LDL.LU R36, [R1+0x6d4] ;  /* 0x0006d40001247983 */ /* 0x000ea80000300800 */
[----:B------:R-:W2:Y:S04]  /*199d0*/  LDL R90, [R1+0xc98] ;  /* 0x000c9800015a7983 */ /* 0x000ea80000100800 */
[----:B------:R-:W2:Y:S01]  /*199e0*/  LDL R88, [R1+0x1098] ;  /* 0x0010980001587983 */ /* 0x000ea20000100800 */
[----:B------:R-:W-:-:S03]  /*199f0*/  PRMT R215, RZ, 0x7610, R215 ;  /* 0x00007610ffd77816 */ /* 0x000fc600000000d7 */
[----:B------:R-:W2:Y:S04]  /*19a00*/  LDL R85, [R1+0x1080] ;  /* 0x0010800001557983 */ /* 0x000ea80000100800 */
[----:B------:R-:W2:Y:S01]  /*19a10*/  LDL R84, [R1+0x1084] ;  /* 0x0010840001547983 */ /* 0x000ea20000100800 */
[----:B------:R-:W-:-:S03]  /*19a20*/  PRMT R214, RZ, 0x7610, R214 ;  /* 0x00007610ffd67816 */ /* 0x000fc600000000d6 */
[----:B------:R0:W2:Y:S04]  /*19a30*/  @!P0 LDG.E.U16 R215, desc[UR56][R6.64] ;  /* 0x0000003806d78981 */ /* 0x0000a8000c1e1500 */
[----:B------:R-:W2:Y:S01]  /*19a40*/  LDL R81, [R1+0x1060] ;  /* 0x0010600001517983 */ /* 0x000ea20000100800 */
[----:B------:R-:W-:Y:S02]  /*19a50*/  PRMT R213, RZ, 0x7610, R213 ;  /* 0x00007610ffd57816 */ /* 0x000fe400000000d5 */
[----:B------:R-:W-:Y:S01]  /*19a60*/  PRMT R212, RZ, 0x7610, R212 ;  /* 0x00007610ffd47816 */ /* 0x000fe200000000d4 */
[----:B------:R-:W2:Y:S01]  /*19a70*/  LDL R96, [R1+0xfe0] ;  /* 0x000fe00001607983 */ /* 0x000ea20000100800 */
[----:B0-----:R-:W-:Y:S02]  /*19a80*/  @!P0 IMAD.MOV.U32 R6, RZ, RZ, R73 ;  /* 0x000000ffff068224 */ /* 0x001fe400078e0049 */
[----:B------:R-:W-:Y:S01]  /*19a90*/  @!P0 IMAD.MOV.U32 R7, RZ, RZ, R77 ;  /* 0x000000ffff078224 */ /* 0x000fe200078e004d */
[----:B------:R-:W2:Y:S04]  /*19aa0*/  LDL R73, [R1+0x1040] ;  /* 0x0010400001497983 */ /* 0x000ea80000100800 */
[----:B------:R-:W2:Y:S04]  /*19ab0*/  LDL R77, [R1+0x1064] ;  /* 0x00106400014d7983 */ /* 0x000ea80000100800 */
[----:B------:R0:W2:Y:S01]  /*19ac0*/  @!P0 LDG.E.U16 R214, desc[UR56][R6.64] ;  /* 0x0000003806d68981 */ /* 0x0000a2000c1e1500 */
[----:B------:R-:W-:-:S02]  /*19ad0*/  PRMT R211, RZ, 0x7610, R211 ;  /* 0x00007610ffd37816 */ /* 0x000fc400000000d3 */
[----:B------:R-:W-:Y:S01]  /*19ae0*/  PRMT R210, RZ, 0x7610, R210 ;  /* 0x00007610ffd27816 */ /* 0x000fe200000000d2 */
        /* <DEDUP_REMOVED lines=8> */
[----:B------:R3:W2:Y:S02]  /*19b70*/  @!P0 LDG.E.U16 R213, desc[UR56][R6.64] ;  /* 0x0000003806d58981 */ /* 0x0006a4000c1e1500 */
[----:B---3--:R-:W-:-:S02]  /*19b80*/  @!P0 IMAD.MOV.U32 R6, RZ, RZ, R44 ;  /* 0x000000ffff068224 */ /* 0x008fc400078e002c */
[----:B------:R-:W3:Y:S01]  /*19b90*/  LDL R44, [R1+0x1024] ;  /* 0x00102400012c7983 */ /* 0x000ee20000100800 */
[----:B----4-:R-:W-:-:S05]  /*19ba0*/  @!P0 IMAD.MOV.U32 R7, RZ, RZ, R51 ;  /* 0x000000ffff078224 */ /* 0x010fca00078e0033 */
[----:B------:R2:W4:Y:S02]  /*19bb0*/  @!P0 LDG.E.U16 R212, desc[UR56][R6.64] ;  /* 0x0000003806d48981 */ /* 0x000524000c1e1500 */
[----:B--2---:R-:W-:Y:S01]  /*19bc0*/  @!P0 IMAD.MOV.U32 R6, RZ, RZ, R48 ;  /* 0x000000ffff068224 */ /* 0x004fe200078e0030 */
[----:B------:R-:W-:Y:S02]  /*19bd0*/  PRMT R207, RZ, 0x7610, R207 ;  /* 0x00007610ffcf7816 */ /* 0x000fe400000000cf */
[----:B------:R-:W-:Y:S02]  /*19be0*/  PRMT R206, RZ, 0x7610, R206 ;  /* 0x00007610ffce7816 */ /* 0x000fe400000000ce */
[----:B------:R-:W-:Y:S02]  /*19bf0*/  PRMT R205, RZ, 0x7610, R205 ;  /* 0x00007610ffcd7816 */ /* 0x000fe400000000cd */
[----:B------:R-:W-:Y:S01]  /*19c00*/  PRMT R204, RZ, 0x7610, R204 ;  /* 0x00007610ffcc7816 */ /* 0x000fe200000000cc */
[----:B------:R-:W-:-:S05]  /*19c10*/  @!P0 IMAD.MOV.U32 R7, RZ, RZ, R31 ;  /* 0x000000ffff078224 */ /* 0x000fca00078e001f */
[----:B------:R0:W2:Y:S02]  /*19c20*/  @!P0 LDG.E.U16 R211, desc[UR56][R6.64] ;  /* 0x0000003806d38981 */ /* 0x0000a4000c1e1500 */
[----:B0-----:R-:W-:Y:S02]  /*19c30*/  @!P0 IMAD.MOV.U32 R7, RZ, RZ, R29 ;  /* 0x000000ffff078224 */ /* 0x001fe400078e001d */
[----:B------:R-:W-:-:S05]  /*19c40*/  @!P0 IMAD.MOV.U32 R6, RZ, RZ, R42 ;  /* 0x000000ffff068224 */ /* 0x000fca00078e002a */
[----:B------:R0:W2:Y:S02]  /*19c50*/  @!P0 LDG.E.U16 R210, desc[UR56][R6.64] ;  /* 0x0000003806d28981 */ /* 0x0000a4000c1e1500 */
[----:B0-----:R-:W-:Y:S02]  /*19c60*/  @!P0 IMAD.MOV.U32 R6, RZ, RZ, R36 ;  /* 0x000000ffff068224 */ /* 0x001fe400078e0024 */
[----:B------:R-:W-:Y:S02]  /*19c70*/  @!P0 IMAD.MOV.U32 R7, RZ, RZ, R93 ;  /* 0x000000ffff078224 */ /* 0x000fe400078e005d */
[----:B------:R-:W4:Y:S04]  /*19c80*/  LDL R93, [R1+0xfc4] ;  /* 0x000fc400015d7983 */ /* 0x000f280000100800 */
[----:B------:R0:W2:Y:S02]  /*19c90*/  @!P0 LDG.E.U16 R209, desc[UR56][R6.64] ;  /* 0x0000003806d18981 */ /* 0x0000a4000c1e1500 */
[----:B0-----:R-:W-:-:S02]  /*19ca0*/  @!P0 IMAD.MOV.U32 R7, RZ, RZ, R43 ;  /* 0x000000ffff078224 */ /* 0x001fc400078e002b */
[----:B------:R-:W4:Y:S01]  /*19cb0*/  LDL R43, [R1+0x1000] ;  /* 0x00100000012b7983 */ /* 0x000f220000100800 */
[----:B------:R-:W-:-:S03]  /*19cc0*/  @!P0 IMAD.MOV.U32 R6, RZ, RZ, R39 ;  /* 0x000000ffff068224 */ /* 0x000fc600078e0027 */
[----:B------:R-:W2:Y:S04]  /*19cd0*/  LDL R39, [R1+0x1004] ;  /* 0x0010040001277983 */ /* 0x000ea80000100800 */
[----:B------:R0:W2:Y:S02]  /*19ce0*/  @!P0 LDG.E.U16 R208, desc[UR56][R6.64] ;  /* 0x0000003806d08981 */ /* 0x0000a4000c1e1500 */
[----:B0-----:R-:W-:Y:S02]  /*19cf0*/  @!P0 IMAD.MOV.U32 R6, RZ, RZ, R88 ;  /* 0x000000ffff068224 */ /* 0x001fe400078e0058 */
[----:B------:R-:W-:Y:S01]  /*19d00*/  @!P0 IMAD.MOV.U32 R7, RZ, RZ, R90 ;  /* 0x000000ffff078224 */ /* 0x000fe200078e005a */
[----:B------:R-:W2:Y:S04]  /*19d10*/  LDL R88, [R1+0xfa4] ;  /* 0x000fa40001587983 */ /* 0x000ea80000100800 */
[----:B------:R0:W2:Y:S04]  /*19d20*/  @!P0 LDG.E.U16 R207, desc[UR56][R6.64] ;  /* 0x0000003806cf8981 */ /* 0x0000a8000c1e1500 */
[----:B------:R-:W2:Y:S01]  /*19d30*/  LDL R90, [R1+0xfa0] ;  /* 0x000fa000015a7983 */ /* 0x000ea20000100800 */
[----:B0-----:R-:W-:-:S02]  /*19d40*/  @!P0 IMAD.MOV.U32 R6, RZ, RZ, R84 ;  /* 0x000000ffff068224 */ /* 0x001fc400078e0054 */
        /* <DEDUP_REMOVED lines=11> */
[----:B------:R-:W-:Y:S01]  /*19e00*/  PRMT R203, RZ, 0x7610, R203 ;  /* 0x00007610ffcb7816 */ /* 0x000fe200000000cb */
[----:B------:R-:W2:Y:S04]  /*19e10*/  LDL R73, [R1+0xf40] ;  /* 0x000f400001497983 */ /* 0x000ea80000100800 */
[----:B------:R3:W2:Y:S02]  /*19e20*/  @!P0 LDG.E.U16 R204, desc[UR56][R6.64] ;  /* 0x0000003806cc8981 */ /* 0x0006a4000c1e1500 */
[----:B---3--:R-:W-:Y:S02]  /*19e30*/  @!P0 IMAD.MOV.U32 R6, RZ, RZ, R44 ;  /* 0x000000ffff068224 */ /* 0x008fe400078e002c */
[----:B------:R-:W3:Y:S01]  /*19e40*/  LDL R44, [R1+0xf44] ;  /* 0x000f4400012c7983 */ /* 0x000ee20000100800 */
[----:B------:R-:W-:-:S05]  /*19e50*/  @!P0 IMAD.MOV.U32 R7, RZ, RZ, R59 ;  /* 0x000000ffff078224 */ /* 0x000fca00078e003b */
[----:B------:R4:W3:Y:S04]  /*19e60*/  @!P0 LDG.E.U16 R203, desc[UR56][R6.64] ;  /* 0x0000003806cb8981 */ /* 0x0008e8000c1e1500 */
[----:B------:R-:W-:Y:S04]  /*19e70*/  STL [R1+0x10e4], R4 ;  /* 0x0010e40401007387 */ /* 0x000fe80000100800 */
[----:B------:R-:W3:Y:S04]  /*19e80*/  LDL R64, [R1+0xf20] ;  /* 0x000f200001407983 */ /* 0x000ee80000100800 */
[----:B------:R-:W3:Y:S01]  /*19e90*/  LDL R59, [R1+0xf24] ;  /* 0x000f2400013b7983 */ /* 0x000ee20000100800 */
[----:B------:R-:W-:-:S02]  /*19ea0*/  PRMT R202, RZ, 0x7610, R202 ;  /* 0x00007610ffca7816 */ /* 0x000fc400000000ca */
[----:B------:R-:W-:Y:S02]  /*19eb0*/  PRMT R201, RZ, 0x7610, R201 ;  /* 0x00007610ffc97816 */ /* 0x000fe400000000c9 */
[----:B------:R-:W-:Y:S02]  /*19ec0*/  PRMT R200, RZ, 0x7610, R200 ;  /* 0x00007610ffc87816 */ /* 0x000fe400000000c8 */
[----:B------:R-:W-:Y:S01]  /*19ed0*/  PRMT R199, RZ, 0x7610, R199 ;  /* 0x00007610ffc77816 */ /* 0x000fe200000000c7 */
[----:B------:R-:W-:Y:S01]  /*19ee0*/  STS.U16 [R4+UR6+0x10000], R159 ;  /* 0x0100009f04007988 */ /* 0x000fe20008000406 */
[----:B------:R-:W-:-:S03]  /*19ef0*/  PRMT R198, RZ, 0x7610, R198 ;  /* 0x00007610ffc67816 */ /* 0x000fc600000000c6 */
[----:B------:R-:W-:Y:S04]  /*19f00*/  STS.U16 [R4+UR6+0x10400], R155 ;  /* 0x0104009b04007988 */ /* 0x000fe80008000406 */
[----:B------:R-:W-:Y:S04]  /*19f10*/  STS.U16 [R4+UR6+0x10800], R23 ;  /* 0x0108001704007988 */ /* 0x000fe80008000406 */
[----:B------:R-:W-:Y:S04]  /*19f20*/  STS.U16 [R4+UR6+0x10c00], R18 ;  /* 0x010c001204007988 */ /* 0x000fe80008000406 */
[----:B------:R-:W-:Y:S04]  /*19f30*/  STS.U16 [R4+UR6+0x11000], R15 ;  /* 0x0110000f04007988 */ /* 0x000fe80008000406 */
[----:B------:R-:W-:Y:S04]  /*19f40*/  STS.U16 [R4+UR6+0x11400], R13 ;  /* 0x0114000d04007988 */ /* 0x000fe80008000406 */
[----:B------:R-:W-:Y:S04]  /*19f50*/  STS.U16 [R4+UR6+0x11800], R11 ;  /* 0x0118000b04007988 */ /* 0x000fe80008000406 */
[----:B------:R0:W-:Y:S01]  /*19f60*/  STS.U16 [R4+UR6+0x11c00], R10 ;  /* 0x011c000a04007988 */ /* 0x0001e20008000406 */
[----:B------:R-:W-:-:S03]  /*19f70*/  PRMT R197, RZ, 0x7610, R197 ;  /* 0x00007610ffc57816 */ /* 0x000fc600000000c5 */
[----:B0-----:R-:W3:Y:S01]  /*19f80*/  LDL R4, [R1+0xf04] ;  /* 0x000f040001047983 */ /* 0x001ee20000100800 */
[----:B----4-:R-:W-:Y:S02]  /*19f90*/  @!P0 IMAD.MOV.U32 R7, RZ, RZ, R43 ;  /* 0x000000ffff078224 */ /* 0x010fe400078e002b */
[C---:B------:R-:W-:Y:S02]  /*19fa0*/  IMAD.SHL.U32 R43, R150.reuse, 0x2, RZ ;  /* 0x00000002962b7824 */ /* 0x040fe400078e00ff */
[----:B--2---:R-:W-:Y:S01]  /*19fb0*/  @!P0 IMAD.MOV.U32 R6, RZ, RZ, R39 ;  /* 0x000000ffff068224 */ /* 0x004fe200078e0027 */
[----:B------:R-:W-:Y:S02]  /*19fc0*/  LOP3.LUT R39, R150, 0x40, RZ, 0xc0, !PT ;  /* 0x0000004096277812 */ /* 0x000fe400078ec0ff */
[----:B------:R-:W-:Y:S02]  /*19fd0*/  LOP3.LUT R43, R43, 0x7e, RZ, 0xc0, !PT ;  /* 0x0000007e2b2b7812 */ /* 0x000fe400078ec0ff */
[----:B------:R0:W2:Y:S03]  /*19fe0*/  @!P0 LDG.E.U16 R202, desc[UR56][R6.64] ;  /* 0x0000003806ca8981 */ /* 0x0000a6000c1e1500 */
[----:B------:R-:W-:-:S02]  /*19ff0*/  IMAD R39, R39, 0x80, R43 ;  /* 0x0000008027277824 */ /* 0x000fc400078e022b */
[----:B------:R-:W4:Y:S01]  /*1a000*/  LDL R43, [R1+0xf00] ;  /* 0x000f0000012b7983 */ /* 0x000f220000100800 */
[----:B0-----:R-:W-:Y:S02]  /*1a010*/  @!P0 IMAD.MOV.U32 R6, RZ, RZ, R95 ;  /* 0x000000ffff068224 */ /* 0x001fe400078e005f */
[----:B------:R-:W-:Y:S01]  /*1a020*/  @!P0 IMAD.MOV.U32 R7, RZ, RZ, R96 ;  /* 0x000000ffff078224 */ /* 0x000fe200078e0060 */
[----:B------:R-:W2:Y:S04]  /*1a030*/  LDL R95, [R1+0xee0] ;  /* 0x000ee000015f7983 */ /* 0x000ea80000100800 */
[----:B------:R0:W2:Y:S02]  /*1a040*/  @!P0 LDG.E.U16 R201, desc[UR56][R6.64] ;  /* 0x0000003806c98981 */ /* 0x0000a4000c1e1500 */
        /* <DEDUP_REMOVED lines=22> */
[----:B---3--:R-:W-:-:S03]  /*1a1b0*/  @!P0 IMAD.MOV.U32 R6, RZ, RZ, R44 ;  /* 0x000000ffff068224 */ /* 0x008fc600078e002c */
[----:B------:R-:W3:Y:S01]  /*1a1c0*/  LDL R44, [R1+0xec4] ;  /* 0x000ec400012c7983 */ /* 0x000ee20000100800 */
[----:B------:R-:W-:Y:S01]  /*1a1d0*/  @!P0 IMAD.MOV.U32 R7, RZ, RZ, R73 ;  /* 0x000000ffff078224 */ /* 0x000fe200078e0049 */
[----:B------:R-:W-:Y:S02]  /*1a1e0*/  PRMT R194, RZ, 0x7610, R194 ;  /* 0x00007610ffc27816 */ /* 0x000fe400000000c2 */
[----:B------:R-:W3:Y:S04]  /*1a1f0*/  LDL R73, [R1+0xe40] ;  /* 0x000e400001497983 */ /* 0x000ee80000100800 */
[----:B------:R0:W3:Y:S02]  /*1a200*/  @!P0 LDG.E.U16 R196, desc[UR56][R6.64] ;  /* 0x0000003806c48981 */ /* 0x0000e4000c1e1500 */
[----:B0-----:R-:W-:-:S02]  /*1a210*/  @!P0 IMAD.MOV.U32 R6, RZ, RZ, R59 ;  /* 0x000000ffff068224 */ /* 0x001fc400078e003b */
[----:B------:R-:W-:Y:S01]  /*1a220*/  @!P0 IMAD.MOV.U32 R7, RZ, RZ, R64 ;  /* 0x000000ffff078224 */ /* 0x000fe200078e0040 */
[----:B------:R-:W-:Y:S01]  /*1a230*/  PRMT R193, RZ, 0x7610, R193 ;  /* 0x00007610ffc17816 */ /* 0x000fe200000000c1 */
[----:B------:R-:W3:Y:S04]  /*1a240*/  LDL R64, [R1+0xe20] ;  /* 0x000e200001407983 */ /* 0x000ee80000100800 */
[----:B------:R0:W3:Y:S04]  /*1a250*/  @!P0 LDG.E.U16 R195, desc[UR56][R6.64] ;  /* 0x0000003806c38981 */ /* 0x0000e8000c1e1500 */
[----:B------:R-:W3:Y:S01]  /*1a260*/  LDL R59, [R1+0xe24] ;  /* 0x000e2400013b7983 */ /* 0x000ee20000100800 */
[----:B0-----:R-:W-:-:S02]  /*1a270*/  @!P0 IMAD.MOV.U32 R6, RZ, RZ, R4 ;  /* 0x000000ffff068224 */ /* 0x001fc400078e0004 */
[----:B----4-:R-:W-:Y:S02]  /*1a280*/  @!P0 IMAD.MOV.U32 R7, RZ, RZ, R43 ;  /* 0x000000ffff078224 */ /* 0x010fe400078e002b */
[----:B------:R-:W4:Y:S04]  /*1a290*/  LDL R43, [R1+0xe44] ;  /* 0x000e4400012b7983 */ /* 0x000f280000100800 */
[----:B------:R2:W4:Y:S02]  /*1a2a0*/  @!P0 LDG.E.U16 R194, desc[UR56][R6.64] ;  /* 0x0000003806c28981 */ /* 0x000524000c1e1500 */
[----:B--2---:R-:W-:Y:S01]  /*1a2b0*/  @!P0 IMAD.MOV.U32 R7, RZ, RZ, R95 ;  /* 0x000000ffff078224 */ /* 0x004fe200078e005f */
[----:B------:R-:W-:Y:S01]  /*1a2c0*/  LOP3.LUT R39, R39, 0x10, RZ, 0x3c, !PT ;  /* 0x0000001027277812 */ /* 0x000fe200078e3cff */
[----:B------:R-:W2:Y:S01]  /*1a2d0*/  LDL R95, [R1+0xde0] ;  /* 0x000de000015f7983 */ /* 0x000ea20000100800 */
[----:B------:R-:W-:-:S03]  /*1a2e0*/  @!P0 IMAD.MOV.U32 R6, RZ, RZ, R94 ;  /* 0x000000ffff068224 */ /* 0x000fc600078e005e */
[----:B------:R-:W-:Y:S04]  /*1a2f0*/  STS.U16 [R39+UR6+0x10080], R166 ;  /* 0x010080a627007988 */ /* 0x000fe80008000406 */
[----:B------:R3:W2:Y:S01]  /*1a300*/  @!P0 LDG.E.U16 R193, desc[UR56][R6.64] ;  /* 0x0000003806c18981 */ /* 0x0006a2000c1e1500 */
[----:B------:R-:W-:Y:S02]  /*1a310*/  PRMT R192, RZ, 0x7610, R192 ;  /* 0x00007610ffc07816 */ /* 0x000fe400000000c0 */
[----:B------:R-:W-:Y:S01]  /*1a320*/  PRMT R191, RZ, 0x7610, R191 ;  /* 0x00007610ffbf7816 */ /* 0x000fe200000000bf */
[----:B------:R-:W2:Y:S01]  /*1a330*/  LDL R94, [R1+0xde4] ;  /* 0x000de400015e7983 */ /* 0x000ea20000100800 */
[----:B---3--:R-:W-:-:S03]  /*1a340*/  @!P0 IMAD.MOV.U32 R6, RZ, RZ, R44 ;  /* 0x000000ffff068224 */ /* 0x008fc600078e002c */
[----:B------:R-:W3:Y:S04]  /*1a350*/  LDL R44, [R1+0xe00] ;  /* 0x000e0000012c7983 */ /* 0x000ee80000100800 */
[----:B------:R-:W-:Y:S04]  /*1a360*/  STS.U16 [R39+UR6+0x10480], R163 ;  /* 0x010480a327007988 */ /* 0x000fe80008000406 */
[----:B------:R-:W-:Y:S01]  /*1a370*/  STS.U16 [R39+UR6+0x10880], R158 ;  /* 0x0108809e27007988 */ /* 0x000fe20008000406 */
[----:B------:R-:W-:-:S03]  /*1a380*/  @!P0 IMAD.MOV.U32 R7, RZ, RZ, R93 ;  /* 0x000000ffff078224 */ /* 0x000fc600078e005d */
[----:B------:R-:W-:Y:S04]  /*1a390*/  STS.U16 [R39+UR6+0x10c80], R153 ;  /* 0x010c809927007988 */ /* 0x000fe80008000406 */
[----:B------:R-:W-:Y:S04]  /*1a3a0*/  STS.U16 [R39+UR6+0x11080], R20 ;  /* 0x0110801427007988 */ /* 0x000fe80008000406 */
[----:B------:R-:W-:Y:S04]  /*1a3b0*/  STS.U16 [R39+UR6+0x11480], R17 ;  /* 0x0114801127007988 */ /* 0x000fe80008000406 */
[----:B------:R-:W-:Y:S04]  /*1a3c0*/  STS.U16 [R39+UR6+0x11880], R14 ;  /* 0x0118800e27007988 */ /* 0x000fe80008000406 */
[----:B------:R0:W-:Y:S01]  /*1a3d0*/  STS.U16 [R39+UR6+0x11c80], R12 ;  /* 0x011c800c27007988 */ /* 0x0001e20008000406 */
[----:B------:R-:W-:-:S03]  /*1a3e0*/  LOP3.LUT R4, R150, 0x40, RZ, 0xc0, !PT ;  /* 0x0000004096047812 */ /* 0x000fc600078ec0ff */
[----:B------:R1:W2:Y:S01]  /*1a3f0*/  @!P0 LDG.E.U16 R192, desc[UR56][R6.64] ;  /* 0x0000003806c08981 */ /* 0x0002a2000c1e1500 */
[----:B------:R-:W-:Y:S02]  /*1a400*/  PRMT R190, RZ, 0x7610, R190 ;  /* 0x00007610ffbe7816 */ /* 0x000fe400000000be */
[----:B------:R-:W-:Y:S01]  /*1a410*/  PRMT R189, RZ, 0x7610, R189 ;  /* 0x00007610ffbd7816 */ /* 0x000fe200000000bd */
[----:B------:R-:W2:Y:S01]  /*1a420*/  LDL R93, [R1+0xdc0] ;  /* 0x000dc000015d7983 */ /* 0x000ea20000100800 */
[----:B0-----:R-:W-:Y:S02]  /*1a430*/  IMAD.SHL.U32 R39, R150, 0x2, RZ ;  /* 0x0000000296277824 */ /* 0x001fe400078e00ff */
[----:B-1----:R-:W-:-:S03]  /*1a440*/  @!P0 IMAD.MOV.U32 R6, RZ, RZ, R88 ;  /* 0x000000ffff068224 */ /* 0x002fc600078e0058 */
[----:B------:R-:W-:Y:S01]  /*1a450*/  LOP3.LUT R39, R39, 0x7e, RZ, 0xc0, !PT ;  /* 0x0000007e27277812 */ /* 0x000fe200078ec0ff */
[----:B------:R-:W-:Y:S01]  /*1a460*/  @!P0 IMAD.MOV.U32 R7, RZ, RZ, R90 ;  /* 0x000000ffff078224 */ /* 0x000fe200078e005a */
[----:B------:R-:W2:Y:S03]  /*1a470*/  LDL R88, [R1+0xda4] ;  /* 0x000da40001587983 */ /* 0x000ea60000100800 */
[----:B------:R-:W-:Y:S01]  /*1a480*/  IMAD R4, R4, 0x80, R39 ;  /* 0x0000008004047824 */ /* 0x000fe200078e0227 */
[----:B------:R0:W2:Y:S04]  /*1a490*/  @!P0 LDG.E.U16 R191, desc[UR56][R6.64] ;  /* 0x0000003806bf8981 */ /* 0x0000a8000c1e1500 */
[----:B------:R-:W2:Y:S04]  /*1a4a0*/  LDL R39, [R1+0xe04] ;  /* 0x000e040001277983 */ /* 0x000ea80000100800 */
        /* <DEDUP_REMOVED lines=13> */
[----:B0-----:R-:W-:Y:S01]  /*1a580*/  @!P0 IMAD.MOV.U32 R7, RZ, RZ, R73 ;  /* 0x000000ffff078224 */ /* 0x001fe200078e0049 */
[----:B------:R-:W-:-:S02]  /*1a590*/  PRMT R186, RZ, 0x7610, R186 ;  /* 0x00007610ffba7816 */ /* 0x000fc400000000ba */
[----:B------:R-:W2:Y:S01]  /*1a5a0*/  LDL R73, [R1+0xd40] ;  /* 0x000d400001497983 */ /* 0x000ea20000100800 */
[----:B----4-:R-:W-:-:S03]  /*1a5b0*/  @!P0 IMAD.MOV.U32 R6, RZ, RZ, R43 ;  /* 0x000000ffff068224 */ /* 0x010fc600078e002b */
[----:B------:R-:W4:Y:S04]  /*1a5c0*/  LDL R43, [R1+0xdc4] ;  /* 0x000dc400012b7983 */ /* 0x000f280000100800 */
[----:B------:R0:W4:Y:S02]  /*1a5d0*/  @!P0 LDG.E.U16 R188, desc[UR56][R6.64] ;  /* 0x0000003806bc8981 */ /* 0x000124000c1e1500 */
[----:B0-----:R-:W-:Y:S02]  /*1a5e0*/  @!P0 IMAD.MOV.U32 R6, RZ, RZ, R59 ;  /* 0x000000ffff068224 */ /* 0x001fe400078e003b */
[----:B------:R-:W-:Y:S01]  /*1a5f0*/  @!P0 IMAD.MOV.U32 R7, RZ, RZ, R64 ;  /* 0x000000ffff078224 */ /* 0x000fe200078e0040 */
[----:B------:R-:W-:Y:S01]  /*1a600*/  PRMT R185, RZ, 0x7610, R185 ;  /* 0x00007610ffb97816 */ /* 0x000fe200000000b9 */
[----:B------:R-:W4:Y:S04]  /*1a610*/  LDL R64, [R1+0xd20] ;  /* 0x000d200001407983 */ /* 0x000f280000100800 */
[----:B------:R3:W4:Y:S04]  /*1a620*/  @!P0 LDG.E.U16 R187, desc[UR56][R6.64] ;  /* 0x0000003806bb8981 */ /* 0x000728000c1e1500 */
[----:B------:R-:W4:Y:S01]  /*1a630*/  LDL R59, [R1+0xd24] ;  /* 0x000d2400013b7983 */ /* 0x000f220000100800 */
[----:B---3--:R-:W-:-:S03]  /*1a640*/  @!P0 IMAD.MOV.U32 R7, RZ, RZ, R44 ;  /* 0x000000ffff078224 */ /* 0x008fc600078e002c */
[----:B------:R-:W3:Y:S01]  /*1a650*/  LDL R44, [R1+0xd44] ;  /* 0x000d4400012c7983 */ /* 0x000ee20000100800 */
[----:B------:R-:W-:Y:S02]  /*1a660*/  LOP3.LUT R4, R4, 0x20, RZ, 0x3c, !PT ;  /* 0x0000002004047812 */ /* 0x000fe400078e3cff */
[----:B------:R-:W-:-:S03]  /*1a670*/  PRMT R184, RZ, 0x7610, R184 ;  /* 0x00007610ffb87816 */ /* 0x000fc600000000b8 */
[----:B------:R-:W-:Y:S04]  /*1a680*/  STS.U16 [R4+UR6+0x10100], R172 ;  /* 0x010100ac04007988 */ /* 0x000fe80008000406 */
[----:B------:R-:W-:Y:S04]  /*1a690*/  STS.U16 [R4+UR6+0x10500], R169 ;  /* 0x010500a904007988 */ /* 0x000fe80008000406 */
[----:B------:R-:W-:Y:S01]  /*1a6a0*/  STS.U16 [R4+UR6+0x10900], R165 ;  /* 0x010900a504007988 */ /* 0x000fe20008000406 */
[----:B------:R-:W-:-:S03]  /*1a6b0*/  PRMT R183, RZ, 0x7610, R183 ;  /* 0x00007610ffb77816 */ /* 0x000fc600000000b7 */
[----:B------:R-:W-:Y:S01]  /*1a6c0*/  STS.U16 [R4+UR6+0x10d00], R161 ;  /* 0x010d00a104007988 */ /* 0x000fe20008000406 */
[----:B--2---:R-:W-:-:S05]  /*1a6d0*/  @!P0 IMAD.MOV.U32 R6, RZ, RZ, R39 ;  /* 0x000000ffff068224 */ /* 0x004fca00078e0027 */
[----:B------:R0:W2:Y:S02]  /*1a6e0*/  @!P0 LDG.E.U16 R186, desc[UR56][R6.64] ;  /* 0x0000003806ba8981 */ /* 0x0000a4000c1e1500 */
[----:B0-----:R-:W-:Y:S02]  /*1a6f0*/  @!P0 IMAD.MOV.U32 R6, RZ, RZ, R94 ;  /* 0x000000ffff068224 */ /* 0x001fe400078e005e */
[----:B------:R-:W-:Y:S01]  /*1a700*/  @!P0 IMAD.MOV.U32 R7, RZ, RZ, R95 ;  /* 0x000000ffff078224 */ /* 0x000fe200078e005f */
[----:B------:R-:W-:Y:S04]  /*1a710*/  STS.U16 [R4+UR6+0x11100], R156 ;  /* 0x0111009c04007988 */ /* 0x000fe80008000406 */
[----:B------:R0:W2:Y:S01]  /*1a720*/  @!P0 LDG.E.U16 R185, desc[UR56][R6.64] ;  /* 0x0000003806b98981 */ /* 0x0000a2000c1e1500 */
[----:B------:R-:W-:-:S03]  /*1a730*/  IMAD.SHL.U32 R39, R150, 0x2, RZ ;  /* 0x0000000296277824 */ /* 0x000fc600078e00ff */
[----:B------:R-:W-:Y:S01]  /*1a740*/  STS.U16 [R4+UR6+0x11500], R152 ;  /* 0x0115009804007988 */ /* 0x000fe20008000406 */
[----:B------:R-:W-:Y:S02]  /*1a750*/  PRMT R182, RZ, 0x7610, R182 ;  /* 0x00007610ffb67816 */ /* 0x000fe400000000b6 */
[----:B------:R-:W-:Y:S01]  /*1a760*/  PRMT R181, RZ, 0x7610, R181 ;  /* 0x00007610ffb57816 */ /* 0x000fe200000000b5 */
[----:B------:R-:W2:Y:S01]  /*1a770*/  LDL R95, [R1+0xce0] ;  /* 0x000ce000015f7983 */ /* 0x000ea20000100800 */
[----:B0-----:R-:W-:-:S03]  /*1a780*/  @!P0 IMAD.MOV.U32 R7, RZ, RZ, R93 ;  /* 0x000000ffff078224 */ /* 0x001fc600078e005d */
[----:B------:R-:W-:Y:S01]  /*1a790*/  STS.U16 [R4+UR6+0x11900], R19 ;  /* 0x0119001304007988 */ /* 0x000fe20008000406 */
[----:B------:R-:W-:-:S03]  /*1a7a0*/  LOP3.LUT R39, R39, 0x7e, RZ, 0xc0, !PT ;  /* 0x0000007e27277812 */ /* 0x000fc600078ec0ff */
[----:B------:R0:W-:Y:S04]  /*1a7b0*/  STS.U16 [R4+UR6+0x11d00], R16 ;  /* 0x011d001004007988 */ /* 0x0001e80008000406 */
[----:B------:R-:W2:Y:S04]  /*1a7c0*/  LDL R94, [R1+0xce4] ;  /* 0x000ce400015e7983 */ /* 0x000ea80000100800 */
[----:B------:R-:W2:Y:S01]  /*1a7d0*/  LDL R93, [R1+0xcc0] ;  /* 0x000cc000015d7983 */ /* 0x000ea20000100800 */
[----:B0-----:R-:W-:-:S05]  /*1a7e0*/  LOP3.LUT R4, R150, 0x40, RZ, 0xc0, !PT ;  /* 0x0000004096047812 */ /* 0x001fca00078ec0ff */
[----:B------:R-:W-:Y:S02]  /*1a7f0*/  IMAD R4, R4, 0x80, R39 ;  /* 0x0000008004047824 */ /* 0x000fe400078e0227 */
[----:B------:R-:W2:Y:S01]  /*1a800*/  LDL R39, [R1+0xd04] ;  /* 0x000d040001277983 */ /* 0x000ea20000100800 */
[----:B----4-:R-:W-:-:S03]  /*1a810*/  @!P0 IMAD.MOV.U32 R6, RZ, RZ, R43 ;  /* 0x000000ffff068224 */ /* 0x010fc600078e002b */
[----:B------:R-:W4:Y:S04]  /*1a820*/  LDL R43, [R1+0xd00] ;  /* 0x000d0000012b7983 */ /* 0x000f280000100800 */
[----:B------:R0:W4:Y:S02]  /*1a830*/  @!P0 LDG.E.U16 R184, desc[UR56][R6.64] ;  /* 0x0000003806b88981 */ /* 0x000124000c1e1500 */
[----:B0-----:R-:W-:Y:S02]  /*1a840*/  @!P0 IMAD.MOV.U32 R6, RZ, RZ, R88 ;  /* 0x000000ffff068224 */ /* 0x001fe400078e0058 */
[----:B------:R-:W-:Y:S01]  /*1a850*/  @!P0 IMAD.MOV.U32 R7, RZ, RZ, R90 ;  /* 0x000000ffff078224 */ /* 0x000fe200078e005a */
[----:B------:R-:W4:Y:S04]  /*1a860*/  LDL R88, [R1+0xa8c] ;  /* 0x000a8c0001587983 */ /* 0x000f280000100800 */
[----:B------:R0:W4:Y:S04]  /*1a870*/  @!P0 LDG.E.U16 R183, desc[UR56][R6.64] ;  /* 0x0000003806b78981 */ /* 0x000128000c1e1500 */
[----:B------:R-:W4:Y:S01]  /*1a880*/  LDL R90, [R1+0xa88] ;  /* 0x000a8800015a7983 */ /* 0x000f220000100800 */
[----:B0-----:R-:W-:-:S02]  /*1a890*/  @!P0 IMAD.MOV.U32 R6, RZ, RZ, R84 ;  /* 0x000000ffff068224 */ /* 0x001fc400078e0054 */
[----:B------:R-:W-:Y:S01]  /*1a8a0*/  @!P0 IMAD.MOV.U32 R7, RZ, RZ, R85 ;  /* 0x000000ffff078224 */ /* 0x000fe200078e0055 */
[----:B------:R-:W-:Y:S01]  /*1a8b0*/  PRMT R180, RZ, 0x7610, R180 ;  /* 0x00007610ffb47816 */ /* 0x000fe200000000b4 */
        /* <DEDUP_REMOVED lines=9> */
[----:B---3--:R-:W-:-:S03]  /*1a950*/  @!P0 IMAD.MOV.U32 R6, RZ, RZ, R44 ;  /* 0x000000ffff068224 */ /* 0x008fc600078e002c */
[----:B------:R-:W3:Y:S01]  /*1a960*/  LDL R44, [R1+0xcc4] ;  /* 0x000cc400012c7983 */ /* 0x000ee20000100800 */
[----:B------:R-:W-:-:S03]  /*1a970*/  @!P0 IMAD.MOV.U32 R7, RZ, RZ, R73 ;  /* 0x000000ffff078224 */ /* 0x000fc600078e0049 */
[----:B------:R-:W3:Y:S04]  /*1a980*/  LDL R73, [R1+0xa28] ;  /* 0x000a280001497983 */ /* 0x000ee80000100800 */
[----:B------:R0:W3:Y:S02]  /*1a990*/  @!P0 LDG.E.U16 R180, desc[UR56][R6.64] ;  /* 0x0000003806b48981 */ /* 0x0000e4000c1e1500 */
[----:B0-----:R-:W-:Y:S02]  /*1a9a0*/  @!P0 IMAD.MOV.U32 R6, RZ, RZ, R59 ;  /* 0x000000ffff068224 */ /* 0x001fe400078e003b */
[----:B------:R-:W-:Y:S01]  /*1a9b0*/  @!P0 IMAD.MOV.U32 R7, RZ, RZ, R64 ;  /* 0x000000ffff078224 */ /* 0x000fe200078e0040 */
[----:B------:R-:W-:Y:S01]  /*1a9c0*/  PRMT R178, RZ, 0x7610, R178 ;  /* 0x00007610ffb27816 */ /* 0x000fe200000000b2 */
[----:B------:R-:W3:Y:S04]  /*1a9d0*/  LDL R64, [R1+0xa08] ;  /* 0x000a080001407983 */ /* 0x000ee80000100800 */
[----:B------:R2:W3:Y:S01]  /*1a9e0*/  @!P0 LDG.E.U16 R179, desc[UR56][R6.64] ;  /* 0x0000003806b38981 */ /* 0x0004e2000c1e1500 */
[----:B------:R-:W-:-:S03]  /*1a9f0*/  PRMT R177, RZ, 0x7610, R177 ;  /* 0x00007610ffb17816 */ /* 0x000fc600000000b1 */
[----:B------:R-:W3:Y:S01]  /*1aa00*/  LDL R59, [R1+0xa0c] ;  /* 0x000a0c00013b7983 */ /* 0x000ee20000100800 */
[----:B------:R-:W-:-:S05]  /*1aa10*/  LOP3.LUT R4, R4, 0x30, RZ, 0x3c, !PT ;  /* 0x0000003004047812 */ /* 0x000fca00078e3cff */
[----:B------:R-:W-:Y:S04]  /*1aa20*/  STS.U16 [R4+UR6+0x10180], R175 ;  /* 0x010180af04007988 */ /* 0x000fe80008000406 */
[----:B------:R-:W-:Y:S04]  /*1aa30*/  STS.U16 [R4+UR6+0x10580], R174 ;  /* 0x010580ae04007988 */ /* 0x000fe80008000406 */
[----:B------:R-:W-:Y:S01]  /*1aa40*/  STS.U16 [R4+UR6+0x10980], R171 ;  /* 0x010980ab04007988 */ /* 0x000fe20008000406 */
[----:B--2---:R-:W-:Y:S02]  /*1aa50*/  @!P0 IMAD.MOV.U32 R6, RZ, RZ, R39 ;  /* 0x000000ffff068224 */ /* 0x004fe400078e0027 */
[----:B----4-:R-:W-:-:S02]  /*1aa60*/  @!P0 IMAD.MOV.U32 R7, RZ, RZ, R43 ;  /* 0x000000ffff078224 */ /* 0x010fc400078e002b */
[----:B------:R-:W2:Y:S04]  /*1aa70*/  LDL R43, [R1+0xa2c] ;  /* 0x000a2c00012b7983 */ /* 0x000ea80000100800 */
[----:B------:R0:W4:Y:S02]  /*1aa80*/  @!P0 LDG.E.U16 R178, desc[UR56][R6.64] ;  /* 0x0000003806b28981 */ /* 0x000124000c1e1500 */
[----:B0-----:R-:W-:Y:S02]  /*1aa90*/  @!P0 IMAD.MOV.U32 R6, RZ, RZ, R94 ;  /* 0x000000ffff068224 */ /* 0x001fe400078e005e */
[----:B------:R-:W-:-:S05]  /*1aaa0*/  @!P0 IMAD.MOV.U32 R7, RZ, RZ, R95 ;  /* 0x000000ffff078224 */ /* 0x000fca00078e005f */
[----:B------:R3:W4:Y:S01]  /*1aab0*/  @!P0 LDG.E.U16 R177, desc[UR56][R6.64] ;  /* 0x0000003806b18981 */ /* 0x000722000c1e1500 */
[----:B------:R-:W-:-:S03]  /*1aac0*/  IMAD.SHL.U32 R39, R150, 0x2, RZ ;  /* 0x0000000296277824 */ /* 0x000fc600078e00ff */
[----:B------:R-:W-:Y:S04]  /*1aad0*/  STS.U16 [R4+UR6+0x10d80], R168 ;  /* 0x010d80a804007988 */ /* 0x000fe80008000406 */
[----:B------:R-:W-:Y:S01]  /*1aae0*/  STS.U16 [R4+UR6+0x11180], R164 ;  /* 0x011180a404007988 */ /* 0x000fe20008000406 */
[----:B------:R-:W-:-:S03]  /*1aaf0*/  LOP3.LUT R39, R39, 0x7e, RZ, 0xc0, !PT ;  /* 0x0000007e27277812 */ /* 0x000fc600078ec0ff */
[----:B------:R-:W-:Y:S04]  /*1ab00*/  STS.U16 [R4+UR6+0x11580], R160 ;  /* 0x011580a004007988 */ /* 0x000fe80008000406 */
[----:B------:R-:W-:Y:S04]  /*1ab10*/  STS.U16 [R4+UR6+0x11980], R154 ;  /* 0x0119809a04007988 */ /* 0x000fe80008000406 */
[----:B------:R0:W-:Y:S02]  /*1ab20*/  STS.U16 [R4+UR6+0x11d80], R22 ;  /* 0x011d801604007988 */ /* 0x0001e40008000406 */
[----:B0-----:R-:W-:-:S05]  /*1ab30*/  LOP3.LUT R4, R150, 0x40, RZ, 0xc0, !PT ;  /* 0x0000004096047812 */ /* 0x001fca00078ec0ff */
[----:B------:R-:W-:Y:S02]  /*1ab40*/  IMAD R4, R4, 0x80, R39 ;  /* 0x0000008004047824 */ /* 0x000fe400078e0227 */
[----:B------:R-:W4:Y:S01]  /*1ab50*/  LDL R39, [R1+0x9ec] ;  /* 0x0009ec0001277983 */ /* 0x000f220000100800 */
[----:B---3--:R-:W-:-:S03]  /*1ab60*/  @!P0 IMAD.MOV.U32 R6, RZ, RZ, R44 ;  /* 0x000000ffff068224 */ /* 0x008fc600078e002c */
[----:B------:R-:W3:Y:S01]  /*1ab70*/  LDL R44, [R1+0x9e8] ;  /* 0x0009e800012c7983 */ /* 0x000ee20000100800 */
[----:B------:R-:W-:Y:S01]  /*1ab80*/  LOP3.LUT R4, R4, 0x40, RZ, 0x3c, !PT ;  /* 0x0000004004047812 */ /* 0x000fe200078e3cff */
[----:B------:R-:W-:Y:S01]  /*1ab90*/  @!P0 IMAD.MOV.U32 R7, RZ, RZ, R93 ;  /* 0x000000ffff078224 */ /* 0x000fe200078e005d */
[----:B------:R-:W-:Y:S01]  /*1aba0*/  PRMT R175, RZ, 0x7610, R175 ;  /* 0x00007610ffaf7816 */ /* 0x000fe200000000af */
[----:B------:R-:W3:Y:S04]  /*1abb0*/  LDL R93, [R1+0x9c8] ;  /* 0x0009c800015d7983 */ /* 0x000ee80000100800 */
[----:B------:R0:W-:Y:S02]  /*1abc0*/  STS.U16 [R4+UR6+0x10200], R176 ;  /* 0x010200b004007988 */ /* 0x0001e40008000406 */
[----:B0-----:R-:W-:-:S06]  /*1abd0*/  PRMT R176, RZ, 0x7610, R176 ;  /* 0x00007610ffb07816 */ /* 0x001fcc00000000b0 */
[----:B------:R0:W3:Y:S01]  /*1abe0*/  @!P0 LDG.E.U16 R176, desc[UR56][R6.64] ;  /* 0x0000003806b08981 */ /* 0x0000e2000c1e1500 */
[----:B------:R-:W-:Y:S01]  /*1abf0*/  PRMT R174, RZ, 0x7610, R174 ;  /* 0x00007610ffae7816 */ /* 0x000fe200000000ae */
[----:B0-----:R-:W-:Y:S02]  /*1ac00*/  @!P0 IMAD.MOV.U32 R6, RZ, RZ, R88 ;  /* 0x000000ffff068224 */ /* 0x001fe400078e0058 */
[----:B------:R-:W-:Y:S01]  /*1ac10*/  @!P0 IMAD.MOV.U32 R7, RZ, RZ, R90 ;  /* 0x000000ffff078224 */ /* 0x000fe200078e005a */
[----:B------:R0:W-:Y:S04]  /*1ac20*/  STS.U16 [R4+UR6+0x10600], R92 ;  /* 0x0106005c04007988 */ /* 0x0001e80008000406 */
[----:B------:R1:W3:Y:S04]  /*1ac30*/  @!P0 LDG.E.U16 R175, desc[UR56][R6.64] ;  /* 0x0000003806af8981 */ /* 0x0002e8000c1e1500 */
[----:B------:R-:W-:Y:S04]  /*1ac40*/  STS.U16 [R4+UR6+0x10a00], R87 ;  /* 0x010a005704007988 */ /* 0x000fe80008000406 */
[----:B0-----:R-:W3:Y:S01]  /*1ac50*/  LDL R92, [R1+0x9cc] ;  /* 0x0009cc00015c7983 */ /* 0x001ee20000100800 */
[----:B-1----:R-:W-:-:S02]  /*1ac60*/  @!P0 IMAD.MOV.U32 R6, RZ, RZ, R84 ;  /* 0x000000ffff068224 */ /* 0x002fc400078e0054 */
[----:B------:R-:W-:Y:S01]  /*1ac70*/  @!P0 IMAD.MOV.U32 R7, RZ, RZ, R85 ;  /* 0x000000ffff078224 */ /* 0x000fe200078e0055 */
[----:B------:R0:W-:Y:S04]  /*1ac80*/  STS.U16 [R4+UR6+0x10e00], R173 ;  /* 0x010e00ad04007988 */ /* 0x0001e80008000406 */
[----:B------:R1:W3:Y:S04]  /*1ac90*/  @!P0 LDG.E.U16 R174, desc[UR56][R6.64] ;  /* 0x0000003806ae8981 */ /* 0x0002e8000c1e1500 */
[----:B------:R-:W3:Y:S01]  /*1aca0*/  LDL R90, [R1+0x9a8] ;  /* 0x0009a800015a7983 */ /* 0x000ee20000100800 */
[----:B0-----:R-:W-:-:S03]  /*1acb0*/  PRMT R173, RZ, 0x7610, R173 ;  /* 0x00007610ffad7816 */ /* 0x001fc600000000ad */
[----:B------:R-:W3:Y:S01]  /*1acc0*/  LDL R88, [R1+0x988] ;  /* 0x0009880001587983 */ /* 0x000ee20000100800 */
[----:B-1----:R-:W-:Y:S02]  /*1acd0*/  @!P0 IMAD.MOV.U32 R6, RZ, RZ, R77 ;  /* 0x000000ffff068224 */ /* 0x002fe400078e004d */
[----:B------:R-:W-:Y:S01]  /*1ace0*/  @!P0 IMAD.MOV.U32 R7, RZ, RZ, R81 ;  /* 0x000000ffff078224 */ /* 0x000fe200078e0051 */
[----:B------:R-:W3:Y:S04]  /*1acf0*/  LDL R87, [R1+0x98c] ;  /* 0x00098c0001577983 */ /* 0x000ee80000100800 */
[----:B------:R0:W3:Y:S04]  /*1ad00*/  @!P0 LDG.E.U16 R173, desc[UR56][R6.64] ;  /* 0x0000003806ad8981 */ /* 0x0000e8000c1e1500 */
[----:B------:R-:W3:Y:S04]  /*1ad10*/  LDL R85, [R1+0x968] ;  /* 0x0009680001557983 */ /* 0x000ee80000100800 */
[----:B------:R-:W3:Y:S01]  /*1ad20*/  LDL R84, [R1+0x96c] ;  /* 0x00096c0001547983 */ /* 0x000ee20000100800 */
[----:B------:R-:W-:Y:S01]  /*1ad30*/  PRMT R172, RZ, 0x7610, R172 ;  /* 0x00007610ffac7816 */ /* 0x000fe200000000ac */
[----:B0-----:R-:W-:-:S02]  /*1ad40*/  @!P0 IMAD.MOV.U32 R7, RZ, RZ, R73 ;  /* 0x000000ffff078224 */ /* 0x001fc400078e0049 */
[----:B------:R-:W3:Y:S04]  /*1ad50*/  LDL R81, [R1+0x948] ;  /* 0x0009480001517983 */ /* 0x000ee80000100800 */
[----:B------:R-:W3:Y:S01]  /*1ad60*/  LDL R77, [R1+0x94c] ;  /* 0x00094c00014d7983 */ /* 0x000ee20000100800 */
[----:B------:R-:W-:-:S03]  /*1ad70*/  PRMT R171, RZ, 0x7610, R171 ;  /* 0x00007610ffab7816 */ /* 0x000fc600000000ab */
[----:B------:R-:W3:Y:S01]  /*1ad80*/  LDL R73, [R1+0x928] ;  /* 0x0009280001497983 */ /* 0x000ee20000100800 */
[----:B--2---:R-:W-:-:S03]  /*1ad90*/  @!P0 IMAD.MOV.U32 R6, RZ, RZ, R43 ;  /* 0x000000ffff068224 */ /* 0x004fc600078e002b */
[----:B------:R-:W2:Y:S04]  /*1ada0*/  LDL R43, [R1+0x9ac] ;  /* 0x0009ac00012b7983 */ /* 0x000ea80000100800 */
[----:B------:R0:W2:Y:S02]  /*1adb0*/  @!P0 LDG.E.U16 R172, desc[UR56][R6.64] ;  /* 0x0000003806ac8981 */ /* 0x0000a4000c1e1500 */
[----:B0-----:R-:W-:Y:S02]  /*1adc0*/  @!P0 IMAD.MOV.U32 R7, RZ, RZ, R64 ;  /* 0x000000ffff078224 */ /* 0x001fe400078e0040 */
[----:B------:R-:W2:Y:S01]  /*1add0*/  LDL R64, [R1+0x92c] ;  /* 0x00092c0001407983 */ /* 0x000ea20000100800 */
[----:B------:R-:W-:-:S03]  /*1ade0*/  @!P0 IMAD.MOV.U32 R6, RZ, RZ, R59 ;  /* 0x000000ffff068224 */ /* 0x000fc600078e003b */
[----:B------:R-:W-:Y:S04]  /*1adf0*/  STS.U16 [R4+UR6+0x11200], R170 ;  /* 0x011200aa04007988 */ /* 0x000fe80008000406 */
[----:B------:R4:W2:Y:S04]  /*1ae00*/  @!P0 LDG.E.U16 R171, desc[UR56][R6.64] ;  /* 0x0000003806ab8981 */ /* 0x0008a8000c1e1500 */
[----:B------:R-:W-:Y:S04]  /*1ae10*/  STS.U16 [R4+UR6+0x11600], R167 ;  /* 0x011600a704007988 */ /* 0x000fe80008000406 */
[----:B------:R-:W-:Y:S04]  /*1ae20*/  STS.U16 [R4+UR6+0x11a00], R162 ;  /* 0x011a00a204007988 */ /* 0x000fe80008000406 */
[----:B------:R0:W-:Y:S04]  /*1ae30*/  STS.U16 [R4+UR6+0x11e00], R157 ;  /* 0x011e009d04007988 */ /* 0x0001e80008000406 */
[----:B------:R-:W2:Y:S01]  /*1ae40*/  LDL R59, [R1+0x908] ;  /* 0x00090800013b7983 */ /* 0x000ea20000100800 */
[----:B0-----:R-:W-:Y:S01]  /*1ae50*/  LOP3.LUT R4, R150, 0x40, RZ, 0xc0, !PT ;  /* 0x0000004096047812 */ /* 0x001fe200078ec0ff */
[----:B----4-:R-:W-:-:S02]  /*1ae60*/  @!P0 IMAD.MOV.U32 R6, RZ, RZ, R39 ;  /* 0x000000ffff068224 */ /* 0x010fc400078e0027 */
[----:B------:R-:W-:-:S05]  /*1ae70*/  IMAD.SHL.U32 R39, R150, 0x2, RZ ;  /* 0x0000000296277824 */ /* 0x000fca00078e00ff */
[----:B------:R-:W-:Y:S01]  /*1ae80*/  LOP3.LUT R39, R39, 0x7e, RZ, 0xc0, !PT ;  /* 0x0000007e27277812 */ /* 0x000fe200078ec0ff */
[----:B---3--:R-:W-:Y:S02]  /*1ae90*/  @!P0 IMAD.MOV.U32 R7, RZ, RZ, R44 ;  /* 0x000000ffff078224 */ /* 0x008fe400078e002c */
[----:B------:R-:W3:Y:S02]  /*1aea0*/  LDL R44, [R1+0x90c] ;  /* 0x00090c00012c7983 */ /* 0x000ee40000100800 */
[----:B------:R-:W-:Y:S02]  /*1aeb0*/  IMAD R4, R4, 0x80, R39 ;  /* 0x0000008004047824 */ /* 0x000fe400078e0227 */
[----:B------:R-:W4:Y:S01]  /*1aec0*/  LDL R39, [R1+0x8ec] ;  /* 0x0008ec0001277983 */ /* 0x000f220000100800 */
[----:B------:R-:W-:Y:S02]  /*1aed0*/  PRMT R170, RZ, 0x7610, R170 ;  /* 0x00007610ffaa7816 */ /* 0x000fe400000000aa */
[----:B------:R-:W-:-:S04]  /*1aee0*/  PRMT R169, RZ, 0x7610, R169 ;  /* 0x00007610ffa97816 */ /* 0x000fc800000000a9 */
[----:B------:R0:W4:Y:S01]  /*1aef0*/  @!P0 LDG.E.U16 R170, desc[UR56][R6.64] ;  /* 0x0000003806aa8981 */ /* 0x000122000c1e1500 */
[----:B------:R-:W-:Y:S01]  /*1af00*/  PRMT R168, RZ, 0x7610, R168 ;  /* 0x00007610ffa87816 */ /* 0x000fe200000000a8 */
[----:B0-----:R-:W-:Y:S01]  /*1af10*/  @!P0 IMAD.MOV.U32 R7, RZ, RZ, R93 ;  /* 0x000000ffff078224 */ /* 0x001fe200078e005d */
[----:B------:R-:W-:Y:S02]  /*1af20*/  PRMT R167, RZ, 0x7610, R167 ;  /* 0x00007610ffa77816 */ /* 0x000fe400000000a7 */
[----:B------:R-:W-:Y:S01]  /*1af30*/  PRMT R166, RZ, 0x7610, R166 ;  /* 0x00007610ffa67816 */ /* 0x000fe200000000a6 */
[----:B------:R-:W-:-:S05]  /*1af40*/  @!P0 IMAD.MOV.U32 R6, RZ, RZ, R92 ;  /* 0x000000ffff068224 */ /* 0x000fca00078e005c */
[----:B------:R0:W4:Y:S02]  /*1af50*/  @!P0 LDG.E.U16 R169, desc[UR56][R6.64] ;  /* 0x0000003806a98981 */ /* 0x000124000c1e1500 */
[----:B0-----:R-:W-:Y:S01]  /*1af60*/  @!P0 IMAD.MOV.U32 R7, RZ, RZ, R90 ;  /* 0x000000ffff078224 */ /* 0x001fe200078e005a */
[----:B------:R-:W-:Y:S02]  /*1af70*/  PRMT R165, RZ, 0x7610, R165 ;  /* 0x00007610ffa57816 */ /* 0x000fe400000000a5 */
[----:B------:R-:W-:-:S05]  /*1af80*/  LOP3.LUT R4, R4, 0x50, RZ, 0x3c, !PT ;  /* 0x0000005004047812 */ /* 0x000fca00078e3cff */
[----:B------:R-:W-:Y:S04]  /*1af90*/  STS.U16 [R4+UR6+0x10280], R91 ;  /* 0x0102805b04007988 */ /* 0x000fe80008000406 */
[----:B------:R-:W-:Y:S04]  /*1afa0*/  STS.U16 [R4+UR6+0x10680], R89 ;  /* 0x0106805904007988 */ /* 0x000fe80008000406 */
[----:B------:R-:W-:Y:S04]  /*1afb0*/  STS.U16 [R4+UR6+0x10a80], R86 ;  /* 0x010a805604007988 */ /* 0x000fe80008000406 */
[----:B------:R0:W-:Y:S01]  /*1afc0*/  STS.U16 [R4+UR6+0x10e80], R82 ;  /* 0x010e805204007988 */ /* 0x0001e20008000406 */
[----:B------:R-:W-:-:S03]  /*1afd0*/  PRMT R164, RZ, 0x7610, R164 ;  /* 0x00007610ffa47816 */ /* 0x000fc600000000a4 */
[----:B------:R1:W-:Y:S04]  /*1afe0*/  STS.U16 [R4+UR6+0x11280], R79 ;  /* 0x0112804f04007988 */ /* 0x0003e80008000406 */
[----:B0-----:R-:W4:Y:S04]  /*1aff0*/  LDL R82, [R1+0x888] ;  /* 0x0008880001527983 */ /* 0x001f280000100800 */
[----:B------:R0:W-:Y:S01]  /*1b000*/  STS.U16 [R4+UR6+0x11680], R71 ;  /* 0x0116804704007988 */ /* 0x0001e20008000406 */
[----:B------:R-:W-:Y:S02]  /*1b010*/  PRMT R163, RZ, 0x7610, R163 ;  /* 0x00007610ffa37816 */ /* 0x000fe400000000a3 */
[----:B------:R-:W-:Y:S01]  /*1b020*/  PRMT R162, RZ, 0x7610, R162 ;  /* 0x00007610ffa27816 */ /* 0x000fe200000000a2 */
[----:B-1----:R-:W4:Y:S04]  /*1b030*/  LDL R79, [R1+0x828] ;  /* 0x00082800014f7983 */ /* 0x002f280000100800 */
[----:B0-----:R-:W4:Y:S01]  /*1b040*/  LDL R71, [R1+0x86c] ;  /* 0x00086c0001477983 */ /* 0x001f220000100800 */
[----:B--2---:R-:W-:-:S03]  /*1b050*/  @!P0 IMAD.MOV.U32 R6, RZ, RZ, R43 ;  /* 0x000000ffff068224 */ /* 0x004fc600078e002b */
[----:B------:R-:W2:Y:S04]  /*1b060*/  LDL R43, [R1+0x8e8] ;  /* 0x0008e800012b7983 */ /* 0x000ea80000100800 */
[----:B------:R0:W2:Y:S02]  /*1b070*/  @!P0 LDG.E.U16 R168, desc[UR56][R6.64] ;  /* 0x0000003806a88981 */ /* 0x0000a4000c1e1500 */
[----:B0-----:R-:W-:Y:S02]  /*1b080*/  @!P0 IMAD.MOV.U32 R6, RZ, RZ, R87 ;  /* 0x000000ffff068224 */ /* 0x001fe400078e0057 */
[----:B------:R-:W-:-:S05]  /*1b090*/  @!P0 IMAD.MOV.U32 R7, RZ, RZ, R88 ;  /* 0x000000ffff078224 */ /* 0x000fca00078e0058 */
        /* <DEDUP_REMOVED lines=11> */
[----:B0-----:R-:W-:-:S03]  /*1b150*/  @!P0 IMAD.MOV.U32 R6, RZ, RZ, R64 ;  /* 0x000000ffff068224 */ /* 0x001fc600078e0040 */
[----:B------:R-:W2:Y:S01]  /*1b160*/  LDL R64, [R1+0x8ac] ;  /* 0x0008ac0001407983 */ /* 0x000ea20000100800 */
[----:B------:R-:W-:-:S03]  /*1b170*/  @!P0 IMAD.MOV.U32 R7, RZ, RZ, R73 ;  /* 0x000000ffff078224 */ /* 0x000fc600078e0049 */
[----:B------:R-:W2:Y:S04]  /*1b180*/  LDL R73, [R1+0x868] ;  /* 0x0008680001497983 */ /* 0x000ea80000100800 */
[----:B------:R3:W2:Y:S02]  /*1b190*/  @!P0 LDG.E.U16 R164, desc[UR56][R6.64] ;  /* 0x0000003806a48981 */ /* 0x0006a4000c1e1500 */
[----:B---3--:R-:W-:Y:S02]  /*1b1a0*/  @!P0 IMAD.MOV.U32 R6, RZ, RZ, R44 ;  /* 0x000000ffff068224 */ /* 0x008fe400078e002c */
[----:B------:R-:W3:Y:S01]  /*1b1b0*/  LDL R44, [R1+0x848] ;  /* 0x00084800012c7983 */ /* 0x000ee20000100800 */
[----:B------:R-:W-:-:S05]  /*1b1c0*/  @!P0 IMAD.MOV.U32 R7, RZ, RZ, R59 ;  /* 0x000000ffff078224 */ /* 0x000fca00078e003b */
[----:B------:R4:W3:Y:S02]  /*1b1d0*/  @!P0 LDG.E.U16 R163, desc[UR56][R6.64] ;  /* 0x0000003806a38981 */ /* 0x0008e4000c1e1500 */
[----:B----4-:R-:W-:Y:S02]  /*1b1e0*/  @!P0 IMAD.MOV.U32 R6, RZ, RZ, R39 ;  /* 0x000000ffff068224 */ /* 0x010fe400078e0027 */
[----:B------:R-:W4:Y:S04]  /*1b1f0*/  LDL R39, [R1+0x84c] ;  /* 0x00084c0001277983 */ /* 0x000f280000100800 */
[----:B------:R-:W-:Y:S04]  /*1b200*/  STS.U16 [R4+UR6+0x11a80], R248 ;  /* 0x011a80f804007988 */ /* 0x000fe80008000406 */
[----:B------:R0:W-:Y:S04]  /*1b210*/  STS.U16 [R4+UR6+0x11e80], R240 ;  /* 0x011e80f004007988 */ /* 0x0001e80008000406 */
[----:B0-----:R-:W4:Y:S01]  /*1b220*/  LDL R4, [R1+0x82c] ;  /* 0x00082c0001047983 */ /* 0x001f220000100800 */
[----:B------:R-:W-:-:S05]  /*1b230*/  IMAD.SHL.U32 R59, R150, 0x2, RZ ;  /* 0x00000002963b7824 */ /* 0x000fca00078e00ff */
[----:B------:R-:W-:Y:S02]  /*1b240*/  LOP3.LUT R59, R59, 0x7e, RZ, 0xc0, !PT ;  /* 0x0000007e3b3b7812 */ /* 0x000fe400078ec0ff */
[----:B------:R-:W-:Y:S02]  /*1b250*/  PRMT R161, RZ, 0x7610, R161 ;  /* 0x00007610ffa17816 */ /* 0x000fe400000000a1 */
[----:B------:R-:W-:Y:S02]  /*1b260*/  PRMT R160, RZ, 0x7610, R160 ;  /* 0x00007610ffa07816 */ /* 0x000fe400000000a0 */
[----:B------:R-:W-:Y:S02]  /*1b270*/  PRMT R159, RZ, 0x7610, R159 ;  /* 0x00007610ff9f7816 */ /* 0x000fe4000000009f */
[----:B------:R-:W-:Y:S02]  /*1b280*/  PRMT R158, RZ, 0x7610, R158 ;  /* 0x00007610ff9e7816 */ /* 0x000fe4000000009e */
[----:B------:R-:W-:Y:S01]  /*1b290*/  PRMT R157, RZ, 0x7610, R157 ;  /* 0x00007610ff9d7816 */ /* 0x000fe2000000009d */
[----:B--2---:R-:W-:Y:S01]  /*1b2a0*/  @!P0 IMAD.MOV.U32 R7, RZ, RZ, R43 ;  /* 0x000000ffff078224 */ /* 0x004fe200078e002b */
[----:B------:R-:W-:-:S04]  /*1b2b0*/  LOP3.LUT R43, R150, 0x40, RZ, 0xc0, !PT ;  /* 0x00000040962b7812 */ /* 0x000fc800078ec0ff */
[----:B------:R0:W2:Y:S01]  /*1b2c0*/  @!P0 LDG.E.U16 R162, desc[UR56][R6.64] ;  /* 0x0000003806a28981 */ /* 0x0000a2000c1e1500 */
[----:B------:R-:W-:-:S03]  /*1b2d0*/  IMAD R43, R43, 0x80, R59 ;  /* 0x000000802b2b7824 */ /* 0x000fc600078e023b */
[----:B------:R-:W2:Y:S02]  /*1b2e0*/  LDL R59, [R1+0x7ec] ;  /* 0x0007ec00013b7983 */ /* 0x000ea40000100800 */
[----:B------:R-:W-:-:S05]  /*1b2f0*/  LOP3.LUT R43, R43, 0x60, RZ, 0x3c, !PT ;  /* 0x000000602b2b7812 */ /* 0x000fca00078e3cff */
[----:B------:R1:W-:Y:S04]  /*1b300*/  STS.U16 [R43+UR6+0x10300], R76 ;  /* 0x0103004c2b007988 */ /* 0x0003e80008000406 */
[----:B-1----:R-:W2:Y:S01]  /*1b310*/  LDL R76, [R1+0x80c] ;  /* 0x00080c00014c7983 */ /* 0x002ea20000100800 */
[----:B0-----:R-:W-:Y:S02]  /*1b320*/  @!P0 IMAD.MOV.U32 R7, RZ, RZ, R85 ;  /* 0x000000ffff078224 */ /* 0x001fe400078e0055 */
[----:B------:R-:W-:Y:S02]  /*1b330*/  @!P0 IMAD.MOV.U32 R6, RZ, RZ, R77 ;  /* 0x000000ffff068224 */ /* 0x000fe400078e004d */
[----:B------:R-:W2:Y:S04]  /*1b340*/  LDL R77, [R1+0x808] ;  /* 0x00080800014d7983 */ /* 0x000ea80000100800 */
[----:B------:R0:W2:Y:S02]  /*1b350*/  @!P0 LDG.E.U16 R161, desc[UR56][R6.64] ;  /* 0x0000003806a18981 */ /* 0x0000a4000c1e1500 */
[----:B0-----:R-:W-:-:S02]  /*1b360*/  @!P0 IMAD.MOV.U32 R6, RZ, RZ, R64 ;  /* 0x000000ffff068224 */ /* 0x001fc400078e0040 */
[----:B------:R-:W-:Y:S01]  /*1b370*/  @!P0 IMAD.MOV.U32 R7, RZ, RZ, R84 ;  /* 0x000000ffff078224 */ /* 0x000fe200078e0054 */
        /* <DEDUP_REMOVED lines=8> */
[----:B------:R-:W2:Y:S04]  /*1b400*/  LDL R73, [R1+0x7c8] ;  /* 0x0007c80001497983 */ /* 0x000ea80000100800 */
[----:B------:R3:W2:Y:S02]  /*1b410*/  @!P0 LDG.E.U16 R158, desc[UR56][R6.64] ;  /* 0x00000038069e8981 */ /* 0x0006a4000c1e1500 */
[----:B---3--:R-:W-:-:S02]  /*1b420*/  @!P0 IMAD.MOV.U32 R7, RZ, RZ, R44 ;  /* 0x000000ffff078224 */ /* 0x008fc400078e002c */
[----:B------:R-:W3:Y:S04]  /*1b430*/  LDL R44, [R1+0x7ac] ;  /* 0x0007ac00012c7983 */ /* 0x000ee80000100800 */
[----:B------:R-:W-:Y:S04]  /*1b440*/  STS.U16 [R43+UR6+0x10700], R83 ;  /* 0x010700532b007988 */ /* 0x000fe80008000406 */
[----:B------:R-:W-:Y:S04]  /*1b450*/  STS.U16 [R43+UR6+0x10b00], R80 ;  /* 0x010b00502b007988 */ /* 0x000fe80008000406 */
[----:B------:R0:W-:Y:S01]  /*1b460*/  STS.U16 [R43+UR6+0x10f00], R68 ;  /* 0x010f00442b007988 */ /* 0x0001e20008000406 */
[----:B----4-:R-:W-:-:S03]  /*1b470*/  @!P0 IMAD.MOV.U32 R6, RZ, RZ, R39 ;  /* 0x000000ffff068224 */ /* 0x010fc600078e0027 */
[----:B------:R-:W4:Y:S04]  /*1b480*/  LDL R39, [R1+0x788] ;  /* 0x0007880001277983 */ /* 0x000f280000100800 */
[----:B0-----:R-:W4:Y:S04]  /*1b490*/  LDL R68, [R1+0x7a8] ;  /* 0x0007a80001447983 */ /* 0x001f280000100800 */
[----:B------:R0:W-:Y:S04]  /*1b4a0*/  STS.U16 [R43+UR6+0x11300], R33 ;  /* 0x011300212b007988 */ /* 0x0001e80008000406 */
[----:B------:R1:W4:Y:S04]  /*1b4b0*/  @!P0 LDG.E.U16 R157, desc[UR56][R6.64] ;  /* 0x00000038069d8981 */ /* 0x000328000c1e1500 */
[----:B0-----:R-:W4:Y:S01]  /*1b4c0*/  LDL R33, [R1+0x78c] ;  /* 0x00078c0001217983 */ /* 0x001f220000100800 */
[----:B-1----:R-:W-:-:S03]  /*1b4d0*/  @!P0 IMAD.MOV.U32 R6, RZ, RZ, R4 ;  /* 0x000000ffff068224 */ /* 0x002fc600078e0004 */
[----:B------:R0:W-:Y:S04]  /*1b4e0*/  STS.U16 [R43+UR6+0x11700], R27 ;  /* 0x0117001b2b007988 */ /* 0x0001e80008000406 */
[----:B------:R-:W4:Y:S04]  /*1b4f0*/  LDL R4, [R1+0x76c] ;  /* 0x00076c0001047983 */ /* 0x000f280000100800 */
[----:B0-----:R-:W4:Y:S04]  /*1b500*/  LDL R27, [R1+0x768] ;  /* 0x00076800011b7983 */ /* 0x001f280000100800 */
[----:B------:R-:W-:Y:S04]  /*1b510*/  STS.U16 [R43+UR6+0x11b00], R74 ;  /* 0x011b004a2b007988 */ /* 0x000fe80008000406 */
[----:B------:R0:W-:Y:S04]  /*1b520*/  STS.U16 [R43+UR6+0x11f00], R5 ;  /* 0x011f00052b007988 */ /* 0x0001e80008000406 */
[----:B0-----:R-:W4:Y:S01]  /*1b530*/  LDL R43, [R1+0x748] ;  /* 0x00074800012b7983 */ /* 0x001f220000100800 */
[----:B------:R-:W-:Y:S01]  /*1b540*/  PRMT R156, RZ, 0x7610, R156 ;  /* 0x00007610ff9c7816 */ /* 0x000fe2000000009c */
[----:B------:R-:W-:Y:S01]  /*1b550*/  @!P0 IMAD.MOV.U32 R7, RZ, RZ, R79 ;  /* 0x000000ffff078224 */ /* 0x000fe200078e004f */
[----:B------:R-:W-:-:S04]  /*1b560*/  PRMT R155, RZ, 0x7610, R155 ;  /* 0x00007610ff9b7816 */ /* 0x000fc8000000009b */
[----:B------:R2:W4:Y:S01]  /*1b570*/  @!P0 LDG.E.U16 R156, desc[UR56][R6.64] ;  /* 0x00000038069c8981 */ /* 0x000522000c1e1500 */
[----:B------:R-:W-:Y:S02]  /*1b580*/  PRMT R154, RZ, 0x7610, R154 ;  /* 0x00007610ff9a7816 */ /* 0x000fe4000000009a */
[----:B------:R-:W-:Y:S01]  /*1b590*/  PRMT R153, RZ, 0x7610, R153 ;  /* 0x00007610ff997816 */ /* 0x000fe20000000099 */
[----:B------:R-:W-:Y:S01]  /*1b5a0*/  IMAD.SHL.U32 R79, R150, 0x2, RZ ;  /* 0x00000002964f7824 */ /* 0x000fe200078e00ff */
[----:B------:R-:W-:-:S04]  /*1b5b0*/  PRMT R152, RZ, 0x7610, R152 ;  /* 0x00007610ff987816 */ /* 0x000fc80000000098 */
[----:B------:R-:W-:Y:S02]  /*1b5c0*/  LOP3.LUT R79, R79, 0x7e, RZ, 0xc0, !PT ;  /* 0x0000007e4f4f7812 */ /* 0x000fe400078ec0ff */
[----:B------:R-:W-:Y:S02]  /*1b5d0*/  PRMT R23, RZ, 0x7610, R23 ;  /* 0x00007610ff177816 */ /* 0x000fe40000000017 */
[----:B------:R-:W-:Y:S01]  /*1b5e0*/  PRMT R22, RZ, 0x7610, R22 ;  /* 0x00007610ff167816 */ /* 0x000fe20000000016 */
[----:B--2---:R-:W-:Y:S02]  /*1b5f0*/  @!P0 IMAD.MOV.U32 R6, RZ, RZ, R76 ;  /* 0x000000ffff068224 */ /* 0x004fe400078e004c */
[----:B------:R-:W-:-:S05]  /*1b600*/  @!P0 IMAD.MOV.U32 R7, RZ, RZ, R77 ;  /* 0x000000ffff078224 */ /* 0x000fca00078e004d */
[----:B------:R0:W2:Y:S02]  /*1b610*/  @!P0 LDG.E.U16 R155, desc[UR56][R6.64] ;  /* 0x00000038069b8981 */ /* 0x0000a4000c1e1500 */
[----:B0-----:R-:W-:Y:S02]  /*1b620*/  @!P0 IMAD.MOV.U32 R6, RZ, RZ, R59 ;  /* 0x000000ffff068224 */ /* 0x001fe400078e003b */
[----:B------:R-:W-:Y:S02]  /*1b630*/  @!P0 IMAD.MOV.U32 R7, RZ, RZ, R64 ;  /* 0x000000ffff078224 */ /* 0x000fe400078e0040 */
[----:B------:R-:W2:Y:S04]  /*1b640*/  LDL R64, [R1+0x72c] ;  /* 0x00072c0001407983 */ /* 0x000ea80000100800 */
[----:B------:R0:W2:Y:S02]  /*1b650*/  @!P0 LDG.E.U16 R154, desc[UR56][R6.64] ;  /* 0x00000038069a8981 */ /* 0x0000a4000c1e1500 */
[----:B0-----:R-:W-:-:S02]  /*1b660*/  @!P0 IMAD.MOV.U32 R6, RZ, RZ, R71 ;  /* 0x000000ffff068224 */ /* 0x001fc400078e0047 */
[----:B------:R-:W-:-:S05]  /*1b670*/  @!P0 IMAD.MOV.U32 R7, RZ, RZ, R73 ;  /* 0x000000ffff078224 */ /* 0x000fca00078e0049 */
[----:B------:R3:W2:Y:S02]  /*1b680*/  @!P0 LDG.E.U16 R153, desc[UR56][R6.64] ;  /* 0x0000003806998981 */ /* 0x0006a4000c1e1500 */
[----:B---3--:R-:W-:Y:S02]  /*1b690*/  @!P0 IMAD.MOV.U32 R6, RZ, RZ, R44 ;  /* 0x000000ffff068224 */ /* 0x008fe400078e002c */
[----:B------:R-:W3:Y:S01]  /*1b6a0*/  LDL.LU R44, [R1+0x74c] ;  /* 0x00074c00012c7983 */ /* 0x000ee20000300800 */
[----:B------:R-:W-:-:S05]  /*1b6b0*/  LOP3.LUT R59, R150, 0x40, RZ, 0xc0, !PT ;  /* 0x00000040963b7812 */ /* 0x000fca00078ec0ff */
[----:B------:R-:W-:-:S05]  /*1b6c0*/  IMAD R59, R59, 0x80, R79 ;  /* 0x000000803b3b7824 */ /* 0x000fca00078e024f */
[----:B------:R-:W-:Y:S01]  /*1b6d0*/  LOP3.LUT R59, R59, 0x70, RZ, 0x3c, !PT ;  /* 0x000000703b3b7812 */ /* 0x000fe200078e3cff */
[----:B----4-:R-:W-:-:S05]  /*1b6e0*/  @!P0 IMAD.MOV.U32 R7, RZ, RZ, R68 ;  /* 0x000000ffff078224 */ /* 0x010fca00078e0044 */
[----:B------:R0:W4:Y:S04]  /*1b6f0*/  @!P0 LDG.E.U16 R152, desc[UR56][R6.64] ;  /* 0x0000003806988981 */ /* 0x000128000c1e1500 */
[----:B------:R-:W-:Y:S01]  /*1b700*/  STS.U16 [R59+UR6+0x10380], R70 ;  /* 0x010380463b007988 */ /* 0x000fe20008000406 */
[----:B0-----:R-:W-:-:S03]  /*1b710*/  @!P0 IMAD.MOV.U32 R7, RZ, RZ, R39 ;  /* 0x000000ffff078224 */ /* 0x001fc600078e0027 */
[----:B------:R-:W4:Y:S01]  /*1b720*/  LDL.LU R39, [R1+0x728] ;  /* 0x0007280001277983 */ /* 0x000f220000300800 */
[----:B------:R-:W-:-:S03]  /*1b730*/  @!P0 IMAD.MOV.U32 R6, RZ, RZ, R33 ;  /* 0x000000ffff068224 */ /* 0x000fc600078e0021 */
[----:B------:R0:W-:Y:S04]  /*1b740*/  STS.U16 [R59+UR6+0x10780], R50 ;  /* 0x010780323b007988 */ /* 0x0001e80008000406 */
[----:B------:R-:W4:Y:S04]  /*1b750*/  LDL.LU R33, [R1+0x708] ;  /* 0x0007080001217983 */ /* 0x000f280000300800 */
[----:B------:R1:W4:Y:S04]  /*1b760*/  @!P0 LDG.E.U16 R23, desc[UR56][R6.64] ;  /* 0x0000003806178981 */ /* 0x000328000c1e1500 */
[----:B0-----:R-:W4:Y:S04]  /*1b770*/  LDL.LU R50, [R1+0x70c] ;  /* 0x00070c0001327983 */ /* 0x001f280000300800 */
[----:B------:R0:W-:Y:S01]  /*1b780*/  STS.U16 [R59+UR6+0x10b80], R30 ;  /* 0x010b801e3b007988 */ /* 0x0001e20008000406 */
[----:B-1----:R-:W-:-:S02]  /*1b790*/  @!P0 IMAD.MOV.U32 R6, RZ, RZ, R4 ;  /* 0x000000ffff068224 */ /* 0x002fc400078e0004 */
[----:B------:R-:W-:-:S05]  /*1b7a0*/  @!P0 IMAD.MOV.U32 R7, RZ, RZ, R27 ;  /* 0x000000ffff078224 */ /* 0x000fca00078e001b */
[----:B------:R1:W4:Y:S04]  /*1b7b0*/  @!P0 LDG.E.U16 R22, desc[UR56][R6.64] ;  /* 0x0000003806168981 */ /* 0x000328000c1e1500 */
[----:B0-----:R-:W4:Y:S04]  /*1b7c0*/  LDL.LU R30, [R1+0x6ec] ;  /* 0x0006ec00011e7983 */ /* 0x001f280000300800 */
[----:B------:R-:W4:Y:S01]  /*1b7d0*/  LDL.LU R27, [R1+0x6e8] ;  /* 0x0006e800011b7983 */ /* 0x000f220000300800 */
[----:B-1----:R-:W-:-:S03]  /*1b7e0*/  @!P0 IMAD.MOV.U32 R7, RZ, RZ, R43 ;  /* 0x000000ffff078224 */ /* 0x002fc600078e002b */
[----:B------:R-:W4:Y:S04]  /*1b7f0*/  LDL.LU R4, [R1+0x6c8] ;  /* 0x0006c80001047983 */ /* 0x000f280000300800 */
[----:B------:R-:W4:Y:S04]  /*1b800*/  LDL.LU R43, [R1+0x6cc] ;  /* 0x0006cc00012b7983 */ /* 0x000f280000300800 */
[----:B------:R-:W4:Y:S04]  /*1b810*/  LDL R77, [R1+0xca4] ;  /* 0x000ca400014d7983 */ /* 0x000f280000100800 */
[----:B------:R-:W4:Y:S04]  /*1b820*/  LDL R76, [R1+0x10a4] ;  /* 0x0010a400014c7983 */ /* 0x000f280000100800 */
[----:B------:R-:W4:Y:S04]  /*1b830*/  LDL R74, [R1+0xc94] ;  /* 0x000c9400014a7983 */ /* 0x000f280000100800 */
[----:B------:R-:W4:Y:S04]  /*1b840*/  LDL R73, [R1+0x1094] ;  /* 0x0010940001497983 */ /* 0x000f280000100800 */
[----:B------:R-:W4:Y:S04]  /*1b850*/  LDL R71, [R1+0x1078] ;  /* 0x0010780001477983 */ /* 0x000f280000100800 */
[----:B------:R-:W4:Y:S01]  /*1b860*/  LDL R70, [R1+0x107c] ;  /* 0x00107c0001467983 */ /* 0x000f220000100800 */
[----:B------:R-:W-:-:S03]  /*1b870*/  PRMT R20, RZ, 0x7610, R20 ;  /* 0x00007610ff147816 */ /* 0x000fc60000000014 */
[----:B------:R0:W-:Y:S04]  /*1b880*/  STS.U16 [R59+UR6+0x10f80], R67 ;  /* 0x010f80433b007988 */ /* 0x0001e80008000406 */
[----:B------:R-:W4:Y:S04]  /*1b890*/  LDL R68, [R1+0x1058] ;  /* 0x0010580001447983 */ /* 0x000f280000100800 */
[----:B0-----:R-:W4:Y:S04]  /*1b8a0*/  LDL R67, [R1+0x105c] ;  /* 0x00105c0001437983 */ /* 0x001f280000100800 */
[----:B------:R0:W-:Y:S04]  /*1b8b0*/  STS.U16 [R59+UR6+0x11380], R65 ;  /* 0x011380413b007988 */ /* 0x0001e80008000406 */
[----:B------:R1:W-:Y:S04]  /*1b8c0*/  STS.U16 [R59+UR6+0x11780], R62 ;  /* 0x0117803e3b007988 */ /* 0x0003e80008000406 */
[----:B0-----:R-:W4:Y:S04]  /*1b8d0*/  LDL R65, [R1+0x1038] ;  /* 0x0010380001417983 */ /* 0x001f280000100800 */
[----:B------:R0:W-:Y:S04]  /*1b8e0*/  STS.U16 [R59+UR6+0x11b80], R61 ;  /* 0x011b803d3b007988 */ /* 0x0001e80008000406 */
[----:B-1----:R-:W4:Y:S04]  /*1b8f0*/  LDL R62, [R1+0x1018] ;  /* 0x00101800013e7983 */ /* 0x002f280000100800 */
[----:B0-----:R-:W4:Y:S04]  /*1b900*/  LDL R61, [R1+0x101c] ;  /* 0x00101c00013d7983 */ /* 0x001f280000100800 */
[----:B------:R0:W-:Y:S04]  /*1b910*/  STS.U16 [R59+UR6+0x11f80], R58 ;  /* 0x011f803a3b007988 */ /* 0x0001e80008000406 */
[----:B0-----:R-:W4:Y:S04]  /*1b920*/  LDL R59, [R1+0xff8] ;  /* 0x000ff800013b7983 */ /* 0x001f280000100800 */
[----:B------:R-:W4:Y:S01]  /*1b930*/  LDL R58, [R1+0xffc] ;  /* 0x000ffc00013a7983 */ /* 0x000f220000100800 */
[----:B------:R-:W-:-:S02]  /*1b940*/  PRMT R19, RZ, 0x7610, R19 ;  /* 0x00007610ff137816 */ /* 0x000fc40000000013 */
[----:B------:R-:W-:Y:S02]  /*1b950*/  PRMT R18, RZ, 0x7610, R18 ;  /* 0x00007610ff127816 */ /* 0x000fe40000000012 */
[----:B------:R-:W-:Y:S02]  /*1b960*/  PRMT R17, RZ, 0x7610, R17 ;  /* 0x00007610ff117816 */ /* 0x000fe40000000011 */
[----:B------:R-:W-:Y:S01]  /*1b970*/  PRMT R16, RZ, 0x7610, R16 ;  /* 0x00007610ff107816 */ /* 0x000fe20000000010 */
[----:B---3--:R-:W-:-:S05]  /*1b980*/  @!P0 IMAD.MOV.U32 R6, RZ, RZ, R44 ;  /* 0x000000ffff068224 */ /* 0x008fca00078e002c */
[----:B------:R2:W3:Y:S02]  /*1b990*/  @!P0 LDG.E.U16 R20, desc[UR56][R6.64] ;  /* 0x0000003806148981 */ /* 0x0004e4000c1e1500 */
[----:B--2---:R-:W-:Y:S02]  /*1b9a0*/  @!P0 IMAD.MOV.U32 R6, RZ, RZ, R64 ;  /* 0x000000ffff068224 */ /* 0x004fe400078e0040 */
[----:B------:R-:W2:Y:S01]  /*1b9b0*/  LDL R64, [R1+0x103c] ;  /* 0x00103c0001407983 */ /* 0x000ea20000100800 */
[----:B----4-:R-:W-:-:S05]  /*1b9c0*/  @!P0 IMAD.MOV.U32 R7, RZ, RZ, R39 ;  /* 0x000000ffff078224 */ /* 0x010fca00078e0027 */
[----:B------:R0:W4:Y:S02]  /*1b9d0*/  @!P0 LDG.E.U16 R19, desc[UR56][R6.64] ;  /* 0x0000003806138981 */ /* 0x000124000c1e1500 */
[----:B0-----:R-:W-:Y:S02]  /*1b9e0*/  @!P0 IMAD.MOV.U32 R7, RZ, RZ, R33 ;  /* 0x000000ffff078224 */ /* 0x001fe400078e0021 */
[----:B------:R-:W-:-:S05]  /*1b9f0*/  @!P0 IMAD.MOV.U32 R6, RZ, RZ, R50 ;  /* 0x000000ffff068224 */ /* 0x000fca00078e0032 */
[----:B------:R0:W4:Y:S02]  /*1ba00*/  @!P0 LDG.E.U16 R18, desc[UR56][R6.64] ;  /* 0x0000003806128981 */ /* 0x000124000c1e1500 */
[----:B0-----:R-:W-:Y:S02]  /*1ba10*/  @!P0 IMAD.MOV.U32 R6, RZ, RZ, R30 ;  /* 0x000000ffff068224 */ /* 0x001fe400078e001e */
[----:B------:R-:W-:-:S05]  /*1ba20*/  @!P0 IMAD.MOV.U32 R7, RZ, RZ, R27 ;  /* 0x000000ffff078224 */ /* 0x000fca00078e001b */
[----:B------:R0:W4:Y:S02]  /*1ba30*/  @!P0 LDG.E.U16 R17, desc[UR56][R6.64] ;  /* 0x0000003806118981 */ /* 0x000124000c1e1500 */
[----:B0-----:R-:W-:Y:S02]  /*1ba40*/  @!P0 IMAD.MOV.U32 R6, RZ, RZ, R43 ;  /* 0x000000ffff068224 */ /* 0x001fe400078e002b */
[----:B------:R-:W-:-:S05]  /*1ba50*/  @!P0 IMAD.MOV.U32 R7, RZ, RZ, R4 ;  /* 0x000000ffff078224 */ /* 0x000fca00078e0004 */
[----:B------:R0:W4:Y:S01]  /*1ba60*/  @!P0 LDG.E.U16 R16, desc[UR56][R6.64] ;  /* 0x0000003806108981 */ /* 0x000122000c1e1500 */
[----:B------:R-:W-:Y:S02]  /*1ba70*/  PRMT R15, RZ, 0x7610, R15 ;  /* 0x00007610ff0f7816 */ /* 0x000fe4000000000f */
[----:B------:R-:W-:Y:S01]  /*1ba80*/  PRMT R14, RZ, 0x7610, R14 ;  /* 0x00007610ff0e7816 */ /* 0x000fe2000000000e */
[----:B0-----:R-:W-:Y:S02]  /*1ba90*/  @!P0 IMAD.MOV.U32 R6, RZ, RZ, R76 ;  /* 0x000000ffff068224 */ /* 0x001fe400078e004c */
[----:B------:R-:W-:-:S05]  /*1baa0*/  @!P0 IMAD.MOV.U32 R7, RZ, RZ, R77 ;  /* 0x000000ffff078224 */ /* 0x000fca00078e004d */
[----:B------:R0:W4:Y:S01]  /*1bab0*/  @!P0 LDG.E.U16 R15, desc[UR56][R6.64] ;  /* 0x00000038060f8981 */ /* 0x000122000c1e1500 */
        /* <DEDUP_REMOVED lines=13> */
[----:B0-----:R-:W-:Y:S01]  /*1bb90*/  @!P0 IMAD.MOV.U32 R7, RZ, RZ, R65 ;  /* 0x000000ffff078224 */ /* 0x001fe200078e0041 */
[----:B------:R-:W-:Y:S01]  /*1bba0*/  PRMT R5, RZ, 0x7610, R5 ;  /* 0x00007610ff057816 */ /* 0x000fe20000000005 */
[----:B------:R0:W-:Y:S04]  /*1bbb0*/  STS.U16 [R0+UR6+0x5400], R3 ;  /* 0x0054000300007988 */ /* 0x0001e80008000406 */
[----:B------:R-:W-:Y:S04]  /*1bbc0*/  STL [R1+0x10e8], R4 ;  /* 0x0010e80401007387 */ /* 0x000fe80000100800 */
[----:B------:R-:W-:Y:S01]  /*1bbd0*/  STL [R1+0x10ec], R0 ;  /* 0x0010ec0001007387 */ /* 0x000fe20000100800 */
[----:B0-----:R-:W-:-:S03]  /*1bbe0*/  LOP3.LUT R3, R0, 0x20, RZ, 0x3c, !PT ;  /* 0x0000002000037812 */ /* 0x001fc600078e3cff */
[----:B------:R0:W-:Y:S04]  /*1bbf0*/  STS.U16 [R0+UR6+0x2400], R46 ;  /* 0x0024002e00007988 */ /* 0x0001e80008000406 */
[----:B------:R1:W-:Y:S04]  /*1bc00*/  STS.U16 [R0+UR6+0x2800], R45 ;  /* 0x0028002d00007988 */ /* 0x0003e80008000406 */
[----:B------:R-:W-:Y:S04]  /*1bc10*/  STS.U16 [R0+UR6], R78 ;  /* 0x0000004e00007988 */ /* 0x000fe80008000406 */
[----:B0-----:R-:W4:Y:S04]  /*1bc20*/  LDL R46, [R1+0xc90] ;  /* 0x000c9000012e7983 */ /* 0x001f280000100800 */
[----:B-1----:R-:W4:Y:S04]  /*1bc30*/  LDL R45, [R1+0x1090] ;  /* 0x00109000012d7983 */ /* 0x002f280000100800 */
[----:B------:R-:W-:Y:S04]  /*1bc40*/  STS.U16 [R0+UR6+0x400], R75 ;  /* 0x0004004b00007988 */ /* 0x000fe80008000406 */
        /* <DEDUP_REMOVED lines=9> */
[----:B------:R0:W-:Y:S04]  /*1bce0*/  STS.U16 [R0+UR6+0x3400], R38 ;  /* 0x0034002600007988 */ /* 0x0001e80008000406 */
        /* <DEDUP_REMOVED lines=16> */
[----:B------:R-:W-:Y:S01]  /*1bdf0*/  STS.U16 [R0+UR6+0x7c00], R242 ;  /* 0x007c00f200007988 */ /* 0x000fe20008000406 */
[----:B--2---:R-:W-:-:S03]  /*1be00*/  @!P0 IMAD.MOV.U32 R6, RZ, RZ, R64 ;  /* 0x000000ffff068224 */ /* 0x004fc600078e0040 */
[----:B------:R-:W-:Y:S04]  /*1be10*/  STS.U16 [R0+UR6+0x8000], R241 ;  /* 0x008000f100007988 */ /* 0x000fe80008000406 */
[----:B------:R2:W4:Y:S04]  /*1be20*/  @!P0 LDG.E.U16 R11, desc[UR56][R6.64] ;  /* 0x00000038060b8981 */ /* 0x000528000c1e1500 */
[----:B------:R-:W-:Y:S04]  /*1be30*/  STS.U16 [R0+UR6+0x8400], R239 ;  /* 0x008400ef00007988 */ /* 0x000fe80008000406 */
[----:B------:R-:W-:Y:S01]  /*1be40*/  STS.U16 [R0+UR6+0x8800], R238 ;  /* 0x008800ee00007988 */ /* 0x000fe20008000406 */
[----:B--2---:R-:W-:-:S02]  /*1be50*/  @!P0 IMAD.MOV.U32 R6, RZ, RZ, R61 ;  /* 0x000000ffff068224 */ /* 0x004fc400078e003d */
[----:B------:R-:W-:Y:S01]  /*1be60*/  @!P0 IMAD.MOV.U32 R7, RZ, RZ, R62 ;  /* 0x000000ffff078224 */ /* 0x000fe200078e003e */
[----:B------:R-:W-:Y:S04]  /*1be70*/  STS.U16 [R0+UR6+0x8c00], R237 ;  /* 0x008c00ed00007988 */ /* 0x000fe80008000406 */
[----:B------:R2:W4:Y:S04]  /*1be80*/  @!P0 LDG.E.U16 R10, desc[UR56][R6.64] ;  /* 0x00000038060a8981 */ /* 0x000528000c1e1500 */
[----:B------:R-:W-:Y:S04]  /*1be90*/  STS.U16 [R0+UR6+0x9000], R236 ;  /* 0x009000ec00007988 */ /* 0x000fe80008000406 */
[----:B------:R-:W-:Y:S01]  /*1bea0*/  STS.U16 [R0+UR6+0x9400], R235 ;  /* 0x009400eb00007988 */ /* 0x000fe20008000406 */
[----:B--2---:R-:W-:-:S02]  /*1beb0*/  @!P0 IMAD.MOV.U32 R6, RZ, RZ, R58 ;  /* 0x000000ffff068224 */ /* 0x004fc400078e003a */
[----:B------:R-:W-:Y:S01]  /*1bec0*/  @!P0 IMAD.MOV.U32 R7, RZ, RZ, R59 ;  /* 0x000000ffff078224 */ /* 0x000fe200078e003b */
[----:B------:R-:W-:Y:S04]  /*1bed0*/  STS.U16 [R0+UR6+0x9800], R234 ;  /* 0x009800ea00007988 */ /* 0x000fe80008000406 */
[----:B------:R-:W2:Y:S04]  /*1bee0*/  @!P0 LDG.E.U16 R5, desc[UR56][R6.64] ;  /* 0x0000003806058981 */ /* 0x000ea8000c1e1500 */
[----:B------:R-:W-:Y:S04]  /*1bef0*/  STS.U16 [R0+UR6+0x9c00], R233 ;  /* 0x009c00e900007988 */ /* 0x000fe80008000406 */
[----:B------:R-:W-:Y:S04]  /*1bf00*/  STS.U16 [R0+UR6+0xa000], R232 ;  /* 0x00a000e800007988 */ /* 0x000fe80008000406 */
[----:B------:R-:W2:Y:S04]  /*1bf10*/  LDL R7, [R1+0xca0] ;  /* 0x000ca00001077983 */ /* 0x000ea80000100800 */
[----:B------:R-:W2:Y:S04]  /*1bf20*/  LDL R6, [R1+0x10a0] ;  /* 0x0010a00001067983 */ /* 0x000ea80000100800 */
        /* <DEDUP_REMOVED lines=28> */
[----:B0-----:R-:W2:Y:S04]  /*1c0f0*/  LDL R38, [R1+0x1070] ;  /* 0x0010700001267983 */ /* 0x001ea80000100800 */
[----:B-1----:R-:W2:Y:S04]  /*1c100*/  LDL R24, [R1+0x1074] ;  /* 0x0010740001187983 */ /* 0x002ea80000100800 */
[----:B------:R-:W-:Y:S04]  /*1c110*/  STS.U16 [R3+UR6+0x1500], R203 ;  /* 0x001500cb03007988 */ /* 0x000fe80008000406 */
[----:B------:R-:W-:Y:S04]  /*1c120*/  STS.U16 [R3+UR6+0x1900], R202 ;  /* 0x001900ca03007988 */ /* 0x000fe80008000406 */
[----:B------:R-:W-:Y:S04]  /*1c130*/  STS.U16 [R3+UR6+0x1d00], R201 ;  /* 0x001d00c903007988 */ /* 0x000fe80008000406 */
[----:B------:R-:W-:Y:S04]  /*1c140*/  STS.U16 [R3+UR6+0x2100], R200 ;  /* 0x002100c803007988 */ /* 0x000fe80008000406 */
[----:B------:R-:W-:Y:S04]  /*1c150*/  STS.U16 [R3+UR6+0x2500], R199 ;  /* 0x002500c703007988 */ /* 0x000fe80008000406 */
        /* <DEDUP_REMOVED lines=56> */
[----:B---3--:R-:W-:Y:S04]  /*1c4e0*/  STS.U16 [R3+UR6+0xed00], R20 ;  /* 0x00ed001403007988 */ /* 0x008fe80008000406 */
[----:B------:R-:W3:Y:S04]  /*1c4f0*/  LDL R41, [R1+0xff0] ;  /* 0x000ff00001297983 */ /* 0x000ee80000100800 */
[----:B----4-:R-:W-:Y:S04]  /*1c500*/  STS.U16 [R3+UR6+0xf100], R19 ;  /* 0x00f1001303007988 */ /* 0x010fe80008000406 */
[----:B------:R-:W-:Y:S04]  /*1c510*/  STS.U16 [R3+UR6+0xf500], R18 ;  /* 0x00f5001203007988 */ /* 0x000fe80008000406 */
[----:B------:R-:W-:Y:S04]  /*1c520*/  STS.U16 [R3+UR6+0xf900], R17 ;  /* 0x00f9001103007988 */ /* 0x000fe80008000406 */
[----:B------:R-:W4:Y:S04]  /*1c530*/  LDL.LU R4, [R1+0x760] ;  /* 0x0007600001047983 */ /* 0x000f280000300800 */
[----:B------:R0:W-:Y:S04]  /*1c540*/  STS.U16 [R3+UR6+0xfd00], R16 ;  /* 0x00fd001003007988 */ /* 0x0001e80008000406 */
[----:B------:R-:W4:Y:S04]  /*1c550*/  LDL.LU R0, [R1+0x6d8] ;  /* 0x0006d80001007983 */ /* 0x000f280000300800 */
[----:B0-----:R-:W4:Y:S04]  /*1c560*/  LDL.LU R3, [R1+0x6c0] ;  /* 0x0006c00001037983 */ /* 0x001f280000300800 */
[----:B------:R-:W4:Y:S01]  /*1c570*/  LDL R34, [R1+0xfdc] ;  /* 0x000fdc0001227983 */ /* 0x000f220000100800 */
[----:B------:R-:W-:-:S03]  /*1c580*/  PRMT R57, RZ, 0x7610, R57 ;  /* 0x00007610ff397816 */ /* 0x000fc60000000039 */
[----:B------:R-:W4:Y:S01]  /*1c590*/  LDL R40, [R1+0xfd8] ;  /* 0x000fd80001287983 */ /* 0x000f220000100800 */
[----:B------:R-:W-:-:S03]  /*1c5a0*/  PRMT R56, RZ, 0x7610, R56 ;  /* 0x00007610ff387816 */ /* 0x000fc60000000038 */
[----:B--2---:R0:W2:Y:S01]  /*1c5b0*/  @!P0 LDG.E.U16 R57, desc[UR56][R6.64] ;  /* 0x0000003806398981 */ /* 0x0040a2000c1e1500 */
[----:B------:R-:W-:Y:S02]  /*1c5c0*/  PRMT R55, RZ, 0x7610, R55 ;  /* 0x00007610ff377816 */ /* 0x000fe40000000037 */
        /* <DEDUP_REMOVED lines=21> */
[----:B0-----:R-:W-:-:S02]  /*1c720*/  @!P0 IMAD.MOV.U32 R6, RZ, RZ, R25 ;  /* 0x000000ffff068224 */ /* 0x001fc400078e0019 */
        /* <DEDUP_REMOVED lines=10> */
[----:B------:R-:W2:Y:S01]  /*1c7d0*/  LDL R37, [R1+0xf90] ;  /* 0x000f900001257983 */ /* 0x000ea20000100800 */
[----:B------:R-:W-:-:S03]  /*1c7e0*/  @!P0 IMAD.MOV.U32 R6, RZ, RZ, R32 ;  /* 0x000000ffff068224 */ /* 0x000fc600078e0020 */
[----:B------:R-:W2:Y:S04]  /*1c7f0*/  LDL R32, [R1+0xf94] ;  /* 0x000f940001207983 */ /* 0x000ea80000100800 */
[----:B------:R0:W2:Y:S02]  /*1c800*/  @!P0 LDG.E.U16 R52, desc[UR56][R6.64] ;  /* 0x0000003806348981 */ /* 0x0000a4000c1e1500 */
[----:B0-----:R-:W-:Y:S02]  /*1c810*/  @!P0 IMAD.MOV.U32 R6, RZ, RZ, R26 ;  /* 0x000000ffff068224 */ /* 0x001fe400078e001a */
[----:B------:R-:W2:Y:S01]  /*1c820*/  LDL R26, [R1+0xf7c] ;  /* 0x000f7c00011a7983 */ /* 0x000ea20000100800 */
[----:B---3--:R-:W-:-:S03]  /*1c830*/  @!P0 IMAD.MOV.U32 R7, RZ, RZ, R41 ;  /* 0x000000ffff078224 */ /* 0x008fc600078e0029 */
[----:B------:R-:W3:Y:S04]  /*1c840*/  LDL R41, [R1+0xf78] ;  /* 0x000f780001297983 */ /* 0x000ee80000100800 */
[----:B------:R4:W3:Y:S02]  /*1c850*/  @!P0 LDG.E.U16 R252, desc[UR56][R6.64] ;  /* 0x0000003806fc8981 */ /* 0x0008e4000c1e1500 */
[----:B----4-:R-:W-:Y:S02]  /*1c860*/  @!P0 IMAD.MOV.U32 R6, RZ, RZ, R34 ;  /* 0x000000ffff068224 */ /* 0x010fe400078e0022 */
[----:B------:R-:W4:Y:S01]  /*1c870*/  LDL R34, [R1+0xf74] ;  /* 0x000f740001227983 */ /* 0x000f220000100800 */
[----:B------:R-:W-:-:S03]  /*1c880*/  @!P0 IMAD.MOV.U32 R7, RZ, RZ, R40 ;  /* 0x000000ffff078224 */ /* 0x000fc600078e0028 */
[----:B------:R-:W4:Y:S04]  /*1c890*/  LDL R40, [R1+0xf70] ;  /* 0x000f700001287983 */ /* 0x000f280000100800 */
[----:B------:R2:W4:Y:S02]  /*1c8a0*/  @!P0 LDG.E.U16 R251, desc[UR56][R6.64] ;  /* 0x0000003806fb8981 */ /* 0x000524000c1e1500 */
[----:B--2---:R-:W-:Y:S02]  /*1c8b0*/  @!P0 IMAD.MOV.U32 R6, RZ, RZ, R45 ;  /* 0x000000ffff068224 */ /* 0x004fe400078e002d */
[----:B------:R-:W2:Y:S01]  /*1c8c0*/  LDL R45, [R1+0xf5c] ;  /* 0x000f5c00012d7983 */ /* 0x000ea20000100800 */
[----:B------:R-:W-:-:S03]  /*1c8d0*/  @!P0 IMAD.MOV.U32 R7, RZ, RZ, R46 ;  /* 0x000000ffff078224 */ /* 0x000fc600078e002e */
[----:B------:R-:W2:Y:S04]  /*1c8e0*/  LDL R46, [R1+0xf58] ;  /* 0x000f5800012e7983 */ /* 0x000ea80000100800 */
[----:B------:R0:W2:Y:S01]  /*1c8f0*/  @!P0 LDG.E.U16 R250, desc[UR56][R6.64] ;  /* 0x0000003806fa8981 */ /* 0x0000a2000c1e1500 */
[----:B------:R-:W-:Y:S01]  /*1c900*/  PRMT R248, RZ, 0x7610, R248 ;  /* 0x00007610fff87816 */ /* 0x000fe200000000f8 */
[----:B0-----:R-:W-:Y:S02]  /*1c910*/  @!P0 IMAD.MOV.U32 R6, RZ, RZ, R24 ;  /* 0x000000ffff068224 */ /* 0x001fe400078e0018 */
        /* <DEDUP_REMOVED lines=9> */
[----:B------:R0:W2:Y:S02]  /*1c9b0*/  @!P0 LDG.E.U16 R248, desc[UR56][R6.64] ;  /* 0x0000003806f88981 */ /* 0x0000a4000c1e1500 */
        /* <DEDUP_REMOVED lines=14> */
[----:B---3--:R-:W-:-:S03]  /*1caa0*/  @!P0 IMAD.MOV.U32 R7, RZ, RZ, R41 ;  /* 0x000000ffff078224 */ /* 0x008fc600078e0029 */
[----:B------:R-:W3:Y:S04]  /*1cab0*/  LDL R41, [R1+0xf10] ;  /* 0x000f100001297983 */ /* 0x000ee80000100800 */
[----:B------:R4:W3:Y:S02]  /*1cac0*/  @!P0 LDG.E.U16 R245, desc[UR56][R6.64] ;  /* 0x0000003806f58981 */ /* 0x0008e4000c1e1500 */
[----:B----4-:R-:W-:Y:S02]  /*1cad0*/  @!P0 IMAD.MOV.U32 R6, RZ, RZ, R34 ;  /* 0x000000ffff068224 */ /* 0x010fe400078e0022 */
[----:B------:R-:W4:Y:S01]  /*1cae0*/  LDL R34, [R1+0xefc] ;  /* 0x000efc0001227983 */ /* 0x000f220000100800 */
[----:B------:R-:W-:Y:S01]  /*1caf0*/  PRMT R244, RZ, 0x7610, R244 ;  /* 0x00007610fff47816 */ /* 0x000fe200000000f4 */
[----:B------:R-:W-:-:S02]  /*1cb00*/  @!P0 IMAD.MOV.U32 R7, RZ, RZ, R40 ;  /* 0x000000ffff078224 */ /* 0x000fc400078e0028 */
[----:B------:R-:W4:Y:S01]  /*1cb10*/  LDL R40, [R1+0xef8] ;  /* 0x000ef80001287983 */ /* 0x000f220000100800 */
[----:B------:R-:W-:-:S03]  /*1cb20*/  PRMT R243, RZ, 0x7610, R243 ;  /* 0x00007610fff37816 */ /* 0x000fc600000000f3 */
[----:B------:R2:W4:Y:S01]  /*1cb30*/  @!P0 LDG.E.U16 R244, desc[UR56][R6.64] ;  /* 0x0000003806f48981 */ /* 0x000522000c1e1500 */
[----:B------:R-:W-:Y:S01]  /*1cb40*/  PRMT R242, RZ, 0x7610, R242 ;  /* 0x00007610fff27816 */ /* 0x000fe200000000f2 */
        /* <DEDUP_REMOVED lines=353> */
[----:B0-----:R-:W-:Y:S01]  /*1e160*/  @!P0 IMAD.MOV.U32 R7, RZ, RZ, R49 ;  /* 0x000000ffff078224 */ /* 0x001fe200078e0031 */
[----:B------:R-:W-:Y:S01]  /*1e170*/  PRMT R183, RZ, 0x7610, R183 ;  /* 0x00007610ffb77816 */ /* 0x000fe200000000b7 */
[----:B------:R-:W2:Y:S01]  /*1e180*/  LDL R49, [R1+0x8e0] ;  /* 0x0008e00001317983 */ /* 0x000ea20000100800 */
[----:B------:R-:W-:Y:S01]  /*1e190*/  @!P0 IMAD.MOV.U32 R6, RZ, RZ, R47 ;  /* 0x000000ffff068224 */ /* 0x000fe200078e002f */
[----:B------:R-:W-:-:S02]  /*1e1a0*/  PRMT R182, RZ, 0x7610, R182 ;  /* 0x00007610ffb67816 */ /* 0x000fc400000000b6 */
[----:B------:R-:W2:Y:S04]  /*1e1b0*/  LDL R47, [R1+0x8e4] ;  /* 0x0008e400012f7983 */ /* 0x000ea80000100800 */
[----:B------:R0:W2:Y:S02]  /*1e1c0*/  @!P0 LDG.E.U16 R184, desc[UR56][R6.64] ;  /* 0x0000003806b88981 */ /* 0x0000a4000c1e1500 */
[----:B0-----:R-:W-:Y:S02]  /*1e1d0*/  @!P0 IMAD.MOV.U32 R7, RZ, RZ, R37 ;  /* 0x000000ffff078224 */ /* 0x001fe400078e0025 */
        /* <DEDUP_REMOVED lines=15> */
[----:B------:R2:W4:Y:S02]  /*1e2d0*/  @!P0 LDG.E.U16 R181, desc[UR56][R6.64] ;  /* 0x0000003806b58981 */ /* 0x000524000c1e1500 */
[----:B--2---:R-:W-:Y:S01]  /*1e2e0*/  @!P0 IMAD.MOV.U32 R6, RZ, RZ, R45 ;  /* 0x000000ffff068224 */ /* 0x004fe200078e002d */
[----:B------:R-:W-:Y:S01]  /*1e2f0*/  PRMT R179, RZ, 0x7610, R179 ;  /* 0x00007610ffb37816 */ /* 0x000fe200000000b3 */
[----:B------:R-:W2:Y:S01]  /*1e300*/  LDL R45, [R1+0x8c4] ;  /* 0x0008c400012d7983 */ /* 0x000ea20000100800 */
[----:B------:R-:W-:-:S03]  /*1e310*/  @!P0 IMAD.MOV.U32 R7, RZ, RZ, R46 ;  /* 0x000000ffff078224 */ /* 0x000fc600078e002e */
[----:B------:R-:W2:Y:S04]  /*1e320*/  LDL R46, [R1+0x8c0] ;  /* 0x0008c000012e7983 */ /* 0x000ea80000100800 */
[----:B------:R0:W2:Y:S02]  /*1e330*/  @!P0 LDG.E.U16 R180, desc[UR56][R6.64] ;  /* 0x0000003806b48981 */ /* 0x0000a4000c1e1500 */
[----:B0-----:R-:W-:Y:S02]  /*1e340*/  @!P0 IMAD.MOV.U32 R6, RZ, RZ, R24 ;  /* 0x000000ffff068224 */ /* 0x001fe400078e0018 */
[----:B------:R-:W2:Y:S01]  /*1e350*/  LDL R24, [R1+0x8dc] ;  /* 0x0008dc0001187983 */ /* 0x000ea20000100800 */
[----:B------:R-:W-:-:S03]  /*1e360*/  @!P0 IMAD.MOV.U32 R7, RZ, RZ, R38 ;  /* 0x000000ffff078224 */ /* 0x000fc600078e0026 */
[----:B------:R-:W2:Y:S01]  /*1e370*/  LDL R38, [R1+0x8d8] ;  /* 0x0008d80001267983 */ /* 0x000ea20000100800 */
[----:B------:R-:W-:-:S03]  /*1e380*/  PRMT R178, RZ, 0x7610, R178 ;  /* 0x00007610ffb27816 */ /* 0x000fc600000000b2 */
[----:B------:R0:W2:Y:S01]  /*1e390*/  @!P0 LDG.E.U16 R179, desc[UR56][R6.64] ;  /* 0x0000003806b38981 */ /* 0x0000a2000c1e1500 */
[----:B------:R-:W-:Y:S01]  /*1e3a0*/  PRMT R177, RZ, 0x7610, R177 ;  /* 0x00007610ffb17816 */ /* 0x000fe200000000b1 */
[----:B0-----:R-:W-:Y:S02]  /*1e3b0*/  @!P0 IMAD.MOV.U32 R6, RZ, RZ, R25 ;  /* 0x000000ffff068224 */ /* 0x001fe400078e0019 */
[----:B------:R-:W2:Y:S01]  /*1e3c0*/  LDL R25, [R1+0x8bc] ;  /* 0x0008bc0001197983 */ /* 0x000ea20000100800 */
[----:B------:R-:W-:-:S03]  /*1e3d0*/  @!P0 IMAD.MOV.U32 R7, RZ, RZ, R35 ;  /* 0x000000ffff078224 */ /* 0x000fc600078e0023 */
[----:B------:R-:W2:Y:S04]  /*1e3e0*/  LDL R35, [R1+0x8b8] ;  /* 0x0008b80001237983 */ /* 0x000ea80000100800 */
[----:B------:R0:W2:Y:S01]  /*1e3f0*/  @!P0 LDG.E.U16 R178, desc[UR56][R6.64] ;  /* 0x0000003806b28981 */ /* 0x0000a2000c1e1500 */
[----:B------:R-:W-:Y:S02]  /*1e400*/  PRMT R176, RZ, 0x7610, R176 ;  /* 0x00007610ffb07816 */ /* 0x000fe400000000b0 */
[----:B------:R-:W-:Y:S01]  /*1e410*/  PRMT R175, RZ, 0x7610, R175 ;  /* 0x00007610ffaf7816 */ /* 0x000fe200000000af */
[----:B0-----:R-:W-:Y:S02]  /*1e420*/  @!P0 IMAD.MOV.U32 R7, RZ, RZ, R37 ;  /* 0x000000ffff078224 */ /* 0x001fe400078e0025 */
[----:B------:R-:W2:Y:S01]  /*1e430*/  LDL R37, [R1+0x8a0] ;  /* 0x0008a00001257983 */ /* 0x000ea20000100800 */
[----:B------:R-:W-:-:S03]  /*1e440*/  @!P0 IMAD.MOV.U32 R6, RZ, RZ, R32 ;  /* 0x000000ffff068224 */ /* 0x000fc600078e0020 */
[----:B------:R-:W2:Y:S04]  /*1e450*/  LDL R32, [R1+0x8a4] ;  /* 0x0008a40001207983 */ /* 0x000ea80000100800 */
[----:B------:R0:W2:Y:S02]  /*1e460*/  @!P0 LDG.E.U16 R177, desc[UR56][R6.64] ;  /* 0x0000003806b18981 */ /* 0x0000a4000c1e1500 */
[----:B0-----:R-:W-:Y:S02]  /*1e470*/  @!P0 IMAD.MOV.U32 R6, RZ, RZ, R59 ;  /* 0x000000ffff068224 */ /* 0x001fe400078e003b */
[----:B------:R-:W-:Y:S01]  /*1e480*/  @!P0 IMAD.MOV.U32 R7, RZ, RZ, R60 ;  /* 0x000000ffff078224 */ /* 0x000fe200078e003c */
[----:B------:R-:W-:Y:S01]  /*1e490*/  PRMT R174, RZ, 0x7610, R174 ;  /* 0x00007610ffae7816 */ /* 0x000fe200000000ae */
[----:B------:R-:W2:Y:S04]  /*1e4a0*/  LDL R60, [R1+0x838] ;  /* 0x00083800013c7983 */ /* 0x000ea80000100800 */
[----:B------:R0:W2:Y:S01]  /*1e4b0*/  @!P0 LDG.E.U16 R176, desc[UR56][R6.64] ;  /* 0x0000003806b08981 */ /* 0x0000a2000c1e1500 */
[----:B------:R-:W-:-:S02]  /*1e4c0*/  PRMT R173, RZ, 0x7610, R173 ;  /* 0x00007610ffad7816 */ /* 0x000fc400000000ad */
[----:B------:R-:W-:Y:S01]  /*1e4d0*/  PRMT R172, RZ, 0x7610, R172 ;  /* 0x00007610ffac7816 */ /* 0x000fe200000000ac */
[----:B------:R-:W2:Y:S01]  /*1e4e0*/  LDL R59, [R1+0x820] ;  /* 0x00082000013b7983 */ /* 0x000ea20000100800 */
[----:B0-----:R-:W-:-:S03]  /*1e4f0*/  @!P0 IMAD.MOV.U32 R6, RZ, RZ, R26 ;  /* 0x000000ffff068224 */ /* 0x001fc600078e001a */
        /* <DEDUP_REMOVED lines=9> */
[----:B0-----:R-:W-:Y:S02]  /*1e590*/  @!P0 IMAD.MOV.U32 R6, RZ, RZ, R47 ;  /* 0x000000ffff068224 */ /* 0x001fe400078e002f */
[----:B------:R-:W-:Y:S01]  /*1e5a0*/  @!P0 IMAD.MOV.U32 R7, RZ, RZ, R49 ;  /* 0x000000ffff078224 */ /* 0x000fe200078e0031 */
[----:B------:R-:W-:Y:S01]  /*1e5b0*/  PRMT R171, RZ, 0x7610, R171 ;  /* 0x00007610ffab7816 */ /* 0x000fe200000000ab */
[----:B------:R-:W4:Y:S04]  /*1e5c0*/  LDL R49, [R1+0x824] ;  /* 0x0008240001317983 */ /* 0x000f280000100800 */
[----:B------:R2:W4:Y:S01]  /*1e5d0*/  @!P0 LDG.E.U16 R173, desc[UR56][R6.64] ;  /* 0x0000003806ad8981 */ /* 0x000522000c1e1500 */
[----:B------:R-:W-:-:S02]  /*1e5e0*/  PRMT R170, RZ, 0x7610, R170 ;  /* 0x00007610ffaa7816 */ /* 0x000fc400000000aa */
[----:B------:R-:W-:Y:S01]  /*1e5f0*/  PRMT R169, RZ, 0x7610, R169 ;  /* 0x00007610ffa97816 */ /* 0x000fe200000000a9 */
[----:B------:R-:W4:Y:S01]  /*1e600*/  LDL R47, [R1+0x818] ;  /* 0x00081800012f7983 */ /* 0x000f220000100800 */
[----:B--2---:R-:W-:-:S03]  /*1e610*/  @!P0 IMAD.MOV.U32 R6, RZ, RZ, R24 ;  /* 0x000000ffff068224 */ /* 0x004fc600078e0018 */
        /* <DEDUP_REMOVED lines=8> */
[----:B------:R0:W2:Y:S04]  /*1e6a0*/  @!P0 LDG.E.U16 R171, desc[UR56][R6.64] ;  /* 0x0000003806ab8981 */ /* 0x0000a8000c1e1500 */
[----:B------:R-:W2:Y:S01]  /*1e6b0*/  LDL R45, [R1+0x800] ;  /* 0x00080000012d7983 */ /* 0x000ea20000100800 */
        /* <DEDUP_REMOVED lines=12> */
[----:B---3--:R-:W-:Y:S01]  /*1e780*/  @!P0 IMAD.MOV.U32 R7, RZ, RZ, R41 ;  /* 0x000000ffff078224 */ /* 0x008fe200078e0029 */
[----:B------:R-:W-:-:S02]  /*1e790*/  PRMT R167, RZ, 0x7610, R167 ;  /* 0x00007610ffa77816 */ /* 0x000fc400000000a7 */
[----:B------:R-:W3:Y:S04]  /*1e7a0*/  LDL R41, [R1+0x7e0] ;  /* 0x0007e00001297983 */ /* 0x000ee80000100800 */
[----:B------:R4:W3:Y:S02]  /*1e7b0*/  @!P0 LDG.E.U16 R168, desc[UR56][R6.64] ;  /* 0x0000003806a88981 */ /* 0x0008e4000c1e1500 */
[----:B----4-:R-:W-:Y:S02]  /*1e7c0*/  @!P0 IMAD.MOV.U32 R6, RZ, RZ, R34 ;  /* 0x000000ffff068224 */ /* 0x010fe400078e0022 */
[----:B------:R-:W4:Y:S01]  /*1e7d0*/  LDL R34, [R1+0x804] ;  /* 0x0008040001227983 */ /* 0x000f220000100800 */
[----:B------:R-:W-:-:S03]  /*1e7e0*/  @!P0 IMAD.MOV.U32 R7, RZ, RZ, R40 ;  /* 0x000000ffff078224 */ /* 0x000fc600078e0028 */
[----:B------:R-:W3:Y:S01]  /*1e7f0*/  LDL R40, [R1+0x7e4] ;  /* 0x0007e40001287983 */ /* 0x000ee20000100800 */
[----:B------:R-:W-:-:S03]  /*1e800*/  PRMT R166, RZ, 0x7610, R166 ;  /* 0x00007610ffa67816 */ /* 0x000fc600000000a6 */
[----:B------:R2:W3:Y:S01]  /*1e810*/  @!P0 LDG.E.U16 R167, desc[UR56][R6.64] ;  /* 0x0000003806a78981 */ /* 0x0004e2000c1e1500 */
[----:B------:R-:W-:Y:S02]  /*1e820*/  PRMT R165, RZ, 0x7610, R165 ;  /* 0x00007610ffa57816 */ /* 0x000fe400000000a5 */
[----:B------:R-:W-:Y:S02]  /*1e830*/  PRMT R164, RZ, 0x7610, R164 ;  /* 0x00007610ffa47816 */ /* 0x000fe400000000a4 */
[----:B------:R-:W-:Y:S01]  /*1e840*/  PRMT R163, RZ, 0x7610, R163 ;  /* 0x00007610ffa37816 */ /* 0x000fe200000000a3 */
[----:B--2---:R-:W-:Y:S02]  /*1e850*/  @!P0 IMAD.MOV.U32 R6, RZ, RZ, R24 ;  /* 0x000000ffff068224 */ /* 0x004fe400078e0018 */
        /* <DEDUP_REMOVED lines=16> */
[----:B------:R0:W2:Y:S01]  /*1e960*/  @!P0 LDG.E.U16 R163, desc[UR56][R6.64] ;  /* 0x0000003806a38981 */ /* 0x0000a2000c1e1500 */
[----:B------:R-:W-:-:S02]  /*1e970*/  PRMT R162, RZ, 0x7610, R162 ;  /* 0x00007610ffa27816 */ /* 0x000fc400000000a2 */
[----:B------:R-:W-:Y:S01]  /*1e980*/  PRMT R161, RZ, 0x7610, R161 ;  /* 0x00007610ffa17816 */ /* 0x000fe200000000a1 */
[----:B0-----:R-:W-:Y:S01]  /*1e990*/  @!P0 IMAD.MOV.U32 R7, RZ, RZ, R60 ;  /* 0x000000ffff078224 */ /* 0x001fe200078e003c */
[----:B------:R-:W-:Y:S01]  /*1e9a0*/  PRMT R160, RZ, 0x7610, R160 ;  /* 0x00007610ffa07816 */ /* 0x000fe200000000a0 */
[----:B------:R-:W-:Y:S02]  /*1e9b0*/  @!P0 IMAD.MOV.U32 R6, RZ, RZ, R26 ;  /* 0x000000ffff068224 */ /* 0x000fe400078e001a */
[----:B------:R-:W2:Y:S04]  /*1e9c0*/  LDL R26, [R1+0x764] ;  /* 0x00076400011a7983 */ /* 0x000ea80000100800 */
[----:B------:R0:W2:Y:S02]  /*1e9d0*/  @!P0 LDG.E.U16 R162, desc[UR56][R6.64] ;  /* 0x0000003806a28981 */ /* 0x0000a4000c1e1500 */
[----:B0-----:R-:W-:-:S02]  /*1e9e0*/  @!P0 IMAD.MOV.U32 R6, RZ, RZ, R49 ;  /* 0x000000ffff068224 */ /* 0x001fc400078e0031 */
[----:B------:R-:W-:-:S05]  /*1e9f0*/  @!P0 IMAD.MOV.U32 R7, RZ, RZ, R59 ;  /* 0x000000ffff078224 */ /* 0x000fca00078e003b */
[----:B------:R0:W2:Y:S02]  /*1ea00*/  @!P0 LDG.E.U16 R161, desc[UR56][R6.64] ;  /* 0x0000003806a18981 */ /* 0x0000a4000c1e1500 */
[----:B0-----:R-:W-:Y:S02]  /*1ea10*/  @!P0 IMAD.MOV.U32 R6, RZ, RZ, R46 ;  /* 0x000000ffff068224 */ /* 0x001fe400078e002e */
[----:B------:R-:W-:-:S05]  /*1ea20*/  @!P0 IMAD.MOV.U32 R7, RZ, RZ, R47 ;  /* 0x000000ffff078224 */ /* 0x000fca00078e002f */
[----:B------:R4:W2:Y:S02]  /*1ea30*/  @!P0 LDG.E.U16 R160, desc[UR56][R6.64] ;  /* 0x0000003806a08981 */ /* 0x0008a4000c1e1500 */
[----:B----4-:R-:W-:Y:S02]  /*1ea40*/  @!P0 IMAD.MOV.U32 R6, RZ, RZ, R34 ;  /* 0x000000ffff068224 */ /* 0x010fe400078e0022 */
[----:B------:R-:W4:Y:S01]  /*1ea50*/  LDL R34, [R1+0x744] ;  /* 0x0007440001227983 */ /* 0x000f220000100800 */
[----:B------:R-:W-:Y:S01]  /*1ea60*/  PRMT R159, RZ, 0x7610, R159 ;  /* 0x00007610ff9f7816 */ /* 0x000fe2000000009f */
[----:B------:R-:W-:Y:S01]  /*1ea70*/  @!P0 IMAD.MOV.U32 R7, RZ, RZ, R45 ;  /* 0x000000ffff078224 */ /* 0x000fe200078e002d */
[----:B------:R-:W-:Y:S01]  /*1ea80*/  PRMT R158, RZ, 0x7610, R158 ;  /* 0x00007610ff9e7816 */ /* 0x000fe2000000009e */
[----:B------:R-:W4:Y:S04]  /*1ea90*/  LDL.LU R47, [R1+0x740] ;  /* 0x00074000012f7983 */ /* 0x000f280000300800 */
[----:B------:R3:W4:Y:S01]  /*1eaa0*/  @!P0 LDG.E.U16 R159, desc[UR56][R6.64] ;  /* 0x00000038069f8981 */ /* 0x000722000c1e1500 */
[----:B------:R-:W-:Y:S01]  /*1eab0*/  PRMT R157, RZ, 0x7610, R157 ;  /* 0x00007610ff9d7816 */ /* 0x000fe2000000009d */
[----:B---3--:R-:W-:-:S02]  /*1eac0*/  @!P0 IMAD.MOV.U32 R6, RZ, RZ, R40 ;  /* 0x000000ffff068224 */ /* 0x008fc400078e0028 */
[----:B------:R-:W-:-:S05]  /*1ead0*/  @!P0 IMAD.MOV.U32 R7, RZ, RZ, R41 ;  /* 0x000000ffff078224 */ /* 0x000fca00078e0029 */
[----:B------:R2:W3:Y:S01]  /*1eae0*/  @!P0 LDG.E.U16 R158, desc[UR56][R6.64] ;  /* 0x00000038069e8981 */ /* 0x0004e2000c1e1500 */
[----:B------:R-:W-:Y:S01]  /*1eaf0*/  PRMT R156, RZ, 0x7610, R156 ;  /* 0x00007610ff9c7816 */ /* 0x000fe2000000009c */
[----:B--2---:R-:W-:Y:S02]  /*1eb00*/  @!P0 IMAD.MOV.U32 R6, RZ, RZ, R24 ;  /* 0x000000ffff068224 */ /* 0x004fe400078e0018 */
[----:B------:R-:W2:Y:S01]  /*1eb10*/  LDL.LU R24, [R1+0x724] ;  /* 0x0007240001187983 */ /* 0x000ea20000300800 */
[----:B------:R-:W-:-:S05]  /*1eb20*/  @!P0 IMAD.MOV.U32 R7, RZ, RZ, R38 ;  /* 0x000000ffff078224 */ /* 0x000fca00078e0026 */
[----:B------:R0:W3:Y:S01]  /*1eb30*/  @!P0 LDG.E.U16 R157, desc[UR56][R6.64] ;  /* 0x00000038069d8981 */ /* 0x0000e2000c1e1500 */
[----:B------:R-:W-:Y:S01]  /*1eb40*/  PRMT R155, RZ, 0x7610, R155 ;  /* 0x00007610ff9b7816 */ /* 0x000fe2000000009b */
[----:B0-----:R-:W-:Y:S02]  /*1eb50*/  @!P0 IMAD.MOV.U32 R6, RZ, RZ, R25 ;  /* 0x000000ffff068224 */ /* 0x001fe400078e0019 */
[----:B------:R-:W3:Y:S04]  /*1eb60*/  LDL R25, [R1+0x6e0] ;  /* 0x0006e00001197983 */ /* 0x000ee80000100800 */
[----:B------:R-:W3:Y:S01]  /*1eb70*/  LDL.LU R41, [R1+0x720] ;  /* 0x0007200001297983 */ /* 0x000ee20000300800 */
[----:B------:R-:W-:-:S03]  /*1eb80*/  @!P0 IMAD.MOV.U32 R7, RZ, RZ, R35 ;  /* 0x000000ffff078224 */ /* 0x000fc600078e0023 */
[----:B------:R-:W3:Y:S04]  /*1eb90*/  LDL.LU R38, [R1+0x704] ;  /* 0x0007040001267983 */ /* 0x000ee80000300800 */
[----:B------:R-:W3:Y:S04]  /*1eba0*/  LDL.LU R35, [R1+0x700] ;  /* 0x0007000001237983 */ /* 0x000ee80000300800 */
[----:B------:R0:W3:Y:S02]  /*1ebb0*/  @!P0 LDG.E.U16 R156, desc[UR56][R6.64] ;  /* 0x00000038069c8981 */ /* 0x0000e4000c1e1500 */
[----:B0-----:R-:W-:-:S02]  /*1ebc0*/  @!P0 IMAD.MOV.U32 R6, RZ, RZ, R32 ;  /* 0x000000ffff068224 */ /* 0x001fc400078e0020 */
[----:B------:R-:W3:Y:S01]  /*1ebd0*/  LDL.LU R32, [R1+0x6e4] ;  /* 0x0006e40001207983 */ /* 0x000ee20000300800 */
[----:B------:R-:W-:-:S03]  /*1ebe0*/  @!P0 IMAD.MOV.U32 R7, RZ, RZ, R37 ;  /* 0x000000ffff078224 */ /* 0x000fc600078e0025 */
[----:B------:R-:W3:Y:S04]  /*1ebf0*/  LDL R62, [R1+0x7f8] ;  /* 0x0007f800013e7983 */ /* 0x000ee80000100800 */
[----:B------:R0:W3:Y:S04]  /*1ec00*/  @!P0 LDG.E.U16 R155, desc[UR56][R6.64] ;  /* 0x00000038069b8981 */ /* 0x0000e8000c1e1500 */
[----:B------:R-:W3:Y:S04]  /*1ec10*/  LDL R61, [R1+0x7fc] ;  /* 0x0007fc00013d7983 */ /* 0x000ee80000100800 */
[----:B------:R-:W3:Y:S04]  /*1ec20*/  LDL R60, [R1+0x7d8] ;  /* 0x0007d800013c7983 */ /* 0x000ee80000100800 */
[----:B------:R-:W3:Y:S04]  /*1ec30*/  LDL R45, [R1+0x7dc] ;  /* 0x0007dc00012d7983 */ /* 0x000ee80000100800 */
[----:B------:R-:W3:Y:S04]  /*1ec40*/  LDL R49, [R1+0x7b8] ;  /* 0x0007b80001317983 */ /* 0x000ee80000100800 */
[----:B------:R-:W3:Y:S01]  /*1ec50*/  LDL R46, [R1+0x7bc] ;  /* 0x0007bc00012e7983 */ /* 0x000ee20000100800 */
[----:B0-----:R-:W-:-:S03]  /*1ec60*/  @!P0 IMAD.MOV.U32 R6, RZ, RZ, R26 ;  /* 0x000000ffff068224 */ /* 0x001fc600078e001a */
[----:B------:R-:W3:Y:S01]  /*1ec70*/  LDL.LU R26, [R1+0x6c4] ;  /* 0x0006c400011a7983 */ /* 0x000ee20000300800 */
[----:B------:R-:W-:Y:S01]  /*1ec80*/  PRMT R154, RZ, 0x7610, R154 ;  /* 0x00007610ff9a7816 */ /* 0x000fe2000000009a */
[----:B------:R-:W-:Y:S02]  /*1ec90*/  @!P0 IMAD.MOV.U32 R7, RZ, RZ, R4 ;  /* 0x000000ffff078224 */ /* 0x000fe400078e0004 */
[----:B------:R0:W-:Y:S04]  /*1eca0*/  STL [R1+0x1160], R4 ;  /* 0x0011600401007387 */ /* 0x0001e80000100800 */
[----:B------:R-:W3:Y:S04]  /*1ecb0*/  LDL R40, [R1+0x798] ;  /* 0x0007980001287983 */ /* 0x000ee80000100800 */
[----:B------:R-:W3:Y:S04]  /*1ecc0*/  LDL R37, [R1+0x79c] ;  /* 0x00079c0001257983 */ /* 0x000ee80000100800 */
[----:B------:R4:W3:Y:S01]  /*1ecd0*/  @!P0 LDG.E.U16 R154, desc[UR56][R6.64] ;  /* 0x00000038069a8981 */ /* 0x0008e2000c1e1500 */
[----:B------:R-:W-:-:S02]  /*1ece0*/  PRMT R153, RZ, 0x7610, R153 ;  /* 0x00007610ff997816 */ /* 0x000fc40000000099 */
[----:B------:R-:W-:Y:S01]  /*1ecf0*/  PRMT R152, RZ, 0x7610, R152 ;  /* 0x00007610ff987816 */ /* 0x000fe20000000098 */
[----:B------:R-:W3:Y:S01]  /*1ed00*/  LDL R59, [R1+0x75c] ;  /* 0x00075c00013b7983 */ /* 0x000ee20000100800 */
[----:B----4-:R-:W-:-:S03]  /*1ed10*/  @!P0 IMAD.MOV.U32 R6, RZ, RZ, R34 ;  /* 0x000000ffff068224 */ /* 0x010fc600078e0022 */
[----:B------:R-:W4:Y:S01]  /*1ed20*/  LDL R34, [R1+0x77c] ;  /* 0x00077c0001227983 */ /* 0x000f220000100800 */
[----:B------:R-:W-:-:S05]  /*1ed30*/  @!P0 IMAD.MOV.U32 R7, RZ, RZ, R47 ;  /* 0x000000ffff078224 */ /* 0x000fca00078e002f */
[----:B------:R2:W4:Y:S01]  /*1ed40*/  @!P0 LDG.E.U16 R153, desc[UR56][R6.64] ;  /* 0x0000003806998981 */ /* 0x000522000c1e1500 */
[----:B------:R-:W-:Y:S02]  /*1ed50*/  PRMT R23, RZ, 0x7610, R23 ;  /* 0x00007610ff177816 */ /* 0x000fe40000000017 */
[----:B------:R-:W-:Y:S02]  /*1ed60*/  PRMT R22, RZ, 0x7610, R22 ;  /* 0x00007610ff167816 */ /* 0x000fe40000000016 */
[----:B------:R-:W-:Y:S02]  /*1ed70*/  PRMT R20, RZ, 0x7610, R20 ;  /* 0x00007610ff147816 */ /* 0x000fe40000000014 */
[----:B------:R-:W-:Y:S01]  /*1ed80*/  PRMT R19, RZ, 0x7610, R19 ;  /* 0x00007610ff137816 */ /* 0x000fe20000000013 */
[----:B--2---:R-:W-:Y:S01]  /*1ed90*/  @!P0 IMAD.MOV.U32 R6, RZ, RZ, R24 ;  /* 0x000000ffff068224 */ /* 0x004fe200078e0018 */
[----:B------:R-:W-:Y:S02]  /*1eda0*/  PRMT R18, RZ, 0x7610, R18 ;  /* 0x00007610ff127816 */ /* 0x000fe40000000012 */
[----:B------:R-:W-:Y:S01]  /*1edb0*/  PRMT R17, RZ, 0x7610, R17 ;  /* 0x00007610ff117816 */ /* 0x000fe20000000011 */
[----:B---3--:R-:W-:-:S05]  /*1edc0*/  @!P0 IMAD.MOV.U32 R7, RZ, RZ, R41 ;  /* 0x000000ffff078224 */ /* 0x008fca00078e0029 */
[----:B------:R1:W2:Y:S02]  /*1edd0*/  @!P0 LDG.E.U16 R152, desc[UR56][R6.64] ;  /* 0x0000003806988981 */ /* 0x0002a4000c1e1500 */
[----:B-1----:R-:W-:Y:S02]  /*1ede0*/  @!P0 IMAD.MOV.U32 R6, RZ, RZ, R38 ;  /* 0x000000ffff068224 */ /* 0x002fe400078e0026 */
[----:B------:R-:W-:-:S05]  /*1edf0*/  @!P0 IMAD.MOV.U32 R7, RZ, RZ, R35 ;  /* 0x000000ffff078224 */ /* 0x000fca00078e0023 */
[----:B------:R1:W3:Y:S02]  /*1ee00*/  @!P0 LDG.E.U16 R23, desc[UR56][R6.64] ;  /* 0x0000003806178981 */ /* 0x0002e4000c1e1500 */
[----:B-1----:R-:W-:Y:S02]  /*1ee10*/  @!P0 IMAD.MOV.U32 R7, RZ, RZ, R25 ;  /* 0x000000ffff078224 */ /* 0x002fe400078e0019 */
[----:B------:R-:W-:Y:S01]  /*1ee20*/  @!P0 IMAD.MOV.U32 R6, RZ, RZ, R32 ;  /* 0x000000ffff068224 */ /* 0x000fe200078e0020 */
[----:B------:R-:W2:Y:S04]  /*1ee30*/  LDL.LU R25, [R1+0x778] ;  /* 0x0007780001197983 */ /* 0x000ea80000300800 */
[----:B------:R1:W3:Y:S04]  /*1ee40*/  @!P0 LDG.E.U16 R22, desc[UR56][R6.64] ;  /* 0x0000003806168981 */ /* 0x0002e8000c1e1500 */
[----:B0-----:R-:W3:Y:S01]  /*1ee50*/  LDL.LU R4, [R1+0x73c] ;  /* 0x00073c0001047983 */ /* 0x001ee20000300800 */
[----:B-1----:R-:W-:-:S03]  /*1ee60*/  @!P0 IMAD.MOV.U32 R7, RZ, RZ, R3 ;  /* 0x000000ffff078224 */ /* 0x002fc600078e0003 */
[----:B------:R0:W-:Y:S01]  /*1ee70*/  STL [R1+0x10f0], R3 ;  /* 0x0010f00301007387 */ /* 0x0001e20000100800 */
[----:B------:R-:W-:Y:S01]  /*1ee80*/  PRMT R16, RZ, 0x7610, R16 ;  /* 0x00007610ff107816 */ /* 0x000fe20000000010 */
[----:B------:R-:W-:-:S05]  /*1ee90*/  @!P0 IMAD.MOV.U32 R6, RZ, RZ, R26 ;  /* 0x000000ffff068224 */ /* 0x000fca00078e001a */
[----:B------:R1:W3:Y:S02]  /*1eea0*/  @!P0 LDG.E.U16 R20, desc[UR56][R6.64] ;  /* 0x0000003806148981 */ /* 0x0002e4000c1e1500 */
[----:B-1----:R-:W-:Y:S02]  /*1eeb0*/  @!P0 IMAD.MOV.U32 R6, RZ, RZ, R61 ;  /* 0x000000ffff068224 */ /* 0x002fe400078e003d */
[----:B------:R-:W-:-:S05]  /*1eec0*/  @!P0 IMAD.MOV.U32 R7, RZ, RZ, R62 ;  /* 0x000000ffff078224 */ /* 0x000fca00078e003e */
[----:B------:R1:W3:Y:S02]  /*1eed0*/  @!P0 LDG.E.U16 R19, desc[UR56][R6.64] ;  /* 0x0000003806138981 */ /* 0x0002e4000c1e1500 */
[----:B-1----:R-:W-:Y:S02]  /*1eee0*/  @!P0 IMAD.MOV.U32 R6, RZ, RZ, R45 ;  /* 0x000000ffff068224 */ /* 0x002fe400078e002d */
[----:B------:R-:W-:Y:S01]  /*1eef0*/  @!P0 IMAD.MOV.U32 R7, RZ, RZ, R60 ;  /* 0x000000ffff078224 */ /* 0x000fe200078e003c */
[----:B------:R-:W3:Y:S04]  /*1ef00*/  LDL.LU R45, [R1+0x758] ;  /* 0x00075800012d7983 */ /* 0x000ee80000300800 */
[----:B------:R1:W3:Y:S02]  /*1ef10*/  @!P0 LDG.E.U16 R18, desc[UR56][R6.64] ;  /* 0x0000003806128981 */ /* 0x0002e4000c1e1500 */
[----:B-1----:R-:W-:-:S02]  /*1ef20*/  @!P0 IMAD.MOV.U32 R6, RZ, RZ, R46 ;  /* 0x000000ffff068224 */ /* 0x002fc400078e002e */
[----:B------:R-:W-:Y:S02]  /*1ef30*/  @!P0 IMAD.MOV.U32 R7, RZ, RZ, R49 ;  /* 0x000000ffff078224 */ /* 0x000fe400078e0031 */
[----:B------:R-:W3:Y:S04]  /*1ef40*/  LDL.LU R49, [R1+0x738] ;  /* 0x0007380001317983 */ /* 0x000ee80000300800 */
[----:B------:R1:W3:Y:S04]  /*1ef50*/  @!P0 LDG.E.U16 R17, desc[UR56][R6.64] ;  /* 0x0000003806118981 */ /* 0x0002e8000c1e1500 */
[----:B0-----:R-:W3:Y:S04]  /*1ef60*/  LDL.LU R3, [R1+0x718] ;  /* 0x0007180001037983 */ /* 0x001ee80000300800 */
[----:B------:R-:W3:Y:S01]  /*1ef70*/  LDL.LU R46, [R1+0x71c] ;  /* 0x00071c00012e7983 */ /* 0x000ee20000300800 */
[----:B-1----:R-:W-:-:S02]  /*1ef80*/  @!P0 IMAD.MOV.U32 R6, RZ, RZ, R37 ;  /* 0x000000ffff068224 */ /* 0x002fc400078e0025 */
[----:B------:R-:W-:Y:S02]  /*1ef90*/  @!P0 IMAD.MOV.U32 R7, RZ, RZ, R40 ;  /* 0x000000ffff078224 */ /* 0x000fe400078e0028 */
[----:B------:R-:W3:Y:S04]  /*1efa0*/  LDL.LU R40, [R1+0x6fc] ;  /* 0x0006fc0001287983 */ /* 0x000ee80000300800 */
[----:B------:R4:W3:Y:S04]  /*1efb0*/  @!P0 LDG.E.U16 R16, desc[UR56][R6.64] ;  /* 0x0000003806108981 */ /* 0x0008e8000c1e1500 */
[----:B------:R-:W3:Y:S01]  /*1efc0*/  LDL.LU R37, [R1+0x6f8] ;  /* 0x0006f80001257983 */ /* 0x000ee20000300800 */
[----:B----4-:R-:W-:-:S03]  /*1efd0*/  @!P0 IMAD.MOV.U32 R6, RZ, RZ, R34 ;  /* 0x000000ffff068224 */ /* 0x010fc600078e0022 */
[----:B------:R-:W4:Y:S01]  /*1efe0*/  LDL.LU R34, [R1+0x6dc] ;  /* 0x0006dc0001227983 */ /* 0x000f220000300800 */
[----:B------:R-:W0:Y:S01]  /*1eff0*/  S2R R149, SR_TID.X ;  /* 0x0000000000957919 */ /* 0x000e220000002100 */
[----:B------:R-:W-:-:S04]  /*1f000*/  SHF.R.S32.HI R150, RZ, 0x6, R150 ;  /* 0x00000006ff967819 */ /* 0x000fc80000011496 */
[----:B------:R-:W-:Y:S01]  /*1f010*/  SGXT R150, R150, 0x1 ;  /* 0x000000019696781a */ /* 0x000fe20000000200 */
[----:B0-----:R-:W-:-:S05]  /*1f020*/  IMAD.SHL.U32 R58, R149, 0x2, RZ ;  /* 0x00000002953a7824 */ /* 0x001fca00078e00ff */
[----:B------:R-:W-:-:S04]  /*1f030*/  LOP3.LUT R58, R58, 0x7e, RZ, 0xc0, !PT ;  /* 0x0000007e3a3a7812 */ /* 0x000fc800078ec0ff */
[----:B------:R-:W-:-:S04]  /*1f040*/  LOP3.LUT R58, R58, 0x90, R150, 0x78, !PT ;  /* 0x000000903a3a7812 */ /* 0x000fc800078e7896 */
[----:B------:R-:W-:-:S05]  /*1f050*/  LOP3.LUT R58, R58, 0x40, RZ, 0x3c, !PT ;  /* 0x000000403a3a7812 */ /* 0x000fca00078e3cff */
[----:B------:R0:W-:Y:S04]  /*1f060*/  STS.U16 [R58+UR6+0x200], R15 ;  /* 0x0002000f3a007988 */ /* 0x0001e80008000406 */
[----:B------:R1:W-:Y:S01]  /*1f070*/  STS.U16 [R58+UR6+0x600], R14 ;  /* 0x0006000e3a007988 */ /* 0x0003e20008000406 */
[----:B0-----:R-:W-:Y:S02]  /*1f080*/  PRMT R15, RZ, 0x7610, R15 ;  /* 0x00007610ff0f7816 */ /* 0x001fe4000000000f */
[----:B-1----:R-:W-:Y:S01]  /*1f090*/  PRMT R14, RZ, 0x7610, R14 ;  /* 0x00007610ff0e7816 */ /* 0x002fe2000000000e */
[----:B------:R0:W-:Y:S04]  /*1f0a0*/  STS.U16 [R58+UR6+0xa00], R13 ;  /* 0x000a000d3a007988 */ /* 0x0001e80008000406 */
[----:B------:R1:W-:Y:S01]  /*1f0b0*/  STS.U16 [R58+UR6+0xe00], R12 ;  /* 0x000e000c3a007988 */ /* 0x0003e20008000406 */
[----:B0-----:R-:W-:-:S02]  /*1f0c0*/  PRMT R13, RZ, 0x7610, R13 ;  /* 0x00007610ff0d7816 */ /* 0x001fc4000000000d */
[----:B-1----:R-:W-:Y:S01]  /*1f0d0*/  PRMT R12, RZ, 0x7610, R12 ;  /* 0x00007610ff0c7816 */ /* 0x002fe2000000000c */
[----:B------:R0:W-:Y:S01]  /*1f0e0*/  STS.U16 [R58+UR6+0x1200], R11 ;  /* 0x0012000b3a007988 */ /* 0x0001e20008000406 */
[----:B--2---:R-:W-:-:S05]  /*1f0f0*/  @!P0 IMAD.MOV.U32 R7, RZ, RZ, R25 ;  /* 0x000000ffff078224 */ /* 0x004fca00078e0019 */
[----:B------:R1:W2:Y:S02]  /*1f100*/  @!P0 LDG.E.U16 R15, desc[UR56][R6.64] ;  /* 0x00000038060f8981 */ /* 0x0002a4000c1e1500 */
[----:B-1----:R-:W-:Y:S02]  /*1f110*/  @!P0 IMAD.MOV.U32 R6, RZ, RZ, R59 ;  /* 0x000000ffff068224 */ /* 0x002fe400078e003b */
[----:B------:R-:W2:Y:S04]  /*1f120*/  LDL R59, [R1+0x6b8] ;  /* 0x0006b800013b7983 */ /* 0x000ea80000100800 */
[----:B---3--:R-:W-:Y:S04]  /*1f130*/  STL [R1+0x1164], R4 ;  /* 0x0011640401007387 */ /* 0x008fe80000100800 */
[----:B------:R-:W-:Y:S04]  /*1f140*/  STL [R1+0x13f0], R151 ;  /* 0x0013f09701007387 */ /* 0x000fe80000100800 */
[----:B------:R-:W-:Y:S01]  /*1f150*/  STL.64 [R1+0x13e8], R50 ;  /* 0x0013e83201007387 */ /* 0x000fe20000100a00 */
[----:B0-----:R-:W-:Y:S01]  /*1f160*/  PRMT R11, RZ, 0x7610, R11 ;  /* 0x00007610ff0b7816 */ /* 0x001fe2000000000b */
[----:B------:R-:W-:-:S05]  /*1f170*/  @!P0 IMAD.MOV.U32 R7, RZ, RZ, R45 ;  /* 0x000000ffff078224 */ /* 0x000fca00078e002d */
[----:B------:R0:W3:Y:S02]  /*1f180*/  @!P0 LDG.E.U16 R14, desc[UR56][R6.64] ;  /* 0x00000038060e8981 */ /* 0x0000e4000c1e1500 */
[----:B0-----:R-:W-:Y:S02]  /*1f190*/  @!P0 IMAD.MOV.U32 R6, RZ, RZ, R4 ;  /* 0x000000ffff068224 */ /* 0x001fe400078e0004 */
[----:B------:R-:W-:Y:S01]  /*1f1a0*/  @!P0 IMAD.MOV.U32 R7, RZ, RZ, R49 ;  /* 0x000000ffff078224 */ /* 0x000fe200078e0031 */
[----:B------:R-:W-:Y:S04]  /*1f1b0*/  STL.64 [R1+0x13e0], R48 ;  /* 0x0013e03001007387 */ /* 0x000fe80000100a00 */
[----:B------:R0:W3:Y:S04]  /*1f1c0*/  @!P0 LDG.E.U16 R13, desc[UR56][R6.64] ;  /* 0x00000038060d8981 */ /* 0x0000e8000c1e1500 */
[----:B------:R-:W-:Y:S01]  /*1f1d0*/  STL.64 [R1+0x13d8], R46 ;  /* 0x0013d82e01007387 */ /* 0x000fe20000100a00 */
[----:B0-----:R-:W-:-:S03]  /*1f1e0*/  @!P0 IMAD.MOV.U32 R6, RZ, RZ, R46 ;  /* 0x000000ffff068224 */ /* 0x001fc600078e002e */
[----:B------:R-:W-:Y:S01]  /*1f1f0*/  STL.64 [R1+0x13d0], R44 ;  /* 0x0013d02c01007387 */ /* 0x000fe20000100a00 */
[----:B------:R-:W-:-:S03]  /*1f200*/  @!P0 IMAD.MOV.U32 R7, RZ, RZ, R3 ;  /* 0x000000ffff078224 */ /* 0x000fc600078e0003 */
[----:B------:R-:W-:Y:S04]  /*1f210*/  STL.64 [R1+0x13c8], R42 ;  /* 0x0013c82a01007387 */ /* 0x000fe80000100a00 */
[----:B------:R-:W-:Y:S04]  /*1f220*/  STL.64 [R1+0x13c0], R40 ;  /* 0x0013c02801007387 */ /* 0x000fe80000100a00 */
[----:B------:R-:W-:Y:S04]  /*1f230*/  STL.64 [R1+0x13b8], R38 ;  /* 0x0013b82601007387 */ /* 0x000fe80000100a00 */
[----:B------:R0:W3:Y:S04]  /*1f240*/  @!P0 LDG.E.U16 R12, desc[UR56][R6.64] ;  /* 0x00000038060c8981 */ /* 0x0000e8000c1e1500 */
[----:B------:R-:W-:Y:S01]  /*1f250*/  STL.64 [R1+0x13b0], R36 ;  /* 0x0013b02401007387 */ /* 0x000fe20000100a00 */
[----:B0-----:R-:W-:-:S02]  /*1f260*/  @!P0 IMAD.MOV.U32 R6, RZ, RZ, R40 ;  /* 0x000000ffff068224 */ /* 0x001fc400078e0028 */
[----:B------:R-:W-:-:S05]  /*1f270*/  @!P0 IMAD.MOV.U32 R7, RZ, RZ, R37 ;  /* 0x000000ffff078224 */ /* 0x000fca00078e0025 */
[----:B------:R0:W3:Y:S02]  /*1f280*/  @!P0 LDG.E.U16 R11, desc[UR56][R6.64] ;  /* 0x00000038060b8981 */ /* 0x0000e4000c1e1500 */
[----:B0-----:R-:W-:Y:S02]  /*1f290*/  @!P0 IMAD.MOV.U32 R7, RZ, RZ, R0 ;  /* 0x000000ffff078224 */ /* 0x001fe400078e0000 */
[----:B----4-:R-:W-:Y:S04]  /*1f2a0*/  STL.64 [R1+0x13a8], R34 ;  /* 0x0013a82201007387 */ /* 0x010fe80000100a00 */
[----:B------:R-:W-:Y:S04]  /*1f2b0*/  STL.64 [R1+0x13a0], R32 ;  /* 0x0013a02001007387 */ /* 0x000fe80000100a00 */
[----:B------:R-:W-:Y:S04]  /*1f2c0*/  STL.64 [R1+0x1398], R30 ;  /* 0x0013981e01007387 */ /* 0x000fe80000100a00 */
[----:B------:R-:W-:Y:S04]  /*1f2d0*/  STL.64 [R1+0x1390], R28 ;  /* 0x0013901c01007387 */ /* 0x000fe80000100a00 */
[----:B------:R-:W-:Y:S04]  /*1f2e0*/  STL.64 [R1+0x1388], R26 ;  /* 0x0013881a01007387 */ /* 0x000fe80000100a00 */
[----:B------:R-:W-:Y:S04]  /*1f2f0*/  STL.64 [R1+0x1380], R24 ;  /* 0x0013801801007387 */ /* 0x000fe80000100a00 */
[----:B------:R0:W-:Y:S04]  /*1f300*/  STL [R1+0x10f4], R0 ;  /* 0x0010f40001007387 */ /* 0x0001e80000100800 */
[----:B0-----:R-:W4:Y:S04]  /*1f310*/  LDL.LU R0, [R1+0x6bc] ;  /* 0x0006bc0001007983 */ /* 0x001f280000300800 */
        /* <DEDUP_REMOVED lines=38> */
[----:B------:R-:W-:-:S03]  /*1f580*/  IMAD.SHL.U32 R4, R149, 0x2, RZ ;  /* 0x0000000295047824 */ /* 0x000fc600078e00ff */
[----:B------:R-:W-:Y:S04]  /*1f590*/  STS.U16 [R58+UR6+0xae00], R179 ;  /* 0x00ae00b33a007988 */ /* 0x000fe80008000406 */
[----:B------:R-:W-:Y:S04]  /*1f5a0*/  STS.U16 [R58+UR6+0xb200], R177 ;  /* 0x00b200b13a007988 */ /* 0x000fe80008000406 */
[----:B------:R-:W-:Y:S04]  /*1f5b0*/  STS.U16 [R58+UR6+0xb600], R175 ;  /* 0x00b600af3a007988 */ /* 0x000fe80008000406 */
[----:B------:R-:W-:Y:S04]  /*1f5c0*/  STS.U16 [R58+UR6+0xba00], R173 ;  /* 0x00ba00ad3a007988 */ /* 0x000fe80008000406 */
[----:B------:R-:W-:Y:S01]  /*1f5d0*/  STS.U16 [R58+UR6+0xbe00], R171 ;  /* 0x00be00ab3a007988 */ /* 0x000fe20008000406 */
[----:B------:R-:W-:-:S03]  /*1f5e0*/  LOP3.LUT R4, R4, 0x7e, RZ, 0xc0, !PT ;  /* 0x0000007e04047812 */ /* 0x000fc600078ec0ff */
[----:B------:R-:W-:Y:S04]  /*1f5f0*/  STS.U16 [R58+UR6+0xc200], R169 ;  /* 0x00c200a93a007988 */ /* 0x000fe80008000406 */
[----:B------:R-:W-:Y:S04]  /*1f600*/  STS.U16 [R58+UR6+0xc600], R167 ;  /* 0x00c600a73a007988 */ /* 0x000fe80008000406 */
[----:B------:R-:W-:Y:S04]  /*1f610*/  STS.U16 [R58+UR6+0xca00], R165 ;  /* 0x00ca00a53a007988 */ /* 0x000fe80008000406 */
[----:B------:R-:W-:Y:S01]  /*1f620*/  STS.U16 [R58+UR6+0xce00], R163 ;  /* 0x00ce00a33a007988 */ /* 0x000fe20008000406 */
[----:B------:R-:W-:-:S03]  /*1f630*/  LOP3.LUT R4, R4, 0x90, R150, 0x78, !PT ;  /* 0x0000009004047812 */ /* 0x000fc600078e7896 */
[----:B------:R-:W-:Y:S04]  /*1f640*/  STS.U16 [R58+UR6+0xd200], R161 ;  /* 0x00d200a13a007988 */ /* 0x000fe80008000406 */
[----:B------:R-:W-:Y:S04]  /*1f650*/  STS.U16 [R58+UR6+0xd600], R159 ;  /* 0x00d6009f3a007988 */ /* 0x000fe80008000406 */
[----:B------:R-:W-:Y:S04]  /*1f660*/  STS.U16 [R58+UR6+0xda00], R158 ;  /* 0x00da009e3a007988 */ /* 0x000fe80008000406 */
[----:B------:R-:W-:Y:S01]  /*1f670*/  STS.U16 [R58+UR6+0xde00], R157 ;  /* 0x00de009d3a007988 */ /* 0x000fe20008000406 */
[----:B------:R-:W-:-:S03]  /*1f680*/  LOP3.LUT R4, R4, 0x60, RZ, 0x3c, !PT ;  /* 0x0000006004047812 */ /* 0x000fc600078e3cff */
[----:B------:R-:W-:Y:S01]  /*1f690*/  STS.U16 [R58+UR6+0xe200], R156 ;  /* 0x00e2009c3a007988 */ /* 0x000fe20008000406 */
[----:B------:R-:W-:-:S03]  /*1f6a0*/  @!P0 IMAD.MOV.U32 R6, RZ, RZ, R34 ;  /* 0x000000ffff068224 */ /* 0x000fc600078e0022 */
[----:B------:R-:W-:Y:S04]  /*1f6b0*/  STS.U16 [R58+UR6+0xe600], R155 ;  /* 0x00e6009b3a007988 */ /* 0x000fe80008000406 */
[----:B------:R-:W-:Y:S04]  /*1f6c0*/  STS.U16 [R58+UR6+0xea00], R154 ;  /* 0x00ea009a3a007988 */ /* 0x000fe80008000406 */
[----:B------:R-:W-:Y:S04]  /*1f6d0*/  STS.U16 [R58+UR6+0xee00], R153 ;  /* 0x00ee00993a007988 */ /* 0x000fe80008000406 */
[----:B------:R-:W-:Y:S04]  /*1f6e0*/  STS.U16 [R58+UR6+0xf200], R152 ;  /* 0x00f200983a007988 */ /* 0x000fe80008000406 */
[----:B------:R-:W-:Y:S01]  /*1f6f0*/  STS.U16 [R58+UR6+0xf600], R23 ;  /* 0x00f600173a007988 */ /* 0x000fe20008000406 */
[----:B0-----:R-:W-:-:S03]  /*1f700*/  PRMT R10, RZ, 0x7610, R10 ;  /* 0x00007610ff0a7816 */ /* 0x001fc6000000000a */
        /* <DEDUP_REMOVED lines=8> */
[----:B------:R2:W3:Y:S02]  /*1f790*/  @!P0 LDG.E.U16 R10, desc[UR56][R6.64] ;  /* 0x00000038060a8981 */ /* 0x0004e4000c1e1500 */
[----:B--2---:R-:W-:-:S02]  /*1f7a0*/  @!P0 IMAD.MOV.U32 R7, RZ, RZ, R59 ;  /* 0x000000ffff078224 */ /* 0x004fc400078e003b */
[----:B----4-:R-:W-:Y:S04]  /*1f7b0*/  STL [R1+0x10f8], R0 ;  /* 0x0010f80001007387 */ /* 0x010fe80000100800 */
[----:B------:R-:W2:Y:S04]  /*1f7c0*/  LDL.LU.64 R24, [R1+0x200] ;  /* 0x0002000001187983 */ /* 0x000ea80000300a00 */
[----:B------:R-:W4:Y:S04]  /*1f7d0*/  LDL.LU.64 R26, [R1+0x208] ;  /* 0x00020800011a7983 */ /* 0x000f280000300a00 */
        /* <DEDUP_REMOVED lines=12> */
[----:B0-----:R-:W2:Y:S04]  /*1f8a0*/  LDL.LU.64 R52, [R1+0x270] ;  /* 0x0002700001347983 */ /* 0x001ea80000300a00 */
        /* <DEDUP_REMOVED lines=27> */
[----:B------:R-:W3:Y:S04]  /*1fa60*/  LDL.LU.64 R108, [R1+0x350] ;  /* 0x00035000016c7983 */ /* 0x000ee80000300a00 */
        /* <DEDUP_REMOVED lines=47> */
[----:B------:R-:W-:-:S03]  /*1fd60*/  PRMT R5, RZ, 0x7610, R5 ;  /* 0x00007610ff057816 */ /* 0x000fc60000000005 */
[----:B------:R-:W-:Y:S01]  /*1fd70*/  STS.U16 [R4+UR6+0x8300], R200 ;  /* 0x008300c804007988 */ /* 0x000fe20008000406 */
[----:B------:R-:W-:-:S03]  /*1fd80*/  @!P0 IMAD.MOV.U32 R6, RZ, RZ, R0 ;  /* 0x000000ffff068224 */ /* 0x000fc600078e0000 */
        /* <DEDUP_REMOVED lines=8> */
[----:B------:R-:W2:Y:S04]  /*1fe10*/  @!P0 LDG.E.U16 R5, desc[UR56][R6.64] ;  /* 0x0000003806058981 */ /* 0x000ea8000c1e1500 */
        /* <DEDUP_REMOVED lines=12> */
[----:B---3--:R-:W-:Y:S04]  /*1fee0*/  STL.64 [R1+0x15f0], R150 ;  /* 0x0015f09601007387 */ /* 0x008fe80000100a00 */
[----:B----4-:R-:W-:Y:S04]  /*1fef0*/  STL.64 [R1+0x15e8], R148 ;  /* 0x0015e89401007387 */ /* 0x010fe80000100a00 */
[----:B--2---:R-:W-:Y:S04]  /*1ff00*/  STL.64 [R1+0x15e0], R146 ;  /* 0x0015e09201007387 */ /* 0x004fe80000100a00 */
        /* <DEDUP_REMOVED lines=18> */
[----:B------:R0:W-:Y:S04]  /*20030*/  STL.64 [R1+0x1548], R108 ;  /* 0x0015486c01007387 */ /* 0x0001e80000100a00 */
[----:B0-----:R-:W2:Y:S04]  /*20040*/  LDL.LU.64 R108, [R1+0x400] ;  /* 0x00040000016c7983 */ /* 0x001ea80000300a00 */
[----:B------:R-:W2:Y:S04]  /*20050*/  LDL.LU.64 R110, [R1+0x408] ;  /* 0x00040800016e7983 */ /* 0x000ea80000300a00 */
        /* <DEDUP_REMOVED lines=73> */
[----:B------:R0:W-:Y:S06]  /*204f0*/  MEMBAR.ALL.CTA ;  /* 0x0000000000007992 */ /* 0x0001ec0000008000 */
[----:B0-----:R-:W0:Y:S02]  /*20500*/  FENCE.VIEW.ASYNC.S ;  /* 0x00000000000073c6 */ /* 0x001e240000000000 */
[----:B0-----:R-:W-:Y:S06]  /*20510*/  BAR.SYNC.DEFER_BLOCKING 0x0 ;  /* 0x0000000000007b1d */ /* 0x001fec0000010000 */
[----:B--2---:R-:W-:-:S06]  /*20520*/  WARPGROUP.ARRIVE ;  /* 0x00000000000079c5 */ /* 0x004fcc0000000000 */
[----:B------:R-:W-:Y:S03]  /*20530*/  HGMMA.64x256x16.F32.BF16 R108, gdesc[UR36].tnspA, R108, gsb0 ;  /* 0x23e00000246c79f0 */ /* 0x000fe6000800186c */
[----:B------:R-:W-:Y:S02]  /*20540*/  WARPGROUP.DEPBAR.LE gsb0, 0x0 ;  /* 0x00008000000079c5 */ /* 0x000fe40000010000 */
[----:B------:R-:W-:-:S15]  /*20550*/  WARPGROUP.ARRIVE ;  /* 0x00000000000079c5 */ /* 0x000fde0000000000 */
[----:B------:R-:W-:-:S08]  /*20560*/  NOP ;  /* 0x0000000000007918 */ /* 0x000fd00000000000 */
[----:B------:R-:W-:Y:S03]  /*20570*/  HGMMA.64x256x16.F32.BF16 R108, gdesc[UR16].tnspA, R108, gsb0 ;  /* 0x23e00000106c79f0 */ /* 0x000fe6000800186c */
[----:B------:R-:W-:Y:S02]  /*20580*/  WARPGROUP.DEPBAR.LE gsb0, 0x0 ;  /* 0x00008000000079c5 */ /* 0x000fe40000010000 */
[----:B------:R-:W-:-:S15]  /*20590*/  WARPGROUP.ARRIVE ;  /* 0x00000000000079c5 */ /* 0x000fde0000000000 */
[----:B------:R-:W-:-:S08]  /*205a0*/  NOP ;  /* 0x0000000000007918 */ /* 0x000fd00000000000 */
[----:B------:R-:W-:Y:S01]  /*205b0*/  HGMMA.64x256x16.F32.BF16 R108, gdesc[UR20].tnspA, R108, gsb0 ;  /* 0x23e00000146c79f0 */ /* 0x000fe2000800186c */
        /* <DEDUP_REMOVED lines=25> */
[----:B------:R-:W-:-:S02]  /*20750*/  WARPGROUP.DEPBAR.LE gsb0, 0x0 ;  /* 0x00008000000079c5 */ /* 0x000fc40000010000 */
[----:B------:R-:W-:-:S06]  /*20760*/  WARPGROUP.ARRIVE ;  /* 0x00000000000079c5 */ /* 0x000fcc0000000000 */
        /* <DEDUP_REMOVED lines=18> */
[----:B------:R-:W-:-:S03]  /*20890*/  WARPGROUP.DEPBAR.LE gsb0, 0x0 ;  /* 0x00008000000079c5 */ /* 0x000fc60000010000 */
        /* <DEDUP_REMOVED lines=22> */
[----:B------:R1:W-:Y:S04]  /*20a00*/  STL.64 [R1+0x4b0], R152 ;  /* 0x0004b09801007387 */ /* 0x0003e80000100a00 */
        /* <DEDUP_REMOVED lines=55> */
[----:B------:R-:W2:Y:S01]  /*20d80*/  LDL.LU.64 R122, [R1+0x1580] ;  /* 0x00158000017a7983 */ /* 0x000ea20000300a00 */
[----:B------:R-:W-:-:S03]  /*20d90*/  IMAD.MOV.U32 R252, RZ, RZ, R112 ;  /* 0x000000fffffc7224 */ /* 0x000fc600078e0070 */
        /* <DEDUP_REMOVED lines=53> */
[----:B------:R-:W-:Y:S01]  /*210f0*/  UMOV UR8, UR36 ;  /* 0x0000002400087c82 */ /* 0x000fe20008000000 */
[----:B------:R-:W-:Y:S01]  /*21100*/  UMOV UR9, UR37 ;  /* 0x0000002500097c82 */ /* 0x000fe20008000000 */
[----:B------:R-:W-:Y:S01]  /*21110*/  UMOV UR40, UR16 ;  /* 0x0000001000287c82 */ /* 0x000fe20008000000 */
[----:B------:R-:W-:Y:S01]  /*21120*/  UMOV UR41, UR17 ;  /* 0x0000001100297c82 */ /* 0x000fe20008000000 */
[----:B--2---:R-:W-:-:S06]  /*21130*/  WARPGROUP.ARRIVE ;  /* 0x00000000000079c5 */ /* 0x004fcc0000000000 */
[----:B------:R-:W-:Y:S01]  /*21140*/  HGMMA.64x256x16.F32.BF16 R24, gdesc[UR8].tnspA, R24, gsb0 ;  /* 0x23e00000081879f0 */ /* 0x000fe20008001818 */
[----:B------:R-:W-:Y:S01]  /*21150*/  UMOV UR44, UR20 ;  /* 0x00000014002c7c82 */ /* 0x000fe20008000000 */
[----:B------:R-:W-:Y:S01]  /*21160*/  UMOV UR45, UR21 ;  /* 0x00000015002d7c82 */ /* 0x000fe20008000000 */
[----:B------:R-:W-:Y:S02]  /*21170*/  WARPGROUP.DEPBAR.LE gsb0, 0x0 ;  /* 0x00008000000079c5 */ /* 0x000fe40000010000 */
[----:B------:R-:W-:-:S15]  /*21180*/  WARPGROUP.ARRIVE ;  /* 0x00000000000079c5 */ /* 0x000fde0000000000 */
[----:B------:R-:W-:-:S08]  /*21190*/  NOP ;  /* 0x0000000000007918 */ /* 0x000fd00000000000 */
[----:B------:R-:W-:Y:S01]  /*211a0*/  HGMMA.64x256x16.F32.BF16 R24, gdesc[UR40].tnspA, R24, gsb0 ;  /* 0x23e00000281879f0 */ /* 0x000fe20008001818 */
[----:B------:R-:W-:Y:S01]  /*211b0*/  UMOV UR12, UR24 ;  /* 0x00000018000c7c82 */ /* 0x000fe20008000000 */
[----:B------:R-:W-:Y:S01]  /*211c0*/  UMOV UR13, UR25 ;  /* 0x00000019000d7c82 */ /* 0x000fe20008000000 */
[----:B------:R-:W-:Y:S02]  /*211d0*/  WARPGROUP.DEPBAR.LE gsb0, 0x0 ;  /* 0x00008000000079c5 */ /* 0x000fe40000010000 */
[----:B------:R-:W-:-:S15]  /*211e0*/  WARPGROUP.ARRIVE ;  /* 0x00000000000079c5 */ /* 0x000fde0000000000 */
[----:B------:R-:W-:-:S08]  /*211f0*/  NOP ;  /* 0x0000000000007918 */ /* 0x000fd00000000000 */
[----:B------:R-:W-:Y:S01]  /*21200*/  HGMMA.64x256x16.F32.BF16 R24, gdesc[UR44].tnspA, R24, gsb0 ;  /* 0x23e000002c1879f0 */ /* 0x000fe20008001818 */
[----:B------:R-:W-:Y:S01]  /*21210*/  IMAD.MOV.U32 R20, RZ, RZ, R204 ;  /* 0x000000ffff147224 */ /* 0x000fe200078e00cc */
[----:B------:R-:W-:Y:S01]  /*21220*/  STL [R1+0x1124], R236 ;  /* 0x001124ec01007387 */ /* 0x000fe20000100800 */
[----:B------:R-:W-:Y:S02]  /*21230*/  IMAD.MOV.U32 R16, RZ, RZ, R208 ;  /* 0x000000ffff107224 */ /* 0x000fe400078e00d0 */
[----:B------:R-:W-:Y:S01]  /*21240*/  IMAD.MOV.U32 R17, RZ, RZ, R210 ;  /* 0x000000ffff117224 */ /* 0x000fe200078e00d2 */
[----:B------:R-:W-:Y:S01]  /*21250*/  STL [R1+0x1120], R244 ;  /* 0x001120f401007387 */ /* 0x000fe20000100800 */
[----:B------:R-:W-:-:S03]  /*21260*/  IMAD.MOV.U32 R12, RZ, RZ, R212 ;  /* 0x000000ffff0c7224 */ /* 0x000fc600078e00d4 */
[----:B------:R-:W-:Y:S01]  /*21270*/  STL [R1+0x111c], R237 ;  /* 0x00111ced01007387 */ /* 0x000fe20000100800 */
[----:B------:R-:W-:-:S03]  /*21280*/  IMAD.MOV.U32 R13, RZ, RZ, R214 ;  /* 0x000000ffff0d7224 */ /* 0x000fc600078e00d6 */
[----:B------:R-:W-:Y:S01]  /*21290*/  STL [R1+0x1118], R245 ;  /* 0x001118f501007387 */ /* 0x000fe20000100800 */
[----:B------:R-:W-:-:S03]  /*212a0*/  IMAD.MOV.U32 R5, RZ, RZ, R222 ;  /* 0x000000ffff057224 */ /* 0x000fc600078e00de */
[----:B------:R-:W-:Y:S04]  /*212b0*/  STL [R1+0x1114], R252 ;  /* 0x001114fc01007387 */ /* 0x000fe80000100800 */
[----:B------:R-:W-:Y:S04]  /*212c0*/  STL [R1+0x1110], R20 ;  /* 0x0011101401007387 */ /* 0x000fe80000100800 */
[----:B------:R-:W-:Y:S04]  /*212d0*/  STL [R1+0x110c], R16 ;  /* 0x00110c1001007387 */ /* 0x000fe80000100800 */
[----:B------:R-:W-:Y:S04]  /*212e0*/  STL [R1+0x1108], R17 ;  /* 0x0011081101007387 */ /* 0x000fe80000100800 */
[----:B------:R-:W-:Y:S04]  /*212f0*/  STL [R1+0x1104], R12 ;  /* 0x0011040c01007387 */ /* 0x000fe80000100800 */
[----:B------:R-:W-:Y:S04]  /*21300*/  STL [R1+0x1100], R13 ;  /* 0x0011000d01007387 */ /* 0x000fe80000100800 */
[----:B------:R-:W-:Y:S01]  /*21310*/  STL [R1+0x10fc], R5 ;  /* 0x0010fc0501007387 */ /* 0x000fe20000100800 */
[----:B------:R-:W-:-:S02]  /*21320*/  WARPGROUP.DEPBAR.LE gsb0, 0x0 ;  /* 0x00008000000079c5 */ /* 0x000fc40000010000 */
[----:B------:R-:W-:-:S06]  /*21330*/  WARPGROUP.ARRIVE ;  /* 0x00000000000079c5 */ /* 0x000fcc0000000000 */
[----:B------:R-:W-:Y:S03]  /*21340*/  HGMMA.64x256x16.F32.BF16 R24, gdesc[UR12].tnspA, R24, gsb0 ;  /* 0x23e000000c1879f0 */ /* 0x000fe60008001818 */
[----:B------:R-:W-:Y:S02]  /*21350*/  WARPGROUP.DEPBAR.LE gsb0, 0x0 ;  /* 0x00008000000079c5 */ /* 0x000fe40000010000 */
        /* <DEDUP_REMOVED lines=61> */
[----:B-1----:R-:W-:-:S03]  /*21730*/  IMAD.MOV.U32 R153, RZ, RZ, R50 ;  /* 0x000000ffff997224 */ /* 0x002fc600078e0032 */
[----:B------:R-:W-:Y:S01]  /*21740*/  STL.64 [R1+0x3e8], R146 ;  /* 0x0003e89201007387 */ /* 0x000fe20000100a00 */
[----:B------:R-:W-:-:S03]  /*21750*/  IMAD.MOV.U32 R152, RZ, RZ, R48 ;  /* 0x000000ffff987224 */ /* 0x000fc600078e0030 */
[----:B------:R-:W-:Y:S04]  /*21760*/  STL.64 [R1+0x3f0], R148 ;  /* 0x0003f09401007387 */ /* 0x000fe80000100a00 */
[----:B------:R0:W-:Y:S04]  /*21770*/  STL.64 [R1+0x3f8], R150 ;  /* 0x0003f89601007387 */ /* 0x0001e80000100a00 */
[----:B0-----:R-:W2:Y:S04]  /*21780*/  LDL.LU R151, [R1+0x13f0] ;  /* 0x0013f00001977983 */ /* 0x001ea80000300800 */
[----:B------:R-:W3:Y:S04]  /*21790*/  LDL.LU.64 R50, [R1+0x13e8] ;  /* 0x0013e80001327983 */ /* 0x000ee80000300a00 */
[----:B------:R-:W4:Y:S04]  /*217a0*/  LDL.LU.64 R48, [R1+0x13e0] ;  /* 0x0013e00001307983 */ /* 0x000f280000300a00 */
        /* <DEDUP_REMOVED lines=12> */
[----:B------:R-:W-:-:S02]  /*21870*/  IMAD.MOV.U32 R225, RZ, RZ, R123 ;  /* 0x000000ffffe17224 */ /* 0x000fc400078e007b */
[----:B------:R-:W-:Y:S02]  /*21880*/  IMAD.MOV.U32 R226, RZ, RZ, R124 ;  /* 0x000000ffffe27224 */ /* 0x000fe400078e007c */
[----:B------:R-:W-:Y:S02]  /*21890*/  IMAD.MOV.U32 R227, RZ, RZ, R125 ;  /* 0x000000ffffe37224 */ /* 0x000fe400078e007d */
[----:B------:R-:W-:Y:S01]  /*218a0*/  IMAD.MOV.U32 R228, RZ, RZ, R126 ;  /* 0x000000ffffe47224 */ /* 0x000fe200078e007e */
[----:B------:R-:W-:Y:S01]  /*218b0*/  STL [R1+0x1170], R225 ;  /* 0x001170e101007387 */ /* 0x000fe20000100800 */
[----:B------:R-:W-:Y:S02]  /*218c0*/  IMAD.MOV.U32 R229, RZ, RZ, R127 ;  /* 0x000000ffffe57224 */ /* 0x000fe400078e007f */
[----:B------:R-:W-:Y:S01]  /*218d0*/  IMAD.MOV.U32 R230, RZ, RZ, R128 ;  /* 0x000000ffffe67224 */ /* 0x000fe200078e0080 */
[----:B------:R-:W-:Y:S01]  /*218e0*/  STL [R1+0x116c], R226 ;  /* 0x00116ce201007387 */ /* 0x000fe20000100800 */
[----:B------:R-:W-:-:S02]  /*218f0*/  IMAD.MOV.U32 R231, RZ, RZ, R129 ;  /* 0x000000ffffe77224 */ /* 0x000fc400078e0081 */
[----:B------:R-:W-:Y:S01]  /*21900*/  IMAD.MOV.U32 R232, RZ, RZ, R130 ;  /* 0x000000ffffe87224 */ /* 0x000fe200078e0082 */
[----:B------:R-:W-:Y:S01]  /*21910*/  STL [R1+0x1168], R227 ;  /* 0x001168e301007387 */ /* 0x000fe20000100800 */
[----:B------:R-:W-:Y:S02]  /*21920*/  IMAD.MOV.U32 R233, RZ, RZ, R131 ;  /* 0x000000ffffe97224 */ /* 0x000fe400078e0083 */
[----:B------:R-:W-:Y:S01]  /*21930*/  IMAD.MOV.U32 R234, RZ, RZ, R132 ;  /* 0x000000ffffea7224 */ /* 0x000fe200078e0084 */
[----:B------:R-:W-:Y:S01]  /*21940*/  STL [R1+0x115c], R228 ;  /* 0x00115ce401007387 */ /* 0x000fe20000100800 */
[----:B------:R-:W-:-:S03]  /*21950*/  IMAD.MOV.U32 R235, RZ, RZ, R133 ;  /* 0x000000ffffeb7224 */ /* 0x000fc600078e0085 */
[----:B------:R-:W-:Y:S04]  /*21960*/  STL [R1+0x1158], R229 ;  /* 0x001158e501007387 */ /* 0x000fe80000100800 */
[----:B------:R-:W-:Y:S04]  /*21970*/  STL [R1+0x1154], R230 ;  /* 0x001154e601007387 */ /* 0x000fe80000100800 */
[----:B------:R-:W-:Y:S01]  /*21980*/  STL [R1+0x1150], R231 ;  /* 0x001150e701007387 */ /* 0x000fe20000100800 */
[----:B------:R-:W-:-:S03]  /*21990*/  IMAD.MOV.U32 R10, RZ, RZ, R3 ;  /* 0x000000ffff0a7224 */ /* 0x000fc600078e0003 */
[----:B------:R-:W-:Y:S04]  /*219a0*/  STL [R1+0x114c], R232 ;  /* 0x00114ce801007387 */ /* 0x000fe80000100800 */
[----:B------:R-:W-:Y:S04]  /*219b0*/  STL [R1+0x1148], R233 ;  /* 0x001148e901007387 */ /* 0x000fe80000100800 */
[----:B------:R-:W-:Y:S04]  /*219c0*/  STL [R1+0x1144], R234 ;  /* 0x001144ea01007387 */ /* 0x000fe80000100800 */
[----:B------:R3:W-:Y:S01]  /*219d0*/  STL [R1+0x1140], R235 ;  /* 0x001140eb01007387 */ /* 0x0007e20000100800 */
[----:B------:R-:W-:-:S02]  /*219e0*/  IMAD.MOV.U32 R155, RZ, RZ, R53 ;  /* 0x000000ffff9b7224 */ /* 0x000fc400078e0035 */
[----:B------:R-:W-:Y:S02]  /*219f0*/  IMAD.MOV.U32 R154, RZ, RZ, R52 ;  /* 0x000000ffff9a7224 */ /* 0x000fe400078e0034 */
[----:B------:R-:W-:Y:S02]  /*21a00*/  IMAD.MOV.U32 R157, RZ, RZ, R55 ;  /* 0x000000ffff9d7224 */ /* 0x000fe400078e0037 */
[----:B------:R-:W-:Y:S02]  /*21a10*/  IMAD.MOV.U32 R156, RZ, RZ, R54 ;  /* 0x000000ffff9c7224 */ /* 0x000fe400078e0036 */
[----:B------:R-:W-:Y:S02]  /*21a20*/  IMAD.MOV.U32 R159, RZ, RZ, R57 ;  /* 0x000000ffff9f7224 */ /* 0x000fe400078e0039 */
[----:B------:R-:W-:Y:S02]  /*21a30*/  IMAD.MOV.U32 R158, RZ, RZ, R56 ;  /* 0x000000ffff9e7224 */ /* 0x000fe400078e0038 */
        /* <DEDUP_REMOVED lines=71> */
[----:B---3--:R-:W-:Y:S02]  /*21eb0*/  IMAD.MOV.U32 R235, RZ, RZ, R51 ;  /* 0x000000ffffeb7224 */ /* 0x008fe400078e0033 */
[----:B------:R-:W-:-:S02]  /*21ec0*/  IMAD.MOV.U32 R234, RZ, RZ, R50 ;  /* 0x000000ffffea7224 */ /* 0x000fc400078e0032 */
[----:B----4-:R-:W-:Y:S02]  /*21ed0*/  IMAD.MOV.U32 R233, RZ, RZ, R49 ;  /* 0x000000ffffe97224 */ /* 0x010fe400078e0031 */
[----:B------:R-:W-:Y:S02]  /*21ee0*/  IMAD.MOV.U32 R232, RZ, RZ, R48 ;  /* 0x000000ffffe87224 */ /* 0x000fe400078e0030 */
[----:B--2---:R-:W-:Y:S02]  /*21ef0*/  IMAD.MOV.U32 R231, RZ, RZ, R47 ;  /* 0x000000ffffe77224 */ /* 0x004fe400078e002f */
        /* <DEDUP_REMOVED lines=23> */
[----:B------:R-:W2:Y:S04]  /*22070*/  LDL.LU.64 R24, [R1] ;  /* 0x0000000001187983 */ /* 0x000ea80000300a00 */
        /* <DEDUP_REMOVED lines=82> */
[----:B------:R-:W-:Y:S04]  /*225a0*/  STL [R1+0x113c], R240 ;  /* 0x00113cf001007387 */ /* 0x000fe80000100800 */
[----:B------:R-:W-:Y:S04]  /*225b0*/  STL [R1+0x1138], R241 ;  /* 0x001138f101007387 */ /* 0x000fe80000100800 */
[----:B------:R-:W-:Y:S04]  /*225c0*/  STL [R1+0x1134], R242 ;  /* 0x001134f201007387 */ /* 0x000fe80000100800 */
[----:B------:R0:W-:Y:S04]  /*225d0*/  STL [R1+0x1130], R243 ;  /* 0x001130f301007387 */ /* 0x0001e80000100800 */
[----:B------:R1:W-:Y:S04]  /*225e0*/  STL [R1+0x112c], R248 ;  /* 0x00112cf801007387 */ /* 0x0003e80000100800 */
[----:B------:R-:W-:Y:S01]  /*225f0*/  STL [R1+0x1128], R249 ;  /* 0x001128f901007387 */ /* 0x000fe20000100800 */
[----:B------:R-:W-:-:S02]  /*22600*/  WARPGROUP.DEPBAR.LE gsb0, 0x0 ;  /* 0x00008000000079c5 */ /* 0x000fc40000010000 */
[----:B------:R-:W-:-:S06]  /*22610*/  WARPGROUP.ARRIVE ;  /* 0x00000000000079c5 */ /* 0x000fcc0000000000 */
[----:B------:R-:W-:Y:S01]  /*22620*/  HGMMA.64x256x16.F32.BF16 R24, gdesc[UR32].tnspA, R24, gsb0 ;  /* 0x23e00000201879f0 */ /* 0x000fe20008001818 */
[----:B------:R-:W-:Y:S02]  /*22630*/  IMAD.MOV.U32 R16, RZ, RZ, R250 ;  /* 0x000000ffff107224 */ /* 0x000fe400078e00fa */
[----:B0-----:R-:W-:Y:S02]  /*22640*/  IMAD.MOV.U32 R243, RZ, RZ, R251 ;  /* 0x000000fffff37224 */ /* 0x001fe400078e00fb */
        /* <DEDUP_REMOVED lines=9> */
[----:B-1----:R-:W-:-:S02]  /*226e0*/  IMAD.MOV.U32 R248, RZ, RZ, R19 ;  /* 0x000000fffff87224 */ /* 0x002fc400078e0013 */
[----:B------:R-:W-:Y:S02]  /*226f0*/  IMAD.MOV.U32 R245, RZ, RZ, R18 ;  /* 0x000000fffff57224 */ /* 0x000fe400078e0012 */
[----:B------:R-:W-:Y:S02]  /*22700*/  IMAD.MOV.U32 R240, RZ, RZ, R23 ;  /* 0x000000fffff07224 */ /* 0x000fe400078e0017 */
[----:B------:R-:W-:Y:S02]  /*22710*/  IMAD.MOV.U32 R17, RZ, RZ, R22 ;  /* 0x000000ffff117224 */ /* 0x000fe400078e0016 */
[----:B------:R-:W-:Y:S02]  /*22720*/  IMAD.MOV.U32 R241, RZ, RZ, R239 ;  /* 0x000000fffff17224 */ /* 0x000fe400078e00ef */
[----:B------:R-:W-:Y:S02]  /*22730*/  IMAD.MOV.U32 R242, RZ, RZ, R247 ;  /* 0x000000fffff27224 */ /* 0x000fe400078e00f7 */
[----:B------:R-:W-:-:S02]  /*22740*/  IMAD.MOV.U32 R252, RZ, RZ, R238 ;  /* 0x000000fffffc7224 */ /* 0x000fc400078e00ee */
[----:B------:R-:W-:Y:S01]  /*22750*/  IMAD.MOV.U32 R20, RZ, RZ, R246 ;  /* 0x000000ffff147224 */ /* 0x000fe200078e00f6 */
[----:B------:R-:W-:Y:S02]  /*22760*/  WARPGROUP.DEPBAR.LE gsb0, 0x0 ;  /* 0x00008000000079c5 */ /* 0x000fe40000010000 */
[----:B------:R-:W-:Y:S04]  /*22770*/  STL.64 [R1], R24 ;  /* 0x0000001801007387 */ /* 0x000fe80000100a00 */
        /* <DEDUP_REMOVED lines=59> */
[----:B------:R-:W-:-:S03]  /*22b30*/  IMAD.MOV.U32 R251, RZ, RZ, R151 ;  /* 0x000000fffffb7224 */ /* 0x000fc600078e0097 */
[----:B------:R-:W-:Y:S01]  /*22b40*/  STL.64 [R1+0x1e0], R144 ;  /* 0x0001e09001007387 */ /* 0x000fe20000100a00 */
[----:B------:R-:W-:-:S03]  /*22b50*/  IMAD.MOV.U32 R250, RZ, RZ, R150 ;  /* 0x000000fffffa7224 */ /* 0x000fc600078e0096 */
[----:B------:R-:W-:Y:S04]  /*22b60*/  STL.64 [R1+0x1e8], R146 ;  /* 0x0001e89201007387 */ /* 0x000fe80000100a00 */
[----:B------:R-:W-:Y:S04]  /*22b70*/  STL.64 [R1+0x1f0], R148 ;  /* 0x0001f09401007387 */ /* 0x000fe80000100a00 */
[----:B------:R0:W-:Y:S01]  /*22b80*/  STL.64 [R1+0x1f8], R150 ;  /* 0x0001f89601007387 */ /* 0x0001e20000100a00 */
[----:B------:R-:W-:Y:S02]  /*22b90*/  IMAD.MOV.U32 R7, RZ, RZ, R138 ;  /* 0x000000ffff077224 */ /* 0x000fe400078e008a */
[----:B------:R-:W-:-:S02]  /*22ba0*/  IMAD.MOV.U32 R6, RZ, RZ, R136 ;  /* 0x000000ffff067224 */ /* 0x000fc400078e0088 */
[----:B------:R-:W-:Y:S01]  /*22bb0*/  IMAD.MOV.U32 R11, RZ, RZ, R134 ;  /* 0x000000ffff0b7224 */ /* 0x000fe200078e0086 */
[----:B0-----:R-:W2:Y:S04]  /*22bc0*/  LDL.LU.64 R150, [R1+0x1378] ;  /* 0x0013780001967983 */ /* 0x001ea80000300a00 */
        /* <DEDUP_REMOVED lines=74> */
[----:B------:R-:W3:Y:S01]  /*23070*/  LDL R249, [R1+0x10bc] ;  /* 0x0010bc0001f97983 */ /* 0x000ee20000100800 */
[----:B------:R-:W-:-:S05]  /*23080*/  VIADD R248, R248, 0x1 ;  /* 0x00000001f8f87836 */ /* 0x000fca0000000000 */
[----:B------:R0:W-:Y:S01]  /*23090*/  STL [R1+0x6b4], R248 ;  /* 0x0006b4f801007387 */ /* 0x0001e20000100800 */
[----:B---3--:R-:W-:-:S03]  /*230a0*/  ISETP.NE.U32.AND P0, PT, R248, R249, PT ;  /* 0x000000f9f800720c */ /* 0x008fc60003f05070 */
[----:B0-----:R-:W3:Y:S04]  /*230b0*/  LDL.LU R248, [R1+0xc8c] ;  /* 0x000c8c0001f87983 */ /* 0x001ee80000300800 */
[----:B------:R-:W4:Y:S01]  /*230c0*/  LDL.LU R249, [R1+0xc84] ;  /* 0x000c840001f97983 */ /* 0x000f220000300800 */
[----:B---3--:R-:W-:-:S05]  /*230d0*/  IADD3 R248, P1, R248, R21, RZ ;  /* 0x00000015f8f87210 */ /* 0x008fca0007f3e0ff */
[----:B------:R0:W-:Y:S04]  /*230e0*/  STL [R1+0xc8c], R248 ;  /* 0x000c8cf801007387 */ /* 0x0001e80000100800 */
[----:B0-----:R-:W3:Y:S01]  /*230f0*/  LDL.LU R248, [R1+0xc7c] ;  /* 0x000c7c0001f87983 */ /* 0x001ee20000300800 */
[-C--:B----4-:R-:W-:Y:S02]  /*23100*/  IADD3 R249, P2, R249, R21.reuse, RZ ;  /* 0x00000015f9f97210 */ /* 0x090fe40007f5e0ff */
[-C--:B------:R-:W-:Y:S02]  /*23110*/  IADD3 R8, P4, R8, R21.reuse, RZ ;  /* 0x0000001508087210 */ /* 0x080fe40007f9e0ff */
[-C--:B------:R-:W-:Y:S01]  /*23120*/  IADD3 R2, P5, R2, R21.reuse, RZ ;  /* 0x0000001502027210 */ /* 0x080fe20007fbe0ff */
[----:B------:R-:W-:Y:S04]  /*23130*/  STL [R1+0xc84], R249 ;  /* 0x000c84f901007387 */ /* 0x000fe80000100800 */
[----:B------:R0:W-:Y:S04]  /*23140*/  STL [R1+0xc74], R8 ;  /* 0x000c740801007387 */ /* 0x0001e80000100800 */
[----:B0-----:R-:W4:Y:S01]  /*23150*/  LDL.LU R8, [R1+0x1178] ;  /* 0x0011780001087983 */ /* 0x001f220000300800 */
[----:B---3--:R-:W-:-:S05]  /*23160*/  IADD3 R248, P3, R248, R21, RZ ;  /* 0x00000015f8f87210 */ /* 0x008fca0007f7e0ff */
[----:B------:R-:W-:Y:S04]  /*23170*/  STL [R1+0xc7c], R248 ;  /* 0x000c7cf801007387 */ /* 0x000fe80000100800 */
[----:B------:R0:W-:Y:S04]  /*23180*/  STL [R1+0xc6c], R2 ;  /* 0x000c6c0201007387 */ /* 0x0001e80000100800 */
[----:B0-----:R-:W4:Y:S04]  /*23190*/  LDL.LU R2, [R1+0x1174] ;  /* 0x0011740001027983 */ /* 0x001f280000300800 */
[----:B------:R-:W3:Y:S01]  /*231a0*/  LDL.LU R248, [R1+0xc64] ;  /* 0x000c640001f87983 */ /* 0x000ee20000300800 */
[----:B------:R-:W-:-:S03]  /*231b0*/  IADD3 R9, P6, R9, R21, RZ ;  /* 0x0000001509097210 */ /* 0x000fc60007fde0ff */
[----:B------:R-:W2:Y:S02]  /*231c0*/  LDL.LU R249, [R1+0xc88] ;  /* 0x000c880001f97983 */ /* 0x000ea40000300800 */
[----:B----4-:R-:W-:Y:S01]  /*231d0*/  IMAD.X R8, R8, 0x1, R2, P6 ;  /* 0x0000000108087824 */ /* 0x010fe200030e0602 */
[----:B---3--:R-:W-:-:S05]  /*231e0*/  IADD3 R248, P6, R248, R21, RZ ;  /* 0x00000015f8f87210 */ /* 0x008fca0007fde0ff */
[----:B------:R0:W-:Y:S04]  /*231f0*/  STL [R1+0xc64], R248 ;  /* 0x000c64f801007387 */ /* 0x0001e80000100800 */
[----:B0-----:R-:W3:Y:S01]  /*23200*/  LDL.LU R248, [R1+0xc5c] ;  /* 0x000c5c0001f87983 */ /* 0x001ee20000300800 */
[----:B--2---:R-:W-:-:S05]  /*23210*/  IMAD.X R249, R249, 0x1, R2, P1 ;  /* 0x00000001f9f97824 */ /* 0x004fca00008e0602 */
[----:B------:R0:W-:Y:S04]  /*23220*/  STL [R1+0xc88], R249 ;  /* 0x000c88f901007387 */ /* 0x0001e80000100800 */
[----:B0-----:R-:W2:Y:S01]  /*23230*/  LDL.LU R249, [R1+0xc80] ;  /* 0x000c800001f97983 */ /* 0x001ea20000300800 */
        /* <DEDUP_REMOVED lines=327> */
[--C-:B--2---:R-:W-:Y:S02]  /*246b0*/  IMAD.X R249, R249, 0x1, R2.reuse, P2 ;  /* 0x00000001f9f97824 */ /* 0x104fe400010e0602 */
[----:B------:R-:W-:-:S03]  /*246c0*/  IMAD.X R225, R225, 0x1, R2, P3 ;  /* 0x00000001e1e17824 */ /* 0x000fc600018e0602 */
[----:B------:R-:W-:Y:S04]  /*246d0*/  STL [R1+0xad0], R249 ;  /* 0x000ad0f901007387 */ /* 0x000fe80000100800 */
[----:B------:R0:W-:Y:S01]  /*246e0*/  STL [R1+0xac8], R225 ;  /* 0x000ac8e101007387 */ /* 0x0001e20000100800 */
[----:B---3--:R-:W-:-:S05]  /*246f0*/  IADD3 R248, P2, R248, R21, RZ ;  /* 0x00000015f8f87210 */ /* 0x008fca0007f5e0ff */
[----:B------:R1:W-:Y:S04]  /*24700*/  STL [R1+0xaa4], R248 ;  /* 0x000aa4f801007387 */ /* 0x0003e80000100800 */
[----:B0-----:R-:W2:Y:S04]  /*24710*/  LDL.LU R225, [R1+0xa9c] ;  /* 0x000a9c0001e17983 */ /* 0x001ea80000300800 */
[----:B------:R-:W3:Y:S04]  /*24720*/  LDL.LU R249, [R1+0xac0] ;  /* 0x000ac00001f97983 */ /* 0x000ee80000300800 */
[----:B-1----:R-:W4:Y:S01]  /*24730*/  LDL.LU R248, [R1+0x10ac] ;  /* 0x0010ac0001f87983 */ /* 0x002f220000300800 */
[----:B--2---:R-:W-:Y:S01]  /*24740*/  IADD3 R225, P3, R225, R21, RZ ;  /* 0x00000015e1e17210 */ /* 0x004fe20007f7e0ff */
[----:B---3--:R-:W-:-:S04]  /*24750*/  IMAD.X R249, R249, 0x1, R2, P4 ;  /* 0x00000001f9f97824 */ /* 0x008fc800020e0602 */
[----:B------:R0:W-:Y:S01]  /*24760*/  STL [R1+0xa9c], R225 ;  /* 0x000a9ce101007387 */ /* 0x0001e20000100800 */
[----:B----4-:R-:W-:-:S03]  /*24770*/  IADD3 R248, P4, R248, UR5, RZ ;  /* 0x00000005f8f87c10 */ /* 0x010fc6000ff9e0ff */
[----:B0-----:R0:W5:Y:S04]  /*24780*/  LDL.LU R225, [R1+0x1170] ;  /* 0x0011700001e17983 */ /* 0x0011680000300800 */
[----:B------:R-:W2:Y:S04]  /*24790*/  LDL.LU R21, [R1+0xab8] ;  /* 0x000ab80001157983 */ /* 0x000ea80000300800 */
[----:B------:R1:W-:Y:S04]  /*247a0*/  STL [R1+0xac0], R249 ;  /* 0x000ac0f901007387 */ /* 0x0003e80000100800 */
[----:B------:R3:W-:Y:S04]  /*247b0*/  STL [R1+0x10ac], R248 ;  /* 0x0010acf801007387 */ /* 0x0007e80000100800 */
[----:B-1----:R-:W4:Y:S04]  /*247c0*/  LDL.LU R249, [R1+0xca8] ;  /* 0x000ca80001f97983 */ /* 0x002f280000300800 */
[----:B---3--:R-:W3:Y:S01]  /*247d0*/  LDL.LU R248, [R1+0xab0] ;  /* 0x000ab00001f87983 */ /* 0x008ee20000300800 */
[----:B--2---:R-:W-:-:S05]  /*247e0*/  IMAD.X R21, R21, 0x1, R2, P5 ;  /* 0x0000000115157824 */ /* 0x004fca00028e0602 */
[----:B------:R1:W-:Y:S01]  /*247f0*/  STL [R1+0xab8], R21 ;  /* 0x000ab81501007387 */ /* 0x0003e20000100800 */
[----:B----4-:R-:W-:-:S03]  /*24800*/  IADD3 R249, P5, R249, UR5, RZ ;  /* 0x00000005f9f97c10 */ /* 0x010fc6000ffbe0ff */
[----:B-1----:R-:W2:Y:S01]  /*24810*/  LDL.LU R21, [R1+0x10a4] ;  /* 0x0010a40001157983 */ /* 0x002ea20000300800 */
[----:B---3--:R-:W-:-:S03]  /*24820*/  IMAD.X R248, R248, 0x1, R2, P6 ;  /* 0x00000001f8f87824 */ /* 0x008fc600030e0602 */
[----:B------:R1:W-:Y:S04]  /*24830*/  STL [R1+0xca8], R249 ;  /* 0x000ca8f901007387 */ /* 0x0003e80000100800 */
[----:B------:R3:W-:Y:S04]  /*24840*/  STL [R1+0xab0], R248 ;  /* 0x000ab0f801007387 */ /* 0x0007e80000100800 */
[----:B-1----:R-:W4:Y:S04]  /*24850*/  LDL.LU R249, [R1+0xaa8] ;  /* 0x000aa80001f97983 */ /* 0x002f280000300800 */
[----:B---3--:R-:W3:Y:S01]  /*24860*/  LDL.LU R248, [R1+0x10a0] ;  /* 0x0010a00001f87983 */ /* 0x008ee20000300800 */
[----:B--2---:R-:W-:-:S05]  /*24870*/  IADD3 R21, P6, R21, UR5, RZ ;  /* 0x0000000515157c10 */ /* 0x004fca000ffde0ff */
[----:B------:R1:W-:Y:S01]  /*24880*/  STL [R1+0x10a4], R21 ;  /* 0x0010a41501007387 */ /* 0x0003e20000100800 */
[----:B----4-:R-:W-:-:S03]  /*24890*/  IMAD.X R249, R249, 0x1, R2, P1 ;  /* 0x00000001f9f97824 */ /* 0x010fc600008e0602 */
[----:B-1----:R-:W2:Y:S01]  /*248a0*/  LDL.LU R21, [R1+0xaa0] ;  /* 0x000aa00001157983 */ /* 0x002ea20000300800 */
[----:B---3--:R-:W-:-:S03]  /*248b0*/  IADD3 R248, P1, R248, UR5, RZ ;  /* 0x00000005f8f87c10 */ /* 0x008fc6000ff3e0ff */
        /* <DEDUP_REMOVED lines=15> */
[----:B----4-:R-:W-:-:S03]  /*249b0*/  IADD3.X R249, R249, UR4, RZ, P4, !PT ;  /* 0x00000004f9f97c10 */ /* 0x010fc6000a7fe4ff */
[----:B-1----:R-:W2:Y:S01]  /*249c0*/  LDL.LU R21, [R1+0xa94] ;  /* 0x000a940001157983 */ /* 0x002ea20000300800 */
[----:B---3--:R-:W-:-:S03]  /*249d0*/  IADD3 R248, P4, R248, UR5, RZ ;  /* 0x00000005f8f87c10 */ /* 0x008fc6000ff9e0ff */
[----:B------:R1:W-:Y:S04]  /*249e0*/  STL [R1+0x10a8], R249 ;  /* 0x0010a8f901007387 */ /* 0x0003e80000100800 */
[----:B------:R3:W-:Y:S04]  /*249f0*/  STL [R1+0x1094], R248 ;  /* 0x001094f801007387 */ /* 0x0007e80000100800 */
[----:B-1----:R-:W4:Y:S04]  /*24a00*/  LDL.LU R249, [R1+0x1090] ;  /* 0x0010900001f97983 */ /* 0x002f280000300800 */
[----:B---3--:R-:W3:Y:S01]  /*24a10*/  LDL.LU R248, [R1+0xca4] ;  /* 0x000ca40001f87983 */ /* 0x008ee20000300800 */
[----:B--2---:R-:W-:-:S05]  /*24a20*/  IADD3.X R21, R21, UR4, RZ, P5, !PT ;  /* 0x0000000415157c10 */ /* 0x004fca000affe4ff */
[----:B------:R1:W-:Y:S01]  /*24a30*/  STL [R1+0xa94], R21 ;  /* 0x000a941501007387 */ /* 0x0003e20000100800 */
[----:B----4-:R-:W-:-:S03]  /*24a40*/  IADD3 R249, P5, R249, UR5, RZ ;  /* 0x00000005f9f97c10 */ /* 0x010fc6000ffbe0ff */
[----:B-1----:R-:W2:Y:S01]  /*24a50*/  LDL.LU R21, [R1+0x108c] ;  /* 0x00108c0001157983 */ /* 0x002ea20000300800 */
[----:B---3--:R-:W-:-:S03]  /*24a60*/  IADD3.X R248, R248, UR4, RZ, P6, !PT ;  /* 0x00000004f8f87c10 */ /* 0x008fc6000b7fe4ff */
        /* <DEDUP_REMOVED lines=491> */
[----:B------:R-:W-:Y:S01]  /*26920*/  STL [R1+0xe04], R21 ;  /* 0x000e041501007387 */ /* 0x000fe20000100800 */
[----:B----4-:R-:W-:Y:S02]  /*26930*/  IADD3.X R249, R249, UR4, RZ, P4, !PT ;  /* 0x00000004f9f97c10 */ /* 0x010fe4000a7fe4ff */
[----:B---3--:R-:W-:-:S03]  /*26940*/  IADD3 R248, P4, R248, UR5, RZ ;  /* 0x00000005f8f87c10 */ /* 0x008fc6000ff9e0ff */
[----:B------:R1:W-:Y:S04]  /*26950*/  STL [R1+0xe28], R249 ;  /* 0x000e28f901007387 */ /* 0x0003e80000100800 */
[----:B-1----:R-:W2:Y:S04]  /*26960*/  LDL.LU R249, [R1+0xe20] ;  /* 0x000e200001f97983 */ /* 0x002ea80000300800 */
[----:B------:R1:W-:Y:S04]  /*26970*/  STL [R1+0xdfc], R248 ;  /* 0x000dfcf801007387 */ /* 0x0003e80000100800 */
[----:B-1----:R-:W3:Y:S01]  /*26980*/  LDL.LU R248, [R1+0xdf4] ;  /* 0x000df40001f87983 */ /* 0x002ee20000300800 */
[----:B--2---:R-:W-:-:S05]  /*26990*/  IADD3.X R249, R249, UR4, RZ, P5, !PT ;  /* 0x00000004f9f97c10 */ /* 0x004fca000affe4ff */
[----:B------:R1:W-:Y:S01]  /*269a0*/  STL [R1+0xe20], R249 ;  /* 0x000e20f901007387 */ /* 0x0003e20000100800 */
[----:B---3--:R-:W-:-:S03]  /*269b0*/  IADD3 R248, P5, R248, UR5, RZ ;  /* 0x00000005f8f87c10 */ /* 0x008fc6000ffbe0ff */
        /* <DEDUP_REMOVED lines=509> */
[----:B---3--:R-:W-:-:S05]  /*28990*/  IADD3 R248, P6, R248, UR5, RZ ;  /* 0x00000005f8f87c10 */ /* 0x008fca000ffde0ff */
[----:B------:R2:W-:Y:S04]  /*289a0*/  STL [R1+0x934], R248 ;  /* 0x000934f801007387 */ /* 0x0005e80000100800 */
[----:B------:R-:W3:Y:S04]  /*289b0*/  LDL.LU R21, [R1+0x958] ;  /* 0x0009580001157983 */ /* 0x000ee80000300800 */
[----:B-1----:R-:W4:Y:S04]  /*289c0*/  LDL.LU R249, [R1+0x92c] ;  /* 0x00092c0001f97983 */ /* 0x002f280000300800 */
[----:B--2---:R-:W2:Y:S01]  /*289d0*/  LDL.LU R248, [R1+0x950] ;  /* 0x0009500001f87983 */ /* 0x004ea20000300800 */
[----:B---3--:R-:W-:-:S02]  /*289e0*/  IADD3.X R21, R21, UR4, RZ, P1, !PT ;  /* 0x0000000415157c10 */ /* 0x008fc40008ffe4ff */
[----:B----4-:R-:W-:-:S03]  /*289f0*/  IADD3 R249, P1, R249, UR5, RZ ;  /* 0x00000005f9f97c10 */ /* 0x010fc6000ff3e0ff */
[----:B------:R1:W-:Y:S01]  /*28a00*/  STL [R1+0x958], R21 ;  /* 0x0009581501007387 */ /* 0x0003e20000100800 */
[----:B--2---:R-:W-:-:S03]  /*28a10*/  IADD3.X R248, R248, UR4, RZ, P2, !PT ;  /* 0x00000004f8f87c10 */ /* 0x004fc600097fe4ff */
[----:B------:R2:W-:Y:S04]  /*28a20*/  STL [R1+0x92c], R249 ;  /* 0x00092cf901007387 */ /* 0x0005e80000100800 */
[----:B------:R3:W-:Y:S04]  /*28a30*/  STL [R1+0x950], R248 ;  /* 0x000950f801007387 */ /* 0x0007e80000100800 */
[----:B-1----:R-:W4:Y:S04]  /*28a40*/  LDL.LU R21, [R1+0x924] ;  /* 0x0009240001157983 */ /* 0x002f280000300800 */
[----:B--2---:R-:W2:Y:S04]  /*28a50*/  LDL.LU R249, [R1+0x948] ;  /* 0x0009480001f97983 */ /* 0x004ea80000300800 */
[----:B---3--:R-:W3:Y:S01]  /*28a60*/  LDL.LU R248, [R1+0x91c] ;  /* 0x00091c0001f87983 */ /* 0x008ee20000300800 */
[----:B----4-:R-:W-:-:S02]  /*28a70*/  IADD3 R21, P2, R21, UR5, RZ ;  /* 0x0000000515157c10 */ /* 0x010fc4000ff5e0ff */
[----:B--2---:R-:W-:-:S03]  /*28a80*/  IADD3.X R249, R249, UR4, RZ, P3, !PT ;  /* 0x00000004f9f97c10 */ /* 0x004fc60009ffe4ff */
[----:B------:R1:W-:Y:S01]  /*28a90*/  STL [R1+0x924], R21 ;  /* 0x0009241501007387 */ /* 0x0003e20000100800 */
[----:B---3--:R-:W-:-:S03]  /*28aa0*/  IADD3 R248, P3, R248, UR5, RZ ;  /* 0x00000005f8f87c10 */ /* 0x008fc6000ff7e0ff */
[----:B------:R2:W-:Y:S04]  /*28ab0*/  STL [R1+0x948], R249 ;  /* 0x000948f901007387 */ /* 0x0005e80000100800 */
[----:B------:R3:W-:Y:S04]  /*28ac0*/  STL [R1+0x91c], R248 ;  /* 0x00091cf801007387 */ /* 0x0007e80000100800 */
[----:B-1----:R-:W4:Y:S04]  /*28ad0*/  LDL.LU R21, [R1+0x940] ;  /* 0x0009400001157983 */ /* 0x002f280000300800 */
[----:B--2---:R-:W2:Y:S04]  /*28ae0*/  LDL.LU R249, [R1+0x914] ;  /* 0x0009140001f97983 */ /* 0x004ea80000300800 */
[----:B---3--:R-:W3:Y:S01]  /*28af0*/  LDL.LU R248, [R1+0x938] ;  /* 0x0009380001f87983 */ /* 0x008ee20000300800 */
[----:B----4-:R-:W-:-:S02]  /*28b00*/  IADD3.X R21, R21, UR4, RZ, P4, !PT ;  /* 0x0000000415157c10 */ /* 0x010fc4000a7fe4ff */
[----:B--2---:R-:W-:-:S03]  /*28b10*/  IADD3 R249, P4, R249, UR5, RZ ;  /* 0x00000005f9f97c10 */ /* 0x004fc6000ff9e0ff */
[----:B------:R1:W-:Y:S01]  /*28b20*/  STL [R1+0x940], R21 ;  /* 0x0009401501007387 */ /* 0x0003e20000100800 */
[----:B---3--:R-:W-:-:S03]  /*28b30*/  IADD3.X R248, R248, UR4, RZ, P5, !PT ;  /* 0x00000004f8f87c10 */ /* 0x008fc6000affe4ff */
        /* <DEDUP_REMOVED lines=331> */
[----:B------:R-:W-:Y:S01]  /*29ff0*/  STL [R1+0x75c], R21 ;  /* 0x00075c1501007387 */ /* 0x000fe20000100800 */
[----:B---3--:R-:W-:-:S03]  /*2a000*/  IADD3 R248, P6, R248, UR5, RZ ;  /* 0x00000005f8f87c10 */ /* 0x008fc6000ffde0ff */
[----:B------:R-:W-:Y:S04]  /*2a010*/  STL [R1+0x780], R249 ;  /* 0x000780f901007387 */ /* 0x000fe80000100800 */
[----:B------:R1:W-:Y:S02]  /*2a020*/  STL [R1+0x754], R248 ;  /* 0x000754f801007387 */ /* 0x0003e40000100800 */
[----:B-1----:R-:W-:Y:S02]  /*2a030*/  IMAD.MOV.U32 R248, RZ, RZ, R5 ;  /* 0x000000fffff87224 */ /* 0x002fe400078e0005 */
[----:B------:R-:W-:Y:S02]  /*2a040*/  IMAD.MOV.U32 R5, RZ, RZ, R13 ;  /* 0x000000ffff057224 */ /* 0x000fe400078e000d */
[----:B------:R-:W-:-:S02]  /*2a050*/  IMAD.MOV.U32 R13, RZ, RZ, R0 ;  /* 0x000000ffff0d7224 */ /* 0x000fc400078e0000 */
[----:B------:R-:W-:Y:S02]  /*2a060*/  IMAD.MOV.U32 R0, RZ, RZ, R4 ;  /* 0x000000ffff007224 */ /* 0x000fe400078e0004 */
[----:B------:R-:W2:Y:S01]  /*2a070*/  LDL.LU R4, [R1+0x770] ;  /* 0x0007700001047983 */ /* 0x000ea20000300800 */
[----:B------:R-:W-:Y:S02]  /*2a080*/  IADD3.X R226, R226, UR4, RZ, P1, !PT ;  /* 0x00000004e2e27c10 */ /* 0x000fe40008ffe4ff */
[----:B------:R-:W-:Y:S01]  /*2a090*/  IADD3 R227, P1, R227, UR5, RZ ;  /* 0x00000005e3e37c10 */ /* 0x000fe2000ff3e0ff */
[----:B------:R-:W3:Y:S04]  /*2a0a0*/  LDL.LU R21, [R1+0x744] ;  /* 0x0007440001157983 */ /* 0x000ee80000300800 */
[----:B------:R-:W4:Y:S04]  /*2a0b0*/  LDL.LU R249, [R1+0x768] ;  /* 0x0007680001f97983 */ /* 0x000f280000300800 */
[----:B------:R1:W-:Y:S04]  /*2a0c0*/  STL [R1+0x778], R226 ;  /* 0x000778e201007387 */ /* 0x0003e80000100800 */
[----:B-1----:R0:W5:Y:S04]  /*2a0d0*/  LDL.LU R226, [R1+0x116c] ;  /* 0x00116c0001e27983 */ /* 0x0021680000300800 */
[----:B------:R1:W-:Y:S04]  /*2a0e0*/  STL [R1+0x74c], R227 ;  /* 0x00074ce301007387 */ /* 0x0003e80000100800 */
[----:B-1----:R0:W5:Y:S01]  /*2a0f0*/  LDL.LU R227, [R1+0x1168] ;  /* 0x0011680001e37983 */ /* 0x0021620000300800 */
[----:B--2---:R-:W-:-:S05]  /*2a100*/  IADD3.X R4, R4, UR4, RZ, P2, !PT ;  /* 0x0000000404047c10 */ /* 0x004fca00097fe4ff */
[----:B------:R1:W-:Y:S04]  /*2a110*/  STL [R1+0x770], R4 ;  /* 0x0007700401007387 */ /* 0x0003e80000100800 */
[----:B-1----:R-:W2:Y:S01]  /*2a120*/  LDL.LU R4, [R1+0x1164] ;  /* 0x0011640001047983 */ /* 0x002ea20000300800 */
[----:B---3--:R-:W-:Y:S02]  /*2a130*/  IADD3 R21, P2, R21, UR5, RZ ;  /* 0x0000000515157c10 */ /* 0x008fe4000ff5e0ff */
[----:B----4-:R-:W-:-:S03]  /*2a140*/  IADD3.X R249, R249, UR4, RZ, P3, !PT ;  /* 0x00000004f9f97c10 */ /* 0x010fc60009ffe4ff */
[----:B------:R1:W-:Y:S04]  /*2a150*/  STL [R1+0x744], R21 ;  /* 0x0007441501007387 */ /* 0x0003e80000100800 */
[----:B-1----:R-:W3:Y:S04]  /*2a160*/  LDL.LU R21, [R1+0x734] ;  /* 0x0007340001157983 */ /* 0x002ee80000300800 */
[----:B------:R-:W-:Y:S01]  /*2a170*/  STL [R1+0x768], R249 ;  /* 0x000768f901007387 */ /* 0x000fe20000100800 */
[----:B--2---:R-:W-:-:S05]  /*2a180*/  IADD3 R4, P3, R4, UR5, RZ ;  /* 0x0000000504047c10 */ /* 0x004fca000ff7e0ff */
[----:B------:R1:W-:Y:S04]  /*2a190*/  STL [R1+0x73c], R4 ;  /* 0x00073c0401007387 */ /* 0x0003e80000100800 */
[----:B-1----:R-:W2:Y:S01]  /*2a1a0*/  LDL.LU R4, [R1+0x1160] ;  /* 0x0011600001047983 */ /* 0x002ea20000300800 */
[----:B------:R-:W-:Y:S02]  /*2a1b0*/  IMAD.MOV.U32 R249, RZ, RZ, R5 ;  /* 0x000000fffff97224 */ /* 0x000fe400078e0005 */
[----:B------:R-:W-:Y:S02]  /*2a1c0*/  IMAD.MOV.U32 R5, RZ, RZ, R0 ;  /* 0x000000ffff057224 */ /* 0x000fe400078e0000 */
[----:B------:R-:W-:Y:S02]  /*2a1d0*/  IMAD.MOV.U32 R0, RZ, RZ, R3 ;  /* 0x000000ffff007224 */ /* 0x000fe400078e0003 */
[----:B------:R-:W4:Y:S01]  /*2a1e0*/  LDL.LU R3, [R1+0x72c] ;  /* 0x00072c0001037983 */ /* 0x000f220000300800 */
[----:B--2---:R-:W-:-:S02]  /*2a1f0*/  IADD3.X R4, R4, UR4, RZ, P4, !PT ;  /* 0x0000000404047c10 */ /* 0x004fc4000a7fe4ff */
[----:B---3--:R-:W-:-:S03]  /*2a200*/  IADD3 R21, P4, R21, UR5, RZ ;  /* 0x0000000515157c10 */ /* 0x008fc6000ff9e0ff */
[----:B------:R1:W-:Y:S04]  /*2a210*/  STL [R1+0x760], R4 ;  /* 0x0007600401007387 */ /* 0x0003e80000100800 */
[----:B-1----:R-:W2:Y:S04]  /*2a220*/  LDL.LU R4, [R1+0x750] ;  /* 0x0007500001047983 */ /* 0x002ea80000300800 */
[----:B------:R1:W-:Y:S04]  /*2a230*/  STL [R1+0x734], R21 ;  /* 0x0007341501007387 */ /* 0x0003e80000100800 */
[----:B-1----:R-:W3:Y:S01]  /*2a240*/  LDL.LU R21, [R1+0x748] ;  /* 0x0007480001157983 */ /* 0x002ee20000300800 */
[----:B------:R-:W-:-:S02]  /*2a250*/  IADD3.X R228, R228, UR4, RZ, P5, !PT ;  /* 0x00000004e4e47c10 */ /* 0x000fc4000affe4ff */
[----:B----4-:R-:W-:-:S03]  /*2a260*/  IADD3 R3, P5, R3, UR5, RZ ;  /* 0x0000000503037c10 */ /* 0x010fc6000ffbe0ff */
[----:B------:R1:W-:Y:S01]  /*2a270*/  STL [R1+0x758], R228 ;  /* 0x000758e401007387 */ /* 0x0003e20000100800 */
[----:B------:R-:W-:Y:S02]  /*2a280*/  IADD3.X R231, R231, UR4, RZ, P2, !PT ;  /* 0x00000004e7e77c10 */ /* 0x000fe400097fe4ff */
[----:B------:R-:W-:Y:S01]  /*2a290*/  IADD3 R232, P2, R232, UR5, RZ ;  /* 0x00000005e8e87c10 */ /* 0x000fe2000ff5e0ff */
[----:B-1----:R0:W5:Y:S04]  /*2a2a0*/  LDL.LU R228, [R1+0x115c] ;  /* 0x00115c0001e47983 */ /* 0x0021680000300800 */
[----:B------:R1:W-:Y:S01]  /*2a2b0*/  STL [R1+0x72c], R3 ;  /* 0x00072c0301007387 */ /* 0x0003e20000100800 */
[----:B------:R-:W-:-:S03]  /*2a2c0*/  IADD3.X R233, R233, UR4, RZ, P3, !PT ;  /* 0x00000004e9e97c10 */ /* 0x000fc60009ffe4ff */
[----:B-1----:R-:W4:Y:S01]  /*2a2d0*/  LDL.LU R3, [R1+0x6e0] ;  /* 0x0006e00001037983 */ /* 0x002f220000300800 */
[----:B------:R-:W-:Y:S02]  /*2a2e0*/  IADD3 R234, P3, R234, UR5, RZ ;  /* 0x00000005eaea7c10 */ /* 0x000fe4000ff7e0ff */
[----:B------:R-:W-:Y:S02]  /*2a2f0*/  IADD3.X R235, R235, UR4, RZ, P4, !PT ;  /* 0x00000004ebeb7c10 */ /* 0x000fe4000a7fe4ff */
[----:B------:R-:W-:Y:S02]  /*2a300*/  IADD3 R240, P4, R240, UR5, RZ ;  /* 0x00000005f0f07c10 */ /* 0x000fe4000ff9e0ff */
[----:B------:R-:W-:Y:S02]  /*2a310*/  IADD3.X R241, R241, UR4, RZ, P5, !PT ;  /* 0x00000004f1f17c10 */ /* 0x000fe4000affe4ff */
[----:B------:R-:W-:Y:S02]  /*2a320*/  IADD3 R242, P5, R242, UR5, RZ ;  /* 0x00000005f2f27c10 */ /* 0x000fe4000ffbe0ff */
[----:B------:R-:W-:-:S02]  /*2a330*/  IADD3.X R244, R244, UR4, RZ, P2, !PT ;  /* 0x00000004f4f47c10 */ /* 0x000fc400097fe4ff */
[----:B------:R-:W-:Y:S02]  /*2a340*/  IADD3 R237, P2, R237, UR5, RZ ;  /* 0x00000005eded7c10 */ /* 0x000fe4000ff5e0ff */
[----:B------:R-:W-:Y:S02]  /*2a350*/  IADD3.X R245, R245, UR4, RZ, P3, !PT ;  /* 0x00000004f5f57c10 */ /* 0x000fe40009ffe4ff */
[----:B------:R-:W-:Y:S02]  /*2a360*/  IADD3 R252, P3, R252, UR5, RZ ;  /* 0x00000005fcfc7c10 */ /* 0x000fe4000ff7e0ff */
[----:B------:R-:W-:Y:S02]  /*2a370*/  IADD3.X R20, R20, UR4, RZ, P4, !PT ;  /* 0x0000000414147c10 */ /* 0x000fe4000a7fe4ff */
[----:B------:R-:W-:Y:S02]  /*2a380*/  IADD3 R16, P4, R16, UR5, RZ ;  /* 0x0000000510107c10 */ /* 0x000fe4000ff9e0ff */
[----:B------:R-:W-:-:S02]  /*2a390*/  IADD3.X R17, R17, UR4, RZ, P5, !PT ;  /* 0x0000000411117c10 */ /* 0x000fc4000affe4ff */
[----:B------:R-:W-:Y:S02]  /*2a3a0*/  IADD3 R12, P5, R12, UR5, RZ ;  /* 0x000000050c0c7c10 */ /* 0x000fe4000ffbe0ff */
[----:B--2---:R-:W-:Y:S02]  /*2a3b0*/  IADD3.X R4, R4, UR4, RZ, P6, !PT ;  /* 0x0000000404047c10 */ /* 0x004fe4000b7fe4ff */
[----:B------:R-:W-:-:S03]  /*2a3c0*/  IADD3 R229, P6, R229, UR5, RZ ;  /* 0x00000005e5e57c10 */ /* 0x000fc6000ffde0ff */
[----:B------:R1:W-:Y:S01]  /*2a3d0*/  STL [R1+0x750], R4 ;  /* 0x0007500401007387 */ /* 0x0003e20000100800 */
[----:B---3--:R-:W-:Y:S02]  /*2a3e0*/  IADD3.X R21, R21, UR4, RZ, P1, !PT ;  /* 0x0000000415157c10 */ /* 0x008fe40008ffe4ff */
[----:B------:R-:W-:Y:S01]  /*2a3f0*/  IADD3 R230, P1, R230, UR5, RZ ;  /* 0x00000005e6e67c10 */ /* 0x000fe2000ff3e0ff */
[----:B-1----:R-:W2:Y:S04]  /*2a400*/  LDL.LU R4, [R1+0x6d0] ;  /* 0x0006d00001047983 */ /* 0x002ea80000300800 */
[----:B------:R1:W-:Y:S04]  /*2a410*/  STL [R1+0x724], R229 ;  /* 0x000724e501007387 */ /* 0x0003e80000100800 */
[----:B-1----:R0:W5:Y:S04]  /*2a420*/  LDL.LU R229, [R1+0x1158] ;  /* 0x0011580001e57983 */ /* 0x0021680000300800 */
[----:B------:R1:W-:Y:S04]  /*2a430*/  STL [R1+0x748], R21 ;  /* 0x0007481501007387 */ /* 0x0003e80000100800 */
[----:B-1----:R-:W3:Y:S04]  /*2a440*/  LDL.LU R21, [R1+0x6b8] ;  /* 0x0006b80001157983 */ /* 0x002ee80000300800 */
[----:B------:R1:W-:Y:S04]  /*2a450*/  STL [R1+0x71c], R230 ;  /* 0x00071ce601007387 */ /* 0x0003e80000100800 */
[----:B-1----:R0:W5:Y:S04]  /*2a460*/  LDL.LU R230, [R1+0x1154] ;  /* 0x0011540001e67983 */ /* 0x0021680000300800 */
[----:B------:R1:W-:Y:S04]  /*2a470*/  STL [R1+0x740], R231 ;  /* 0x000740e701007387 */ /* 0x0003e80000100800 */
[----:B-1----:R0:W5:Y:S04]  /*2a480*/  LDL.LU R231, [R1+0x1150] ;  /* 0x0011500001e77983 */ /* 0x0021680000300800 */
[----:B------:R1:W-:Y:S01]  /*2a490*/  STL [R1+0x714], R232 ;  /* 0x000714e801007387 */ /* 0x0003e20000100800 */
[----:B------:R-:W-:-:S03]  /*2a4a0*/  IADD3.X R243, R243, UR4, RZ, P6, !PT ;  /* 0x00000004f3f37c10 */ /* 0x000fc6000b7fe4ff */
[----:B-1----:R0:W5:Y:S04]  /*2a4b0*/  LDL.LU R232, [R1+0x114c] ;  /* 0x00114c0001e87983 */ /* 0x0021680000300800 */
[----:B------:R1:W-:Y:S01]  /*2a4c0*/  STL [R1+0x738], R233 ;  /* 0x000738e901007387 */ /* 0x0003e20000100800 */
[----:B------:R-:W-:-:S03]  /*2a4d0*/  IADD3 R248, P6, R248, UR5, RZ ;  /* 0x00000005f8f87c10 */ /* 0x000fc6000ffde0ff */
[----:B-1----:R0:W5:Y:S04]  /*2a4e0*/  LDL.LU R233, [R1+0x1148] ;  /* 0x0011480001e97983 */ /* 0x0021680000300800 */
[----:B------:R1:W-:Y:S01]  /*2a4f0*/  STL [R1+0x70c], R234 ;  /* 0x00070cea01007387 */ /* 0x0003e20000100800 */
[----:B------:R-:W-:-:S03]  /*2a500*/  IADD3.X R249, R249, UR4, RZ, P1, !PT ;  /* 0x00000004f9f97c10 */ /* 0x000fc60008ffe4ff */
[----:B-1----:R0:W5:Y:S04]  /*2a510*/  LDL.LU R234, [R1+0x1144] ;  /* 0x0011440001ea7983 */ /* 0x0021680000300800 */
[----:B------:R1:W-:Y:S01]  /*2a520*/  STL [R1+0x730], R235 ;  /* 0x000730eb01007387 */ /* 0x0003e20000100800 */
[----:B------:R-:W-:-:S03]  /*2a530*/  IADD3 R236, P1, R236, UR5, RZ ;  /* 0x00000005ecec7c10 */ /* 0x000fc6000ff3e0ff */
[----:B-1----:R0:W5:Y:S04]  /*2a540*/  LDL.LU R235, [R1+0x1140] ;  /* 0x0011400001eb7983 */ /* 0x0021680000300800 */
[----:B------:R1:W-:Y:S04]  /*2a550*/  STL [R1+0x704], R240 ;  /* 0x000704f001007387 */ /* 0x0003e80000100800 */
        /* <DEDUP_REMOVED lines=37> */
[----:B-1----:R-:W4:Y:S01]  /*2a7b0*/  LDL.LU R0, [R1+0x10f8] ;  /* 0x0010f80001007983 */ /* 0x002f220000300800 */
[----:B------:R-:W-:Y:S01]  /*2a7c0*/  WARPGROUP.ARRIVE ;  /* 0x00000000000079c5 */ /* 0x000fe20000000000 */
[----:B------:R-:W-:Y:S01]  /*2a7d0*/  UMOV UR8, UR28 ;  /* 0x0000001c00087c82 */ /* 0x000fe20008000000 */
[----:B------:R-:W-:-:S04]  /*2a7e0*/  UMOV UR9, UR29 ;  /* 0x0000001d00097c82 */ /* 0x000fc80008000000 */
[----:B------:R-:W-:Y:S01]  /*2a7f0*/  HGMMA.64x256x16.F32.BF16 R24, gdesc[UR8].tnspA, R24, gsb0 ;  /* 0x23e00000081879f0 */ /* 0x000fe20008001818 */
[----:B------:R-:W-:Y:S01]  /*2a800*/  UMOV UR40, UR48 ;  /* 0x0000003000287c82 */ /* 0x000fe20008000000 */
[----:B------:R-:W-:Y:S01]  /*2a810*/  UMOV UR41, UR49 ;  /* 0x0000003100297c82 */ /* 0x000fe20008000000 */
[----:B----4-:R-:W-:-:S05]  /*2a820*/  IADD3 R0, P1, R0, UR5, RZ ;  /* 0x0000000500007c10 */ /* 0x010fca000ff3e0ff */
[----:B------:R1:W-:Y:S04]  /*2a830*/  STL [R1+0x6bc], R0 ;  /* 0x0006bc0001007387 */ /* 0x0003e80000100800 */
[----:B-1----:R-:W4:Y:S01]  /*2a840*/  LDL.LU R0, [R1+0x10f4] ;  /* 0x0010f40001007983 */ /* 0x002f220000300800 */
[----:B------:R-:W-:Y:S02]  /*2a850*/  WARPGROUP.DEPBAR.LE gsb0, 0x0 ;  /* 0x00008000000079c5 */ /* 0x000fe40000010000 */
[----:B------:R-:W-:-:S13]  /*2a860*/  WARPGROUP.ARRIVE ;  /* 0x00000000000079c5 */ /* 0x000fda0000000000 */
[----:B------:R-:W-:Y:S01]  /*2a870*/  HGMMA.64x256x16.F32.BF16 R24, gdesc[UR40].tnspA, R24, gsb0 ;  /* 0x23e00000281879f0 */ /* 0x000fe20008001818 */
[----:B------:R-:W-:Y:S01]  /*2a880*/  UMOV UR44, UR52 ;  /* 0x00000034002c7c82 */ /* 0x000fe20008000000 */
[----:B------:R-:W-:Y:S01]  /*2a890*/  UMOV UR45, UR53 ;  /* 0x00000035002d7c82 */ /* 0x000fe20008000000 */
[----:B------:R-:W-:Y:S02]  /*2a8a0*/  IADD3.X R3, R3, UR4, RZ, P2, !PT ;  /* 0x0000000403037c10 */ /* 0x000fe400097fe4ff */
[----:B--2---:R-:W-:-:S03]  /*2a8b0*/  IADD3.X R4, R4, UR4, RZ, P4, !PT ;  /* 0x0000000404047c10 */ /* 0x004fc6000a7fe4ff */
[----:B------:R1:W-:Y:S04]  /*2a8c0*/  STL [R1+0x6e0], R3 ;  /* 0x0006e00301007387 */ /* 0x0003e80000100800 */
[----:B-1----:R-:W2:Y:S01]  /*2a8d0*/  LDL.LU R3, [R1+0x10f0] ;  /* 0x0010f00001037983 */ /* 0x002ea20000300800 */
[----:B------:R-:W-:Y:S01]  /*2a8e0*/  UMOV UR12, UR32 ;  /* 0x00000020000c7c82 */ /* 0x000fe20008000000 */
[----:B------:R-:W-:Y:S01]  /*2a8f0*/  UMOV UR13, UR33 ;  /* 0x00000021000d7c82 */ /* 0x000fe20008000000 */
[----:B------:R-:W-:Y:S02]  /*2a900*/  WARPGROUP.DEPBAR.LE gsb0, 0x0 ;  /* 0x00008000000079c5 */ /* 0x000fe40000010000 */
[----:B------:R-:W-:-:S11]  /*2a910*/  WARPGROUP.ARRIVE ;  /* 0x00000000000079c5 */ /* 0x000fd60000000000 */
[----:B------:R-:W-:Y:S01]  /*2a920*/  HGMMA.64x256x16.F32.BF16 R24, gdesc[UR44].tnspA, R24, gsb0 ;  /* 0x23e000002c1879f0 */ /* 0x000fe20008001818 */
[----:B----4-:R-:W-:-:S05]  /*2a930*/  IADD3.X R0, R0, UR4, RZ, P3, !PT ;  /* 0x0000000400007c10 */ /* 0x010fca0009ffe4ff */
[----:B------:R1:W-:Y:S04]  /*2a940*/  STL [R1+0x6d8], R0 ;  /* 0x0006d80001007387 */ /* 0x0003e80000100800 */
[----:B-1----:R0:W5:Y:S04]  /*2a950*/  LDL.LU R0, [R1+0x10ec] ;  /* 0x0010ec0001007983 */ /* 0x0021680000300800 */
[----:B------:R1:W-:Y:S04]  /*2a960*/  STL [R1+0x6d0], R4 ;  /* 0x0006d00401007387 */ /* 0x0003e80000100800 */
[----:B-1----:R-:W4:Y:S01]  /*2a970*/  LDL.LU R4, [R1+0x10e8] ;  /* 0x0010e80001047983 */ /* 0x002f220000300800 */
[----:B--2---:R-:W-:-:S02]  /*2a980*/  IADD3.X R3, R3, UR4, RZ, P6, !PT ;  /* 0x0000000403037c10 */ /* 0x004fc4000b7fe4ff */
[----:B---3--:R-:W-:Y:S01]  /*2a990*/  IADD3.X R21, R21, UR4, RZ, P1, !PT ;  /* 0x0000000415157c10 */ /* 0x008fe20008ffe4ff */
[----:B------:R-:W-:Y:S02]  /*2a9a0*/  WARPGROUP.DEPBAR.LE gsb0, 0x0 ;  /* 0x00008000000079c5 */ /* 0x000fe40000010000 */
[----:B------:R-:W-:-:S06]  /*2a9b0*/  WARPGROUP.ARRIVE ;  /* 0x00000000000079c5 */ /* 0x000fcc0000000000 */
[----:B------:R-:W-:Y:S01]  /*2a9c0*/  HGMMA.64x256x16.F32.BF16 R24, gdesc[UR12].tnspA, R24, gsb0 ;  /* 0x23e000000c1879f0 */ /* 0x000fe20008001818 */
[----:B----4-:R-:W-:-:S05]  /*2a9d0*/  IADD3.X R4, R4, UR4, RZ, P5, !PT ;  /* 0x0000000404047c10 */ /* 0x010fca000affe4ff */
[----:B------:R1:W-:Y:S04]  /*2a9e0*/  STL [R1+0x6c8], R4 ;  /* 0x0006c80401007387 */ /* 0x0003e80000100800 */
[----:B-1----:R0:W5:Y:S04]  /*2a9f0*/  LDL.LU R4, [R1+0x10e4] ;  /* 0x0010e40001047983 */ /* 0x0021680000300800 */
[----:B------:R1:W-:Y:S04]  /*2aa00*/  STL [R1+0x6c0], R3 ;  /* 0x0006c00301007387 */ /* 0x0003e80000100800 */
[----:B-1----:R0:W5:Y:S04]  /*2aa10*/  LDL.LU R3, [R1+0x10e0] ;  /* 0x0010e00001037983 */ /* 0x0021680000300800 */
[----:B------:R1:W-:Y:S02]  /*2aa20*/  STL [R1+0x6b8], R21 ;  /* 0x0006b81501007387 */ /* 0x0003e40000100800 */
[----:B-1----:R-:W1:Y:S02]  /*2aa30*/  LDC R21, c[0x0][0x238] ;  /* 0x00008e00ff157b82 */ /* 0x002e640000000800 */
[----:B-1----:R-:W-:-:S04]  /*2aa40*/  IMAD.SHL.U32 R21, R21, 0x40, RZ ;  /* 0x0000004015157824 */ /* 0x002fc800078e00ff */
[----:B------:R-:W-:Y:S01]  /*2aa50*/  IMAD.SHL.U32 R21, R21, 0x2, RZ ;  /* 0x0000000215157824 */ /* 0x000fe200078e00ff */
[----:B------:R-:W-:Y:S02]  /*2aa60*/  WARPGROUP.DEPBAR.LE gsb0, 0x0 ;  /* 0x00008000000079c5 */ /* 0x000fe40000010000 */
[----:B0-----:R-:W-:Y:S05]  /*2aa70*/  @P0 BRA `(.L_x_1) ;  /* 0xfffffeb800140947 */ /* 0x001fea000383ffff */
[----:B------:R-:W2:Y:S04]  /*2aa80*/  LDL.LU R2, [R1+0x3d4] ;  /* 0x0003d40001027983 */ /* 0x000ea80000300800 */
[----:B------:R-:W2:Y:S04]  /*2aa90*/  LDL.LU R21, [R1+0x3d0] ;  /* 0x0003d00001157983 */ /* 0x000ea80000300800 */
[----:B-----5:R-:W3:Y:S04]  /*2aaa0*/  LDL.LU R4, [R1+0x3e4] ;  /* 0x0003e40001047983 */ /* 0x020ee80000300800 */
[----:B------:R-:W3:Y:S04]  /*2aab0*/  LDL.LU R0, [R1+0x3e0] ;  /* 0x0003e00001007983 */ /* 0x000ee80000300800 */
[----:B------:R-:W4:Y:S04]  /*2aac0*/  LDL.LU R9, [R1+0x3dc] ;  /* 0x0003dc0001097983 */ /* 0x000f280000300800 */
[----:B------:R-:W4:Y:S04]  /*2aad0*/  LDL.LU R8, [R1+0x3d8] ;  /* 0x0003d80001087983 */ /* 0x000f280000300800 */
[----:B------:R0:W-:Y:S04]  /*2aae0*/  STL [R1+0x1294], R7 ;  /* 0x0012940701007387 */ /* 0x0001e80000100800 */
[----:B0-----:R-:W2:Y:S04]  /*2aaf0*/  LDL.LU R7, [R1+0x3e8] ;  /* 0x0003e80001077983 */ /* 0x001ea80000300800 */
[----:B------:R0:W-:Y:S04]  /*2ab00*/  STL [R1+0x1290], R6 ;  /* 0x0012900601007387 */ /* 0x0001e80000100800 */
[----:B0-----:R-:W2:Y:S04]  /*2ab10*/  LDL.LU R6, [R1+0x3ec] ;  /* 0x0003ec0001067983 */ /* 0x001ea80000300800 */
[----:B------:R0:W-:Y:S04]  /*2ab20*/  STL [R1+0x128c], R5 ;  /* 0x00128c0501007387 */ /* 0x0001e80000100800 */
[----:B0-----:R-:W3:Y:S04]  /*2ab30*/  LDL.LU R5, [R1+0x3f0] ;  /* 0x0003f00001057983 */ /* 0x001ee80000300800 */
[----:B------:R0:W-:Y:S04]  /*2ab40*/  STL [R1+0x1284], R11 ;  /* 0x0012840b01007387 */ /* 0x0001e80000100800 */
[----:B0-----:R-:W3:Y:S04]  /*2ab50*/  LDL.LU R11, [R1+0x3f4] ;  /* 0x0003f400010b7983 */ /* 0x001ee80000300800 */
[----:B------:R0:W-:Y:S04]  /*2ab60*/  STL [R1+0x1280], R10 ;  /* 0x0012800a01007387 */ /* 0x0001e80000100800 */
[----:B0-----:R-:W4:Y:S04]  /*2ab70*/  LDL.LU R10, [R1+0x3f8] ;  /* 0x0003f800010a7983 */ /* 0x001f280000300800 */
[----:B------:R0:W-:Y:S04]  /*2ab80*/  STL [R1+0x1274], R15 ;  /* 0x0012740f01007387 */ /* 0x0001e80000100800 */
[----:B0-----:R-:W4:Y:S04]  /*2ab90*/  LDL.LU R15, [R1+0x3fc] ;  /* 0x0003fc00010f7983 */ /* 0x001f280000300800 */
[----:B------:R-:W-:Y:S04]  /*2aba0*/  STL [R1+0x1270], R14 ;  /* 0x0012700e01007387 */ /* 0x000fe80000100800 */
[----:B------:R-:W-:Y:S04]  /*2abb0*/  STL [R1+0x126c], R13 ;  /* 0x00126c0d01007387 */ /* 0x000fe80000100800 */
[----:B------:R0:W-:Y:S04]  /*2abc0*/  STL [R1+0x1268], R12 ;  /* 0x0012680c01007387 */ /* 0x0001e80000100800 */
[----:B------:R-:W-:Y:S04]  /*2abd0*/  STL [R1+0x1264], R19 ;  /* 0x0012641301007387 */ /* 0x000fe80000100800 */
[----:B------:R-:W-:Y:S01]  /*2abe0*/  STL [R1+0x1260], R18 ;  /* 0x0012601201007387 */ /* 0x000fe20000100800 */
[----:B0-----:R-:W-:-:S03]  /*2abf0*/  F2FP.BF16.F32.PACK_AB R12, R151, R150 ;  /* 0x00000096970c723e */ /* 0x001fc600000010ff */
[----:B------:R-:W-:Y:S04]  /*2ac00*/  STL [R1+0x125c], R17 ;  /* 0x00125c1101007387 */ /* 0x000fe80000100800 */
        /* <DEDUP_REMOVED lines=13> */
[----:B------:R0:W-:Y:S04]  /*2ace0*/  STL [R1+0x10e0], R3 ;  /* 0x0010e00301007387 */ /* 0x0001e80000100800 */
[----:B------:R-:W-:Y:S01]  /*2acf0*/  STL [R1+0x60c], R12 ;  /* 0x00060c0c01007387 */ /* 0x000fe20000100800 */
[----:B0-----:R-:W-:-:S05]  /*2ad00*/  F2FP.BF16.F32.PACK_AB R3, R149, R148 ;  /* 0x000000949503723e */ /* 0x001fca00000010ff */
[----:B------:R0:W-:Y:S02]  /*2ad10*/  STL [R1+0x608], R3 ;  /* 0x0006080301007387 */ /* 0x0001e40000100800 */
[----:B0-----:R-:W-:Y:S02]  /*2ad20*/  F2FP.BF16.F32.PACK_AB R3, R147, R146 ;  /* 0x000000929303723e */ /* 0x001fe400000010ff */
[----:B---3--:R-:W-:Y:S02]  /*2ad30*/  F2FP.BF16.F32.PACK_AB R5, R11, R5 ;  /* 0x000000050b05723e */ /* 0x008fe400000010ff */
[----:B----4-:R-:W-:-:S05]  /*2ad40*/  F2FP.BF16.F32.PACK_AB R10, R15, R10 ;  /* 0x0000000a0f0a723e */ /* 0x010fca00000010ff */
[----:B------:R0:W-:Y:S04]  /*2ad50*/  STL [R1+0x604], R10 ;  /* 0x0006040a01007387 */ /* 0x0001e80000100800 */
[----:B------:R2:W-:Y:S04]  /*2ad60*/  STL [R1+0x600], R5 ;  /* 0x0006000501007387 */ /* 0x0005e80000100800 */
[----:B------:R1:W-:Y:S01]  /*2ad70*/  STL [R1+0x3fc], R3 ;  /* 0x0003fc0301007387 */ /* 0x0003e20000100800 */
[----:B0-----:R-:W-:Y:S02]  /*2ad80*/  F2FP.BF16.F32.PACK_AB R10, R145, R144 ;  /* 0x00000090910a723e */ /* 0x001fe400000010ff */
[----:B--2---:R-:W-:-:S03]  /*2ad90*/  F2FP.BF16.F32.PACK_AB R5, R6, R7 ;  /* 0x000000070605723e */ /* 0x004fc600000010ff */
[----:B------:R-:W-:Y:S01]  /*2ada0*/  STL [R1+0x3f8], R10 ;  /* 0x0003f80a01007387 */ /* 0x000fe20000100800 */
[----:B-1----:R-:W-:-:S03]  /*2adb0*/  F2FP.BF16.F32.PACK_AB R3, R4, R0 ;  /* 0x000000000403723e */ /* 0x002fc600000010ff */
[----:B------:R-:W-:Y:S01]  /*2adc0*/  STL [R1+0x3f4], R5 ;  /* 0x0003f40501007387 */ /* 0x000fe20000100800 */
[----:B------:R-:W-:Y:S02]  /*2add0*/  F2FP.BF16.F32.PACK_AB R0, R143, R142 ;  /* 0x0000008e8f00723e */ /* 0x000fe400000010ff */
[----:B------:R-:W-:Y:S01]  /*2ade0*/  F2FP.BF16.F32.PACK_AB R4, R141, R140 ;  /* 0x0000008c8d04723e */ /* 0x000fe200000010ff */
[----:B------:R0:W-:Y:S04]  /*2adf0*/  STL [R1+0x3f0], R3 ;  /* 0x0003f00301007387 */ /* 0x0001e80000100800 */
[----:B------:R1:W-:Y:S04]  /*2ae00*/  STL [R1+0x3ec], R0 ;  /* 0x0003ec0001007387 */ /* 0x0003e80000100800 */
[----:B------:R2:W-:Y:S01]  /*2ae10*/  STL [R1+0x3e8], R4 ;  /* 0x0003e80401007387 */ /* 0x0005e20000100800 */
[----:B0-----:R-:W-:-:S02]  /*2ae20*/  F2FP.BF16.F32.PACK_AB R3, R9, R8 ;  /* 0x000000080903723e */ /* 0x001fc400000010ff */
[----:B-1----:R-:W-:-:S03]  /*2ae30*/  F2FP.BF16.F32.PACK_AB R0, R2, R21 ;  /* 0x000000150200723e */ /* 0x002fc600000010ff */
[----:B------:R-:W-:Y:S01]  /*2ae40*/  STL [R1+0x3e4], R3 ;  /* 0x0003e40301007387 */ /* 0x000fe20000100800 */
[----:B------:R-:W-:Y:S02]  /*2ae50*/  IMAD.MOV.U32 R21, RZ, RZ, R251 ;  /* 0x000000ffff157224 */ /* 0x000fe400078e00fb */
[----:B------:R-:W-:Y:S01]  /*2ae60*/  IMAD.MOV.U32 R2, RZ, RZ, R250 ;  /* 0x000000ffff027224 */ /* 0x000fe200078e00fa */
[----:B------:R0:W-:Y:S04]  /*2ae70*/  STL [R1+0x3e0], R0 ;  /* 0x0003e00001007387 */ /* 0x0001e80000100800 */
[----:B------:R-:W3:Y:S04]  /*2ae80*/  LDL.LU R237, [R1+0x26c] ;  /* 0x00026c0001ed7983 */ /* 0x000ee80000300800 */
[----:B------:R-:W4:Y:S04]  /*2ae90*/  LDL.LU R246, [R1+0x264] ;  /* 0x0002640001f67983 */ /* 0x000f280000300800 */
        /* <DEDUP_REMOVED lines=20> */
[----:B--2---:R-:W2:Y:S04]  /*2afe0*/  LDL.LU R4, [R1+0x20c] ;  /* 0x00020c0001047983 */ /* 0x004ea80000300800 */
[----:B0-----:R-:W2:Y:S04]  /*2aff0*/  LDL.LU R0, [R1+0x208] ;  /* 0x0002080001007983 */ /* 0x001ea80000300800 */
[----:B------:R-:W2:Y:S04]  /*2b000*/  LDL.LU R9, [R1+0x204] ;  /* 0x0002040001097983 */ /* 0x000ea80000300800 */
[----:B------:R-:W2:Y:S01]  /*2b010*/  LDL.LU R8, [R1+0x200] ;  /* 0x0002000001087983 */ /* 0x000ea20000300800 */
[----:B------:R-:W-:-:S02]  /*2b020*/  F2FP.BF16.F32.PACK_AB R251, R139, R138 ;  /* 0x0000008a8bfb723e */ /* 0x000fc400000010ff */
[----:B------:R-:W-:Y:S02]  /*2b030*/  F2FP.BF16.F32.PACK_AB R250, R137, R136 ;  /* 0x0000008889fa723e */ /* 0x000fe400000010ff */
[----:B------:R-:W-:Y:S01]  /*2b040*/  F2FP.BF16.F32.PACK_AB R249, R249, R248 ;  /* 0x000000f8f9f9723e */ /* 0x000fe200000010ff */
[----:B------:R-:W-:Y:S01]  /*2b050*/  STL [R1+0x1108], R251 ;  /* 0x001108fb01007387 */ /* 0x000fe20000100800 */
[----:B------:R-:W-:Y:S02]  /*2b060*/  F2FP.BF16.F32.PACK_AB R248, R243, R242 ;  /* 0x000000f2f3f8723e */ /* 0x000fe400000010ff */
[----:B------:R-:W-:Y:S01]  /*2b070*/  F2FP.BF16.F32.PACK_AB R243, R135, R134 ;  /* 0x0000008687f3723e */ /* 0x000fe200000010ff */
[----:B------:R-:W-:Y:S01]  /*2b080*/  STL [R1+0x110c], R250 ;  /* 0x00110cfa01007387 */ /* 0x000fe20000100800 */
[----:B------:R-:W-:Y:S02]  /*2b090*/  F2FP.BF16.F32.PACK_AB R242, R133, R132 ;  /* 0x0000008485f2723e */ /* 0x000fe400000010ff */
[----:B------:R-:W-:Y:S01]  /*2b0a0*/  F2FP.BF16.F32.PACK_AB R241, R241, R240 ;  /* 0x000000f0f1f1723e */ /* 0x000fe200000010ff */
[----:B------:R-:W-:Y:S01]  /*2b0b0*/  STL [R1+0x1110], R249 ;  /* 0x001110f901007387 */ /* 0x000fe20000100800 */
[----:B------:R-:W-:-:S02]  /*2b0c0*/  F2FP.BF16.F32.PACK_AB R240, R235, R234 ;  /* 0x000000eaebf0723e */ /* 0x000fc400000010ff */
        /* <DEDUP_REMOVED lines=8> */
[----:B------:R-:W-:Y:S01]  /*2b150*/  F2FP.BF16.F32.PACK_AB R230, R125, R124 ;  /* 0x0000007c7de6723e */ /* 0x000fe200000010ff */
[----:B------:R-:W-:Y:S01]  /*2b160*/  IMAD.MOV.U32 R127, RZ, RZ, R2 ;  /* 0x000000ffff7f7224 */ /* 0x000fe200078e0002 */
        /* <DEDUP_REMOVED lines=129> */
[----:B---3--:R-:W-:Y:S01]  /*2b980*/  F2FP.BF16.F32.PACK_AB R153, R237, R153 ;  /* 0x00000099ed99723e */ /* 0x008fe200000010ff */
[----:B------:R-:W-:Y:S01]  /*2b990*/  STL [R1+0x11cc], R194 ;  /* 0x0011ccc201007387 */ /* 0x000fe20000100800 */
[----:B------:R-:W-:Y:S02]  /*2b9a0*/  F2FP.BF16.F32.PACK_AB R147, R43, R42 ;  /* 0x0000002a2b93723e */ /* 0x000fe400000010ff */
[----:B----4-:R-:W-:Y:S01]  /*2b9b0*/  F2FP.BF16.F32.PACK_AB R152, R246, R152 ;  /* 0x00000098f698723e */ /* 0x010fe200000010ff */
[----:B------:R-:W-:Y:S01]  /*2b9c0*/  STL [R1+0x11d0], R193 ;  /* 0x0011d0c101007387 */ /* 0x000fe20000100800 */
[----:B------:R-:W-:-:S03]  /*2b9d0*/  F2FP.BF16.F32.PACK_AB R146, R41, R40 ;  /* 0x000000282992723e */ /* 0x000fc600000010ff */
[----:B------:R-:W-:Y:S01]  /*2b9e0*/  STL [R1+0x11d4], R192 ;  /* 0x0011d4c001007387 */ /* 0x000fe20000100800 */
[----:B------:R-:W-:-:S03]  /*2b9f0*/  F2FP.BF16.F32.PACK_AB R149, R238, R247 ;  /* 0x000000f7ee95723e */ /* 0x000fc600000010ff */
[----:B------:R-:W-:Y:S04]  /*2ba00*/  STL [R1+0x11d8], R191 ;  /* 0x0011d8bf01007387 */ /* 0x000fe80000100800 */
        /* <DEDUP_REMOVED lines=28> */
[----:B--2---:R-:W-:-:S03]  /*2bbd0*/  F2FP.BF16.F32.PACK_AB R129, R4, R0 ;  /* 0x000000000481723e */ /* 0x004fc600000010ff */
[----:B------:R-:W-:Y:S04]  /*2bbe0*/  STL [R1+0x1228], R171 ;  /* 0x001228ab01007387 */ /* 0x000fe80000100800 */
[----:B------:R-:W-:Y:S01]  /*2bbf0*/  STL [R1+0x122c], R170 ;  /* 0x00122caa01007387 */ /* 0x000fe20000100800 */
[----:B------:R-:W-:-:S03]  /*2bc00*/  F2FP.BF16.F32.PACK_AB R128, R9, R8 ;  /* 0x000000080980723e */ /* 0x000fc600000010ff */
        /* <DEDUP_REMOVED lines=20> */
[----:B------:R1:W-:Y:S04]  /*2bd50*/  STL [R1+0x12c0], R149 ;  /* 0x0012c09501007387 */ /* 0x0003e80000100800 */
[----:B0-----:R-:W2:Y:S04]  /*2bd60*/  LDL.LU R150, [R1+0x1f4] ;  /* 0x0001f40001967983 */ /* 0x001ea80000300800 */
[----:B------:R-:W2:Y:S01]  /*2bd70*/  LDL.LU R126, [R1+0x1f0] ;  /* 0x0001f000017e7983 */ /* 0x000ea20000300800 */
[----:B-1----:R-:W-:-:S03]  /*2bd80*/  IMAD.MOV.U32 R149, RZ, RZ, R21 ;  /* 0x000000ffff957224 */ /* 0x002fc600078e0015 */
[----:B------:R-:W3:Y:S04]  /*2bd90*/  LDL.LU R151, [R1+0x5fc] ;  /* 0x0005fc0001977983 */ /* 0x000ee80000300800 */
        /* <DEDUP_REMOVED lines=221> */
[----:B------:R-:W4:Y:S01]  /*2cb70*/  LDL.LU R100, [R1+0x14] ;  /* 0x0000140001647983 */ /* 0x000f220000300800 */
[----:B------:R-:W-:-:S03]  /*2cb80*/  F2FP.BF16.F32.PACK_AB R127, R149, R127 ;  /* 0x0000007f957f723e */ /* 0x000fc600000010ff */
[----:B------:R-:W4:Y:S01]  /*2cb90*/  LDL.LU R102, [R1+0x10] ;  /* 0x0000100001667983 */ /* 0x000f220000300800 */
[----:B--2---:R-:W-:-:S03]  /*2cba0*/  F2FP.BF16.F32.PACK_AB R126, R150, R126 ;  /* 0x0000007e967e723e */ /* 0x004fc600000010ff */
[----:B------:R-:W2:Y:S01]  /*2cbb0*/  LDL.LU R101, [R1+0x41c] ;  /* 0x00041c0001657983 */ /* 0x000ea20000300800 */
[----:B---3--:R-:W-:-:S03]  /*2cbc0*/  F2FP.BF16.F32.PACK_AB R125, R151, R125 ;  /* 0x0000007d977d723e */ /* 0x008fc600000010ff */
[----:B------:R-:W2:Y:S01]  /*2cbd0*/  LDL.LU R0, [R1+0x418] ;  /* 0x0004180001007983 */ /* 0x000ea20000300800 */
[----:B----4-:R-:W-:-:S03]  /*2cbe0*/  F2FP.BF16.F32.PACK_AB R124, R152, R124 ;  /* 0x0000007c987c723e */ /* 0x010fc600000010ff */
[----:B------:R-:W3:Y:S01]  /*2cbf0*/  LDL.LU R2, [R1+0x414] ;  /* 0x0004140001027983 */ /* 0x000ee20000300800 */
[----:B------:R-:W-:-:S03]  /*2cc00*/  F2FP.BF16.F32.PACK_AB R119, R153, R119 ;  /* 0x000000779977723e */ /* 0x000fc600000010ff */
[----:B------:R1:W5:Y:S01]  /*2cc10*/  LDL.LU R149, [R1+0x12c0] ;  /* 0x0012c00001957983 */ /* 0x0003620000300800 */
        /* <DEDUP_REMOVED lines=13> */
[----:B------:R1:W5:Y:S04]  /*2ccf0*/  LDL.LU R156, [R1+0x12a4] ;  /* 0x0012a400019c7983 */ /* 0x0003680000300800 */
[----:B------:R1:W5:Y:S04]  /*2cd00*/  LDL.LU R157, [R1+0x12a0] ;  /* 0x0012a000019d7983 */ /* 0x0003680000300800 */
[----:B------:R1:W5:Y:S04]  /*2cd10*/  LDL.LU R158, [R1+0x129c] ;  /* 0x00129c00019e7983 */ /* 0x0003680000300800 */
[----:B------:R1:W5:Y:S04]  /*2cd20*/  LDL.LU R159, [R1+0x1298] ;  /* 0x00129800019f7983 */ /* 0x0003680000300800 */
[----:B------:R-:W4:Y:S02]  /*2cd30*/  LDL.LU R7, [R1+0x1294] ;  /* 0x0012940001077983 */ /* 0x000f240000300800 */
[----:B----4-:R-:W-:-:S02]  /*2cd40*/  F2FP.BF16.F32.PACK_AB R7, R6, R7 ;  /* 0x000000070607723e */ /* 0x010fc400000010ff */
[----:B------:R-:W4:Y:S02]  /*2cd50*/  LDL.LU R6, [R1+0x1290] ;  /* 0x0012900001067983 */ /* 0x000f240000300800 */
[----:B----4-:R-:W-:Y:S02]  /*2cd60*/  F2FP.BF16.F32.PACK_AB R6, R5, R6 ;  /* 0x000000060506723e */ /* 0x010fe400000010ff */
[----:B------:R-:W4:Y:S01]  /*2cd70*/  LDL.LU R5, [R1+0x128c] ;  /* 0x00128c0001057983 */ /* 0x000f220000300800 */
[----:B------:R-:W-:Y:S02]  /*2cd80*/  F2FP.BF16.F32.PACK_AB R4, R11, R4 ;  /* 0x000000040b04723e */ /* 0x000fe400000010ff */
[----:B----4-:R-:W-:Y:S02]  /*2cd90*/  F2FP.BF16.F32.PACK_AB R5, R160, R5 ;  /* 0x00000005a005723e */ /* 0x010fe400000010ff */
[----:B------:R1:W5:Y:S04]  /*2cda0*/  LDL.LU R160, [R1+0x1288] ;  /* 0x0012880001a07983 */ /* 0x0003680000300800 */
[----:B------:R-:W4:Y:S02]  /*2cdb0*/  LDL.LU R11, [R1+0x1284] ;  /* 0x00128400010b7983 */ /* 0x000f240000300800 */
[----:B----4-:R-:W-:-:S02]  /*2cdc0*/  F2FP.BF16.F32.PACK_AB R11, R10, R11 ;  /* 0x0000000b0a0b723e */ /* 0x010fc400000010ff */
[----:B------:R-:W4:Y:S01]  /*2cdd0*/  LDL.LU R10, [R1+0x1280] ;  /* 0x00128000010a7983 */ /* 0x000f220000300800 */
[----:B------:R-:W-:Y:S02]  /*2cde0*/  F2FP.BF16.F32.PACK_AB R9, R162, R9 ;  /* 0x00000009a209723e */ /* 0x000fe400000010ff */
[----:B------:R-:W-:Y:S02]  /*2cdf0*/  F2FP.BF16.F32.PACK_AB R8, R15, R8 ;  /* 0x000000080f08723e */ /* 0x000fe400000010ff */
[----:B----4-:R-:W-:Y:S02]  /*2ce00*/  F2FP.BF16.F32.PACK_AB R10, R161, R10 ;  /* 0x0000000aa10a723e */ /* 0x010fe400000010ff */
[----:B------:R1:W5:Y:S04]  /*2ce10*/  LDL.LU R161, [R1+0x127c] ;  /* 0x00127c0001a17983 */ /* 0x0003680000300800 */
[----:B------:R1:W5:Y:S04]  /*2ce20*/  LDL.LU R162, [R1+0x1278] ;  /* 0x0012780001a27983 */ /* 0x0003680000300800 */
[----:B------:R-:W4:Y:S02]  /*2ce30*/  LDL.LU R15, [R1+0x1274] ;  /* 0x00127400010f7983 */ /* 0x000f240000300800 */
[----:B----4-:R-:W-:-:S02]  /*2ce40*/  F2FP.BF16.F32.PACK_AB R15, R14, R15 ;  /* 0x0000000f0e0f723e */ /* 0x010fc400000010ff */
[----:B------:R-:W4:Y:S02]  /*2ce50*/  LDL.LU R14, [R1+0x1270] ;  /* 0x00127000010e7983 */ /* 0x000f240000300800 */
[----:B----4-:R-:W-:Y:S02]  /*2ce60*/  F2FP.BF16.F32.PACK_AB R14, R13, R14 ;  /* 0x0000000e0d0e723e */ /* 0x010fe400000010ff */
[----:B------:R-:W4:Y:S02]  /*2ce70*/  LDL.LU R13, [R1+0x126c] ;  /* 0x00126c00010d7983 */ /* 0x000f240000300800 */
[----:B----4-:R-:W-:Y:S02]  /*2ce80*/  F2FP.BF16.F32.PACK_AB R13, R12, R13 ;  /* 0x0000000d0c0d723e */ /* 0x010fe400000010ff */
        /* <DEDUP_REMOVED lines=12> */
[----:B------:R-:W4:Y:S01]  /*2cf50*/  LDL.LU R22, [R1+0x1250] ;  /* 0x0012500001167983 */ /* 0x000f220000300800 */
[----:B------:R-:W-:Y:S02]  /*2cf60*/  F2FP.BF16.F32.PACK_AB R21, R20, R21 ;  /* 0x000000151415723e */ /* 0x000fe400000010ff */
[----:B----4-:R-:W-:-:S02]  /*2cf70*/  F2FP.BF16.F32.PACK_AB R22, R163, R22 ;  /* 0x00000016a316723e */ /* 0x010fc400000010ff */
[----:B------:R1:W5:Y:S04]  /*2cf80*/  LDL.LU R163, [R1+0x124c] ;  /* 0x00124c0001a37983 */ /* 0x0003680000300800 */
[----:B------:R-:W4:Y:S01]  /*2cf90*/  LDL.LU R20, [R1+0x1248] ;  /* 0x0012480001147983 */ /* 0x000f220000300800 */
[----:B------:R-:W-:Y:S02]  /*2cfa0*/  F2FP.BF16.F32.PACK_AB R27, R165, R27 ;  /* 0x0000001ba51b723e */ /* 0x000fe400000010ff */
[----:B------:R-:W-:Y:S02]  /*2cfb0*/  F2FP.BF16.F32.PACK_AB R26, R166, R26 ;  /* 0x0000001aa61a723e */ /* 0x000fe400000010ff */
[----:B------:R-:W-:Y:S02]  /*2cfc0*/  F2FP.BF16.F32.PACK_AB R25, R167, R25 ;  /* 0x00000019a719723e */ /* 0x000fe400000010ff */
[----:B------:R-:W-:-:S02]  /*2cfd0*/  F2FP.BF16.F32.PACK_AB R24, R168, R24 ;  /* 0x00000018a818723e */ /* 0x000fc400000010ff */
[----:B------:R-:W-:Y:S02]  /*2cfe0*/  F2FP.BF16.F32.PACK_AB R31, R169, R31 ;  /* 0x0000001fa91f723e */ /* 0x000fe400000010ff */
[----:B------:R-:W-:Y:S02]  /*2cff0*/  F2FP.BF16.F32.PACK_AB R30, R170, R30 ;  /* 0x0000001eaa1e723e */ /* 0x000fe400000010ff */
        /* <DEDUP_REMOVED lines=83> */
[----:B----4-:R-:W-:Y:S02]  /*2d530*/  F2FP.BF16.F32.PACK_AB R20, R164, R20 ;  /* 0x00000014a414723e */ /* 0x010fe400000010ff */
[----:B------:R1:W5:Y:S04]  /*2d540*/  LDL.LU R164, [R1+0x1244] ;  /* 0x0012440001a47983 */ /* 0x0003680000300800 */
        /* <DEDUP_REMOVED lines=88> */
[----:B------:R1:W5:Y:S01]  /*2dad0*/  LDL.LU R3, [R1+0x10e0] ;  /* 0x0010e00001037983 */ /* 0x0003620000300800 */
[----:B------:R-:W-:-:S02]  /*2dae0*/  F2FP.BF16.F32.PACK_AB R102, R100, R102 ;  /* 0x000000666466723e */ /* 0x000fc400000010ff */
[----:B--2---:R-:W-:Y:S02]  /*2daf0*/  F2FP.BF16.F32.PACK_AB R101, R101, R0 ;  /* 0x000000006565723e */ /* 0x004fe400000010ff */
[----:B---3--:R-:W-:Y:S02]  /*2db00*/  F2FP.BF16.F32.PACK_AB R100, R2, R252 ;  /* 0x000000fc0264723e */ /* 0x008fe400000010ff */
[----:B----4-:R-:W-:Y:S02]  /*2db10*/  F2FP.BF16.F32.PACK_AB R239, R247, R239 ;  /* 0x000000eff7ef723e */ /* 0x010fe400000010ff */
[----:B------:R-:W-:Y:S02]  /*2db20*/  F2FP.BF16.F32.PACK_AB R238, R246, R238 ;  /* 0x000000eef6ee723e */ /* 0x000fe400000010ff */
[----:B------:R-:W-:Y:S02]  /*2db30*/  F2FP.BF16.F32.PACK_AB R237, R245, R237 ;  /* 0x000000edf5ed723e */ /* 0x000fe400000010ff */
[----:B-1----:R-:W-:-:S07]  /*2db40*/  F2FP.BF16.F32.PACK_AB R236, R244, R236 ;  /* 0x000000ecf4ec723e */ /* 0x002fce00000010ff */
.L_x_0:
[----:B------:R-:W2:Y:S01]  /*2db50*/  LDL R2, [R1+0x10dc] ;  /* 0x0010dc0001027983 */ /* 0x000ea20000100800 */
[----:B------:R-:W-:Y:S01]  /*2db60*/  ULDC.64 UR4, c[0x0][0x228] ;  /* 0x00008a0000047ab9 */ /* 0x000fe20000000a00 */
[----:B-----5:R-:W-:Y:S01]  /*2db70*/  VIADD R0, R3, 0x1 ;  /* 0x0000000103007836 */ /* 0x020fe20000000000 */
[----:B------:R-:W-:Y:S01]  /*2db80*/  ULDC UR8, c[0x0][0x248] ;  /* 0x0000920000087ab9 */ /* 0x000fe20000000800 */
[----:B------:R-:W1:Y:S01]  /*2db90*/  S2R R244, SR_TID.X ;  /* 0x0000000000f47919 */ /* 0x000e620000002100 */
[----:B------:R-:W-:Y:S01]  /*2dba0*/  ULDC UR9, c[0x0][0x248] ;  /* 0x0000920000097ab9 */ /* 0x000fe20000000800 */
        /* <DEDUP_REMOVED lines=30> */
[C---:B-1----:R-:W-:Y:S01]  /*2dd90*/  IMAD.SHL.U32 R246, R244.reuse, 0x10, RZ ;  /* 0x00000010f4f67824 */ /* 0x042fe200078e00ff */
[----:B------:R-:W-:Y:S01]  /*2dda0*/  ULDC UR31, c[0x0][0x248] ;  /* 0x00009200001f7ab9 */ /* 0x000fe20000000800 */
[C---:B------:R-:W-:Y:S01]  /*2ddb0*/  IMAD.SHL.U32 R245, R244.reuse, 0x40, RZ ;  /* 0x00000040f4f57824 */ /* 0x040fe200078e00ff */
[----:B------:R-:W-:Y:S01]  /*2ddc0*/  ULDC UR50, c[0x0][0x248] ;  /* 0x0000920000327ab9 */ /* 0x000fe20000000800 */
[----:B0-----:R-:W-:Y:S01]  /*2ddd0*/  IMAD.SHL.U32 R247, R244, 0x8, RZ ;  /* 0x00000008f4f77824 */ /* 0x001fe200078e00ff */
[----:B------:R-:W-:Y:S01]  /*2dde0*/  LOP3.LUT R246, R246, 0xf0, RZ, 0xc0, !PT ;  /* 0x000000f0f6f67812 */ /* 0x000fe200078ec0ff */
[----:B------:R-:W-:Y:S01]  /*2ddf0*/  ULDC UR49, c[0x0][0x248] ;  /* 0x0000920000317ab9 */ /* 0x000fe20000000800 */
[----:B------:R-:W-:Y:S01]  /*2de00*/  LOP3.LUT R245, R245, 0x400, RZ, 0xc0, !PT ;  /* 0x00000400f5f57812 */ /* 0x000fe200078ec0ff */
[----:B------:R-:W-:Y:S01]  /*2de10*/  ULDC UR30, c[0x0][0x248] ;  /* 0x00009200001e7ab9 */ /* 0x000fe20000000800 */
[----:B------:R-:W-:Y:S01]  /*2de20*/  LOP3.LUT R244, R244, 0x7f, RZ, 0xc0, !PT ;  /* 0x0000007ff4f47812 */ /* 0x000fe200078ec0ff */
[----:B------:R-:W-:Y:S01]  /*2de30*/  ULDC UR48, c[0x0][0x248] ;  /* 0x0000920000307ab9 */ /* 0x000fe20000000800 */
[----:B------:R-:W-:Y:S01]  /*2de40*/  ULDC UR29, c[0x0][0x248] ;  /* 0x00009200001d7ab9 */ /* 0x000fe20000000800 */
[----:B------:R-:W-:Y:S01]  /*2de50*/  ULDC UR47, c[0x0][0x248] ;  /* 0x00009200002f7ab9 */ /* 0x000fe20000000800 */
[----:B------:R-:W-:Y:S01]  /*2de60*/  LEA R252, R244, UR6, 0x4 ;  /* 0x00000006f4fc7c11 */ /* 0x000fe2000f8e20ff */
[----:B------:R-:W-:Y:S01]  /*2de70*/  ULDC UR46, c[0x0][0x248] ;  /* 0x00009200002e7ab9 */ /* 0x000fe20000000800 */
[----:B------:R-:W-:Y:S01]  /*2de80*/  ULDC UR28, c[0x0][0x248] ;  /* 0x00009200001c7ab9 */ /* 0x000fe20000000800 */
[----:B------:R-:W-:Y:S01]  /*2de90*/  ULDC UR45, c[0x0][0x248] ;  /* 0x00009200002d7ab9 */ /* 0x000fe20000000800 */
[----:B------:R-:W-:Y:S01]  /*2dea0*/  ULDC UR27, c[0x0][0x248] ;  /* 0x00009200001b7ab9 */ /* 0x000fe20000000800 */
[----:B------:R-:W-:Y:S01]  /*2deb0*/  STL [R1+0xa90], R252 ;  /* 0x000a90fc01007387 */ /* 0x000fe20000100800 */
        /* <DEDUP_REMOVED lines=8> */
[----:B------:R-:W-:Y:S01]  /*2df40*/  BAR.SYNC.DEFER_BLOCKING 0x0 ;  /* 0x0000000000007b1d */ /* 0x000fe20000010000 */
[----:B--2---:R-:W-:-:S05]  /*2df50*/  ISETP.GE.AND P0, PT, R2, UR4, PT ;  /* 0x0000000402007c0c */ /* 0x004fca000bf06270 */
[----:B------:R-:W-:Y:S01]  /*2df60*/  ULDC UR4, c[0x0][0x22c] ;  /* 0x00008b0000047ab9 */ /* 0x000fe20000000800 */
[C---:B------:R-:W-:Y:S01]  /*2df70*/  VIADD R2, R3.reuse, 0x3 ;  /* 0x0000000303027836 */ /* 0x040fe20000000000 */
[----:B------:R-:W-:Y:S01]  /*2df80*/  ISETP.LT.AND P1, PT, R0, UR4, !P0 ;  /* 0x0000000400007c0c */ /* 0x000fe2000c721270 */
[----:B------:R-:W-:Y:S01]  /*2df90*/  VIADD R0, R3, 0x2 ;  /* 0x0000000203007836 */ /* 0x000fe20000000000 */
[----:B------:R-:W-:-:S04]  /*2dfa0*/  ULDC UR4, c[0x0][0x22c] ;  /* 0x00008b0000047ab9 */ /* 0x000fc80000000800 */
[----:B------:R-:W-:Y:S01]  /*2dfb0*/  ISETP.LT.AND P4, PT, R0, UR4, !P0 ;  /* 0x0000000400007c0c */ /* 0x000fe2000c781270 */
[----:B------:R-:W-:Y:S01]  /*2dfc0*/  ULDC UR4, c[0x0][0x22c] ;  /* 0x00008b0000047ab9 */ /* 0x000fe20000000800 */
[----:B------:R-:W-:Y:S01]  /*2dfd0*/  IADD3 R0, R245, UR6, R246 ;  /* 0x00000006f5007c10 */ /* 0x000fe2000fffe0f6 */
[----:B------:R-:W-:Y:S01]  /*2dfe0*/  ULDC.64 UR6, c[0x0][0x220] ;  /* 0x0000880000067ab9 */ /* 0x000fe20000000a00 */
[----:B------:R-:W-:Y:S02]  /*2dff0*/  LOP3.LUT R245, R247, 0x300, RZ, 0xc0, !PT ;  /* 0x00000300f7f57812 */ /* 0x000fe400078ec0ff */
[----:B------:R-:W-:Y:S01]  /*2e000*/  ISETP.LT.AND P3, PT, R2, UR4, !P0 ;  /* 0x0000000402007c0c */ /* 0x000fe2000c761270 */
[----:B------:R-:W-:Y:S01]  /*2e010*/  VIADD R2, R3, 0x4 ;  /* 0x0000000403027836 */ /* 0x000fe20000000000 */
[----:B------:R-:W-:Y:S01]  /*2e020*/  ULDC UR4, c[0x0][0x22c] ;  /* 0x00008b0000047ab9 */ /* 0x000fe20000000800 */
[----:B------:R-:W-:-:S03]  /*2e030*/  IMAD.IADD R0, R0, 0x1, R245 ;  /* 0x0000000100007824 */ /* 0x000fc600078e02f5 */
[----:B------:R-:W-:Y:S01]  /*2e040*/  ISETP.LT.AND P6, PT, R2, UR4, !P0 ;  /* 0x0000000402007c0c */ /* 0x000fe2000c7c1270 */
[----:B------:R-:W-:Y:S01]  /*2e050*/  ULDC UR4, c[0x0][0x244] ;  /* 0x0000910000047ab9 */ /* 0x000fe20000000800 */
[----:B------:R-:W-:Y:S01]  /*2e060*/  STSM.16.M88.4 [R0], R236 ;  /* 0x000000ec00007844 */ /* 0x000fe20000000200 */
[----:B------:R-:W-:Y:S06]  /*2e070*/  BAR.SYNC.DEFER_BLOCKING 0x0 ;  /* 0x0000000000007b1d */ /* 0x000fec0000010000 */
[----:B------:R-:W-:Y:S02]  /*2e080*/  LDS.128 R244, [R252] ;  /* 0x00000000fcf47984 */ /* 0x000fe40000000c00 */
[----:B------:R-:W-:Y:S06]  /*2e090*/  BAR.SYNC.DEFER_BLOCKING 0x0 ;  /* 0x0000000000007b1d */ /* 0x000fec0000010000 */
[----:B------:R-:W-:Y:S02]  /*2e0a0*/  STSM.16.M88.4 [R0], R100 ;  /* 0x0000006400007844 */ /* 0x000fe40000000200 */
        /* <DEDUP_REMOVED lines=53> */
[----:B------:R-:W0:Y:S02]  /*2e400*/  LDS.128 R120, [R252] ;  /* 0x00000000fc787984 */ /* 0x000e240000000c00 */
[----:B------:R-:W-:Y:S06]  /*2e410*/  BAR.SYNC.DEFER_BLOCKING 0x0 ;  /* 0x0000000000007b1d */ /* 0x000fec0000010000 */
[----:B------:R-:W-:Y:S02]  /*2e420*/  STSM.16.M88.4 [R0], R112 ;  /* 0x0000007000007844 */ /* 0x000fe40000000200 */
[----:B------:R-:W-:Y:S06]  /*2e430*/  BAR.SYNC.DEFER_BLOCKING 0x0 ;  /* 0x0000000000007b1d */ /* 0x000fec0000010000 */
[----:B0-----:R-:W-:Y:S04]  /*2e440*/  STL.64 [R1+0x3c0], R120 ;  /* 0x0003c07801007387 */ /* 0x001fe80000100a00 */
[----:B------:R-:W-:Y:S04]  /*2e450*/  STL.64 [R1+0x3c8], R122 ;  /* 0x0003c87a01007387 */ /* 0x000fe80000100a00 */
[----:B------:R-:W0:Y:S01]  /*2e460*/  LDS.128 R112, [R252] ;  /* 0x00000000fc707984 */ /* 0x000e220000000c00 */
        /* <DEDUP_REMOVED lines=9> */
[----:B0-----:R0:W-:Y:S04]  /*2e500*/  STL.64 [R1+0x13e8], R56 ;  /* 0x0013e83801007387 */ /* 0x0011e80000100a00 */
[----:B------:R1:W-:Y:S04]  /*2e510*/  STL.64 [R1+0x13d8], R58 ;  /* 0x0013d83a01007387 */ /* 0x0003e80000100a00 */
[----:B0-----:R-:W2:Y:S04]  /*2e520*/  LDL.LU R56, [R1+0x600] ;  /* 0x0006000001387983 */ /* 0x001ea80000300800 */
[----:B------:R-:W0:Y:S01]  /*2e530*/  LDS.128 R48, [R252] ;  /* 0x00000000fc307984 */ /* 0x000e220000000c00 */
[----:B------:R-:W-:Y:S06]  /*2e540*/  BAR.SYNC.DEFER_BLOCKING 0x0 ;  /* 0x0000000000007b1d */ /* 0x000fec0000010000 */
[----:B------:R-:W2:Y:S04]  /*2e550*/  LDL.LU R57, [R1+0x604] ;  /* 0x0006040001397983 */ /* 0x000ea80000300800 */
[----:B-1----:R-:W2:Y:S04]  /*2e560*/  LDL.LU R58, [R1+0x608] ;  /* 0x00060800013a7983 */ /* 0x002ea80000300800 */
[----:B------:R-:W2:Y:S04]  /*2e570*/  LDL.LU R59, [R1+0x60c] ;  /* 0x00060c00013b7983 */ /* 0x000ea80000300800 */
[----:B------:R-:W-:Y:S01]  /*2e580*/  STSM.16.M88.4 [R0], R44 ;  /* 0x0000002c00007844 */ /* 0x000fe20000000200 */
[----:B------:R-:W-:Y:S06]  /*2e590*/  BAR.SYNC.DEFER_BLOCKING 0x0 ;  /* 0x0000000000007b1d */ /* 0x000fec0000010000 */
[----:B0-----:R0:W-:Y:S04]  /*2e5a0*/  STL.64 [R1+0x13d0], R48 ;  /* 0x0013d03001007387 */ /* 0x0011e80000100a00 */
[----:B------:R1:W-:Y:S04]  /*2e5b0*/  STL.64 [R1+0x13c8], R50 ;  /* 0x0013c83201007387 */ /* 0x0003e80000100a00 */
[----:B0-----:R-:W3:Y:S04]  /*2e5c0*/  LDL.LU R48, [R1+0x3f0] ;  /* 0x0003f00001307983 */ /* 0x001ee80000300800 */
[----:B------:R-:W0:Y:S01]  /*2e5d0*/  LDS.128 R44, [R252] ;  /* 0x00000000fc2c7984 */ /* 0x000e220000000c00 */
[----:B------:R-:W-:Y:S06]  /*2e5e0*/  BAR.SYNC.DEFER_BLOCKING 0x0 ;  /* 0x0000000000007b1d */ /* 0x000fec0000010000 */
[----:B------:R-:W3:Y:S04]  /*2e5f0*/  LDL.LU R49, [R1+0x3f4] ;  /* 0x0003f40001317983 */ /* 0x000ee80000300800 */
[----:B-1----:R-:W3:Y:S04]  /*2e600*/  LDL.LU R50, [R1+0x3f8] ;  /* 0x0003f80001327983 */ /* 0x002ee80000300800 */
[----:B------:R-:W3:Y:S04]  /*2e610*/  LDL.LU R51, [R1+0x3fc] ;  /* 0x0003fc0001337983 */ /* 0x000ee80000300800 */
[----:B------:R-:W4:Y:S04]  /*2e620*/  LDL.LU R236, [R1+0x3e0] ;  /* 0x0003e00001ec7983 */ /* 0x000f280000300800 */
[----:B------:R-:W-:Y:S01]  /*2e630*/  STSM.16.M88.4 [R0], R40 ;  /* 0x0000002800007844 */ /* 0x000fe20000000200 */
[----:B------:R-:W-:Y:S06]  /*2e640*/  BAR.SYNC.DEFER_BLOCKING 0x0 ;  /* 0x0000000000007b1d */ /* 0x000fec0000010000 */
[----:B------:R-:W4:Y:S04]  /*2e650*/  LDL.LU R237, [R1+0x3e4] ;  /* 0x0003e40001ed7983 */ /* 0x000f280000300800 */
[----:B------:R-:W4:Y:S04]  /*2e660*/  LDL.LU R238, [R1+0x3e8] ;  /* 0x0003e80001ee7983 */ /* 0x000f280000300800 */
[----:B------:R-:W4:Y:S04]  /*2e670*/  LDL.LU R239, [R1+0x3ec] ;  /* 0x0003ec0001ef7983 */ /* 0x000f280000300800 */
[----:B------:R-:W2:Y:S04]  /*2e680*/  LDL.LU R2, [R1+0x10dc] ;  /* 0x0010dc0001027983 */ /* 0x000ea80000300800 */
[----:B------:R-:W1:Y:S01]  /*2e690*/  LDS.128 R40, [R252] ;  /* 0x00000000fc287984 */ /* 0x000e620000000c00 */
[----:B------:R-:W-:Y:S06]  /*2e6a0*/  BAR.SYNC.DEFER_BLOCKING 0x0 ;  /* 0x0000000000007b1d */ /* 0x000fec0000010000 */
[----:B0-----:R-:W-:Y:S04]  /*2e6b0*/  STL.64 [R1+0x13c0], R44 ;  /* 0x0013c02c01007387 */ /* 0x001fe80000100a00 */
[----:B------:R-:W-:Y:S04]  /*2e6c0*/  STL.64 [R1+0x13b8], R46 ;  /* 0x0013b82e01007387 */ /* 0x000fe80000100a00 */
[----:B------:R-:W-:Y:S01]  /*2e6d0*/  STSM.16.M88.4 [R0], R36 ;  /* 0x0000002400007844 */ /* 0x000fe20000000200 */
[----:B------:R-:W-:Y:S06]  /*2e6e0*/  BAR.SYNC.DEFER_BLOCKING 0x0 ;  /* 0x0000000000007b1d */ /* 0x000fec0000010000 */
[----:B-1----:R-:W-:Y:S04]  /*2e6f0*/  STL.64 [R1+0x13b0], R40 ;  /* 0x0013b02801007387 */ /* 0x002fe80000100a00 */
        /* <DEDUP_REMOVED lines=231> */
[----:B------:R2:W-:Y:S02]  /*2f570*/  STSM.16.M88.4 [R0], R240 ;  /* 0x000000f000007844 */ /* 0x0005e40000000200 */
[----:B------:R-:W-:Y:S06]  /*2f580*/  BAR.SYNC.DEFER_BLOCKING 0x0 ;  /* 0x0000000000007b1d */ /* 0x000fec0000010000 */
[----:B0-----:R-:W-:Y:S01]  /*2f590*/  STL.64 [R1+0x1128], R224 ;  /* 0x001128e001007387 */ /* 0x001fe20000100a00 */
[----:B--2---:R-:W-:Y:S01]  /*2f5a0*/  IMAD R240, R2, UR4, RZ ;  /* 0x0000000402f07c24 */ /* 0x004fe2000f8e02ff */
[----:B------:R-:W-:-:S02]  /*2f5b0*/  ULDC UR4, c[0x0][0x248] ;  /* 0x0000920000047ab9 */ /* 0x000fc40000000800 */
[----:B------:R-:W-:Y:S02]  /*2f5c0*/  STL.64 [R1+0x1120], R226 ;  /* 0x001120e201007387 */ /* 0x000fe40000100a00 */
[C---:B------:R-:W-:Y:S01]  /*2f5d0*/  LEA R2, P2, R240.reuse, UR6, 0x1 ;  /* 0x00000006f0027c11 */ /* 0x040fe2000f8408ff */
[----:B------:R-:W-:Y:S01]  /*2f5e0*/  ULDC UR6, c[0x0][0x22c] ;  /* 0x00008b0000067ab9 */ /* 0x000fe20000000800 */
[----:B------:R-:W0:Y:S01]  /*2f5f0*/  LDS.128 R228, [R252] ;  /* 0x00000000fce47984 */ /* 0x000e220000000c00 */
[----:B------:R-:W-:Y:S06]  /*2f600*/  BAR.SYNC.DEFER_BLOCKING 0x0 ;  /* 0x0000000000007b1d */ /* 0x000fec0000010000 */
[----:B------:R1:W-:Y:S02]  /*2f610*/  STSM.16.M88.4 [R0], R248 ;  /* 0x000000f800007844 */ /* 0x0003e40000000200 */
[----:B------:R-:W-:Y:S06]  /*2f620*/  BAR.SYNC.DEFER_BLOCKING 0x0 ;  /* 0x0000000000007b1d */ /* 0x000fec0000010000 */
[----:B0-----:R-:W-:Y:S01]  /*2f630*/  STL.64 [R1+0x1118], R228 ;  /* 0x001118e401007387 */ /* 0x001fe20000100a00 */
[----:B-1----:R-:W-:Y:S01]  /*2f640*/  LEA.HI.X.SX32 R248, R240, UR7, 0x1, P2 ;  /* 0x00000007f0f87c11 */ /* 0x002fe200090f0eff */
[C---:B------:R-:W-:Y:S01]  /*2f650*/  IMAD R251, R3.reuse, UR4, RZ ;  /* 0x0000000403fb7c24 */ /* 0x040fe2000f8e02ff */
[----:B------:R-:W-:Y:S01]  /*2f660*/  ISETP.LT.AND P2, PT, R3, UR6, !P0 ;  /* 0x0000000603007c0c */ /* 0x000fe2000c741270 */
[----:B------:R-:W-:Y:S01]  /*2f670*/  ULDC UR4, c[0x0][0x248] ;  /* 0x0000920000047ab9 */ /* 0x000fe20000000800 */
[----:B------:R-:W-:Y:S01]  /*2f680*/  ULDC UR6, c[0x0][0x22c] ;  /* 0x00008b0000067ab9 */ /* 0x000fe20000000800 */
[C---:B------:R-:W-:Y:S01]  /*2f690*/  VIADD R249, R251.reuse, UR4 ;  /* 0x00000004fbf97c36 */ /* 0x040fe20008000000 */
[C---:B------:R-:W-:Y:S01]  /*2f6a0*/  LEA R250, P5, R251.reuse, R2, 0x1 ;  /* 0x00000002fbfa7211 */ /* 0x040fe200078a08ff */
[----:B------:R-:W-:Y:S01]  /*2f6b0*/  ULDC UR4, c[0x0][0x248] ;  /* 0x0000920000047ab9 */ /* 0x000fe20000000800 */
[----:B------:R-:W-:Y:S01]  /*2f6c0*/  ULDC UR7, c[0x0][0x22c] ;  /* 0x00008b0000077ab9 */ /* 0x000fe20000000800 */
[----:B------:R-:W-:Y:S01]  /*2f6d0*/  STL.64 [R1+0x1110], R230 ;  /* 0x001110e601007387 */ /* 0x000fe20000100a00 */
[----:B------:R-:W-:-:S02]  /*2f6e0*/  LEA.HI.X.SX32 R251, R251, R248, 0x1, P5 ;  /* 0x000000f8fbfb7211 */ /* 0x000fc400028f0eff */
[C---:B------:R-:W-:Y:S01]  /*2f6f0*/  LEA R4, P5, R249.reuse, R2, 0x1 ;  /* 0x00000002f9047211 */ /* 0x040fe200078a08ff */
[----:B------:R-:W0:Y:S03]  /*2f700*/  LDS.128 R232, [R252] ;  /* 0x00000000fce87984 */ /* 0x000e260000000c00 */
[----:B------:R-:W-:Y:S01]  /*2f710*/  LEA.HI.X.SX32 R5, R249, R248, 0x1, P5 ;  /* 0x000000f8f9057211 */ /* 0x000fe200028f0eff */
[----:B------:R-:W-:Y:S06]  /*2f720*/  BAR.SYNC.DEFER_BLOCKING 0x0 ;  /* 0x0000000000007b1d */ /* 0x000fec0000010000 */
[----:B----4-:R-:W-:Y:S02]  /*2f730*/  STSM.16.M88.4 [R0], R236 ;  /* 0x000000ec00007844 */ /* 0x010fe40000000200 */
[----:B------:R-:W-:Y:S06]  /*2f740*/  BAR.SYNC.DEFER_BLOCKING 0x0 ;  /* 0x0000000000007b1d */ /* 0x000fec0000010000 */
[----:B0-----:R-:W-:Y:S04]  /*2f750*/  STL.64 [R1+0x1108], R232 ;  /* 0x001108e801007387 */ /* 0x001fe80000100a00 */
[----:B------:R-:W-:Y:S04]  /*2f760*/  STL.64 [R1+0x10e8], R234 ;  /* 0x0010e8ea01007387 */ /* 0x000fe80000100a00 */
[----:B------:R-:W0:Y:S01]  /*2f770*/  LDS.128 R236, [R252] ;  /* 0x00000000fcec7984 */ /* 0x000e220000000c00 */
[----:B------:R-:W-:Y:S06]  /*2f780*/  BAR.SYNC.DEFER_BLOCKING 0x0 ;  /* 0x0000000000007b1d */ /* 0x000fec0000010000 */
[----:B---3--:R-:W-:Y:S02]  /*2f790*/  STSM.16.M88.4 [R0], R48 ;  /* 0x0000003000007844 */ /* 0x008fe40000000200 */
[----:B------:R-:W-:Y:S06]  /*2f7a0*/  BAR.SYNC.DEFER_BLOCKING 0x0 ;  /* 0x0000000000007b1d */ /* 0x000fec0000010000 */
[----:B0-----:R-:W-:Y:S04]  /*2f7b0*/  STL.64 [R1+0x10f0], R236 ;  /* 0x0010f0ec01007387 */ /* 0x001fe80000100a00 */
[----:B------:R-:W-:Y:S04]  /*2f7c0*/  STL.64 [R1+0x10e0], R238 ;  /* 0x0010e0ee01007387 */ /* 0x000fe80000100a00 */
[----:B------:R0:W1:Y:S01]  /*2f7d0*/  LDS.128 R240, [R252] ;  /* 0x00000000fcf07984 */ /* 0x0000620000000c00 */
[----:B------:R-:W-:Y:S01]  /*2f7e0*/  BAR.SYNC.DEFER_BLOCKING 0x0 ;  /* 0x0000000000007b1d */ /* 0x000fe20000010000 */
[----:B0-----:R-:W-:-:S05]  /*2f7f0*/  VIADD R252, R3, 0x5 ;  /* 0x0000000503fc7836 */ /* 0x001fca0000000000 */
[----:B------:R0:W-:Y:S02]  /*2f800*/  STSM.16.M88.4 [R0], R56 ;  /* 0x0000003800007844 */ /* 0x0001e40000000200 */
[----:B------:R-:W-:Y:S06]  /*2f810*/  BAR.SYNC.DEFER_BLOCKING 0x0 ;  /* 0x0000000000007b1d */ /* 0x000fec0000010000 */
[----:B-1----:R-:W-:Y:S01]  /*2f820*/  STL.64 [R1+0x1100], R240 ;  /* 0x001100f001007387 */ /* 0x002fe20000100a00 */
[----:B0-----:R-:W-:Y:S01]  /*2f830*/  VIADD R0, R249, UR4 ;  /* 0x00000004f9007c36 */ /* 0x001fe20008000000 */
[----:B------:R-:W-:Y:S01]  /*2f840*/  PRMT R249, R244, 0x7632, R249 ;  /* 0x00007632f4f97816 */ /* 0x000fe200000000f9 */
[----:B------:R-:W-:Y:S01]  /*2f850*/  ULDC UR4, c[0x0][0x248] ;  /* 0x0000920000047ab9 */ /* 0x000fe20000000800 */
[----:B------:R-:W-:Y:S04]  /*2f860*/  STL.64 [R1+0x10f8], R242 ;  /* 0x0010f8f201007387 */ /* 0x000fe80000100a00 */
[----:B------:R-:W2:Y:S04]  /*2f870*/  LDL.LU R109, [R1+0x3c0] ;  /* 0x0003c000016d7983 */ /* 0x000ea80000300800 */
[----:B------:R-:W3:Y:S04]  /*2f880*/  LDL.LU R111, [R1+0x3c4] ;  /* 0x0003c400016f7983 */ /* 0x000ee80000300800 */
[----:B------:R0:W-:Y:S01]  /*2f890*/  @P2 STG.E.U16 desc[UR56][R250.64], R244 ;  /* 0x000000f4fa002986 */ /* 0x0001e2000c101538 */
[----:B------:R-:W-:Y:S01]  /*2f8a0*/  ISETP.LT.AND P2, PT, R252, UR6, !P0 ;  /* 0x00000006fc007c0c */ /* 0x000fe2000c741270 */
[----:B------:R-:W-:-:S02]  /*2f8b0*/  ULDC UR6, c[0x0][0x22c] ;  /* 0x00008b0000067ab9 */ /* 0x000fc40000000800 */
[----:B------:R1:W-:Y:S04]  /*2f8c0*/  @P1 STG.E.U16 desc[UR56][R4.64], R249 ;  /* 0x000000f904001986 */ /* 0x0003e8000c101538 */
[----:B------:R-:W4:Y:S01]  /*2f8d0*/  LDL.LU R113, [R1+0x3c8] ;  /* 0x0003c80001717983 */ /* 0x000f220000300800 */
[----:B0-----:R-:W-:-:S04]  /*2f8e0*/  LEA R250, P5, R0, R2, 0x1 ;  /* 0x0000000200fa7211 */ /* 0x001fc800078a08ff */
[C---:B------:R-:W-:Y:S01]  /*2f8f0*/  LEA.HI.X.SX32 R251, R0.reuse, R248, 0x1, P5 ;  /* 0x000000f800fb7211 */ /* 0x040fe200028f0eff */
[----:B------:R-:W-:Y:S01]  /*2f900*/  VIADD R0, R0, UR4 ;  /* 0x0000000400007c36 */ /* 0x000fe20008000000 */
[----:B------:R-:W-:Y:S01]  /*2f910*/  ULDC UR4, c[0x0][0x248] ;  /* 0x0000920000047ab9 */ /* 0x000fe20000000800 */
[C---:B------:R-:W-:Y:S02]  /*2f920*/  VIADD R244, R3.reuse, 0x6 ;  /* 0x0000000603f47836 */ /* 0x040fe40000000000 */
[----:B------:R0:W-:Y:S01]  /*2f930*/  @P4 STG.E.U16 desc[UR56][R250.64], R245 ;  /* 0x000000f5fa004986 */ /* 0x0001e2000c101538 */
[----:B-1----:R-:W-:Y:S01]  /*2f940*/  VIADD R249, R0, UR4 ;  /* 0x0000000400f97c36 */ /* 0x002fe20008000000 */
[----:B------:R-:W-:Y:S01]  /*2f950*/  ULDC UR4, c[0x0][0x22c] ;  /* 0x00008b0000047ab9 */ /* 0x000fe20000000800 */
[----:B------:R-:W-:Y:S01]  /*2f960*/  ISETP.LT.AND P1, PT, R244, UR6, !P0 ;  /* 0x00000006f4007c0c */ /* 0x000fe2000c721270 */
[----:B------:R-:W-:Y:S01]  /*2f970*/  VIADD R244, R3, 0x7 ;  /* 0x0000000703f47836 */ /* 0x000fe20000000000 */
[----:B------:R-:W-:Y:S01]  /*2f980*/  ULDC UR6, c[0x0][0x22c] ;  /* 0x00008b0000067ab9 */ /* 0x000fe20000000800 */
[----:B0-----:R-:W-:-:S02]  /*2f990*/  LEA R250, P5, R0, R2, 0x1 ;  /* 0x0000000200fa7211 */ /* 0x001fc400078a08ff */
[----:B------:R-:W-:Y:S02]  /*2f9a0*/  PRMT R245, R245, 0x7632, R245 ;  /* 0x00007632f5f57816 */ /* 0x000fe400000000f5 */
[----:B------:R-:W-:Y:S01]  /*2f9b0*/  LEA.HI.X.SX32 R251, R0, R248, 0x1, P5 ;  /* 0x000000f800fb7211 */ /* 0x000fe200028f0eff */
[C---:B------:R-:W-:Y:S01]  /*2f9c0*/  VIADD R0, R3.reuse, 0x8 ;  /* 0x0000000803007836 */ /* 0x040fe20000000000 */
[----:B------:R-:W-:Y:S01]  /*2f9d0*/  ISETP.LT.AND P4, PT, R244, UR6, !P0 ;  /* 0x00000006f4007c0c */ /* 0x000fe2000c781270 */
[----:B------:R-:W-:Y:S02]  /*2f9e0*/  ULDC UR6, c[0x0][0x22c] ;  /* 0x00008b0000067ab9 */ /* 0x000fe40000000800 */
[----:B------:R0:W-:Y:S01]  /*2f9f0*/  @P3 STG.E.U16 desc[UR56][R250.64], R245 ;  /* 0x000000f5fa003986 */ /* 0x0001e2000c101538 */
[----:B------:R-:W-:Y:S01]  /*2fa00*/  ISETP.LT.AND P3, PT, R0, UR4, !P0 ;  /* 0x0000000400007c0c */ /* 0x000fe2000c761270 */
[----:B------:R-:W-:Y:S01]  /*2fa10*/  VIADD R0, R3, 0x9 ;  /* 0x0000000903007836 */ /* 0x000fe20000000000 */
[----:B------:R-:W-:Y:S01]  /*2fa20*/  LEA R244, P5, R249, R2, 0x1 ;  /* 0x00000002f9f47211 */ /* 0x000fe200078a08ff */
[----:B------:R-:W-:-:S03]  /*2fa30*/  ULDC UR4, c[0x0][0x248] ;  /* 0x0000920000047ab9 */ /* 0x000fc60000000800 */
[C---:B0-----:R-:W-:Y:S02]  /*2fa40*/  LEA.HI.X.SX32 R245, R249.reuse, R248, 0x1, P5 ;  /* 0x000000f8f9f57211 */ /* 0x041fe400028f0eff */
[----:B------:R-:W-:Y:S01]  /*2fa50*/  ISETP.LT.AND P5, PT, R0, UR6, !P0 ;  /* 0x0000000600007c0c */ /* 0x000fe2000c7a1270 */
[----:B------:R-:W-:Y:S01]  /*2fa60*/  VIADD R0, R249, UR4 ;  /* 0x00000004f9007c36 */ /* 0x000fe20008000000 */
[----:B------:R-:W-:Y:S01]  /*2fa70*/  ULDC UR4, c[0x0][0x248] ;  /* 0x0000920000047ab9 */ /* 0x000fe20000000800 */
[----:B------:R0:W-:Y:S01]  /*2fa80*/  @P6 STG.E.U16 desc[UR56][R244.64], R246 ;  /* 0x000000f6f4006986 */ /* 0x0001e2000c101538 */
[----:B------:R-:W-:Y:S01]  /*2fa90*/  PRMT R251, R246, 0x7632, R251 ;  /* 0x00007632f6fb7816 */ /* 0x000fe200000000fb */
[----:B------:R-:W-:Y:S01]  /*2faa0*/  ULDC UR6, c[0x0][0x248] ;  /* 0x0000920000067ab9 */ /* 0x000fe20000000800 */
[----:B------:R-:W-:Y:S01]  /*2fab0*/  VIADD R249, R3, 0xa ;  /* 0x0000000a03f97836 */ /* 0x000fe20000000000 */
[C---:B0-----:R-:W-:Y:S01]  /*2fac0*/  LEA R244, P6, R0.reuse, R2, 0x1 ;  /* 0x0000000200f47211 */ /* 0x041fe200078c08ff */
[----:B------:R-:W-:Y:S01]  /*2fad0*/  VIADD R246, R0, UR4 ;  /* 0x0000000400f67c36 */ /* 0x000fe20008000000 */
[----:B------:R-:W-:-:S02]  /*2fae0*/  ULDC UR4, c[0x0][0x22c] ;  /* 0x00008b0000047ab9 */ /* 0x000fc40000000800 */
[----:B------:R-:W-:Y:S02]  /*2faf0*/  LEA.HI.X.SX32 R245, R0, R248, 0x1, P6 ;  /* 0x000000f800f57211 */ /* 0x000fe400030f0eff */
[C---:B------:R-:W-:Y:S01]  /*2fb00*/  LEA R250, P6, R246.reuse, R2, 0x1 ;  /* 0x00000002f6fa7211 */ /* 0x040fe200078c08ff */
[C---:B------:R-:W-:Y:S01]  /*2fb10*/  VIADD R0, R246.reuse, UR6 ;  /* 0x00000006f6007c36 */ /* 0x040fe20008000000 */
[----:B------:R-:W-:Y:S01]  /*2fb20*/  ULDC UR6, c[0x0][0x22c] ;  /* 0x00008b0000067ab9 */ /* 0x000fe20000000800 */
[----:B------:R0:W-:Y:S01]  /*2fb30*/  @P2 STG.E.U16 desc[UR56][R244.64], R251 ;  /* 0x000000fbf4002986 */ /* 0x0001e2000c101538 */
[----:B------:R-:W-:Y:S01]  /*2fb40*/  ISETP.LT.AND P2, PT, R249, UR4, !P0 ;  /* 0x00000004f9007c0c */ /* 0x000fe2000c741270 */
[----:B------:R-:W-:Y:S01]  /*2fb50*/  ULDC UR4, c[0x0][0x22c] ;  /* 0x00008b0000047ab9 */ /* 0x000fe20000000800 */
[----:B------:R-:W-:Y:S02]  /*2fb60*/  PRMT R249, R247, 0x7632, R249 ;  /* 0x00007632f7f97816 */ /* 0x000fe400000000f9 */
[----:B0-----:R-:W-:Y:S01]  /*2fb70*/  LEA.HI.X.SX32 R251, R246, R248, 0x1, P6 ;  /* 0x000000f8f6fb7211 */ /* 0x001fe200030f0eff */
[----:B------:R-:W-:Y:S01]  /*2fb80*/  VIADD R246, R3, 0xb ;  /* 0x0000000b03f67836 */ /* 0x000fe20000000000 */
[----:B------:R-:W-:-:S03]  /*2fb90*/  LEA R244, P6, R0, R2, 0x1 ;  /* 0x0000000200f47211 */ /* 0x000fc600078c08ff */
[----:B------:R0:W-:Y:S01]  /*2fba0*/  @P1 STG.E.U16 desc[UR56][R250.64], R247 ;  /* 0x000000f7fa001986 */ /* 0x0001e2000c101538 */
[----:B------:R-:W-:Y:S01]  /*2fbb0*/  ISETP.LT.AND P1, PT, R246, UR4, !P0 ;  /* 0x00000004f6007c0c */ /* 0x000fe2000c721270 */
[----:B------:R-:W-:Y:S01]  /*2fbc0*/  ULDC UR4, c[0x0][0x248] ;  /* 0x0000920000047ab9 */ /* 0x000fe20000000800 */
[C---:B------:R-:W-:Y:S01]  /*2fbd0*/  LEA.HI.X.SX32 R245, R0.reuse, R248, 0x1, P6 ;  /* 0x000000f800f57211 */ /* 0x040fe200030f0eff */
[----:B------:R-:W-:Y:S01]  /*2fbe0*/  VIADD R0, R0, UR4 ;  /* 0x0000000400007c36 */ /* 0x000fe20008000000 */
[----:B------:R-:W-:-:S03]  /*2fbf0*/  ULDC UR4, c[0x0][0x248] ;  /* 0x0000920000047ab9 */ /* 0x000fc60000000800 */
[----:B------:R1:W-:Y:S01]  /*2fc00*/  @P4 STG.E.U16 desc[UR56][R244.64], R249 ;  /* 0x000000f9f4004986 */ /* 0x0003e2000c101538 */
[----:B------:R-:W-:-:S04]  /*2fc10*/  LEA R246, P6, R0, R2, 0x1 ;  /* 0x0000000200f67211 */ /* 0x000fc800078c08ff */
[C---:B0-----:R-:W-:Y:S01]  /*2fc20*/  LEA.HI.X.SX32 R247, R0.reuse, R248, 0x1, P6 ;  /* 0x000000f800f77211 */ /* 0x041fe200030f0eff */
[----:B-1----:R-:W-:Y:S02]  /*2fc30*/  VIADD R244, R3, 0xc ;  /* 0x0000000c03f47836 */ /* 0x002fe40000000000 */
[----:B------:R-:W-:Y:S01]  /*2fc40*/  VIADD R245, R0, UR4 ;  /* 0x0000000400f57c36 */ /* 0x000fe20008000000 */
[----:B------:R-:W-:Y:S02]  /*2fc50*/  ULDC UR4, c[0x0][0x248] ;  /* 0x0000920000047ab9 */ /* 0x000fe40000000800 */
[----:B------:R-:W-:Y:S01]  /*2fc60*/  ISETP.LT.AND P4, PT, R244, UR6, !P0 ;  /* 0x00000006f4007c0c */ /* 0x000fe2000c781270 */
[C---:B------:R-:W-:Y:S01]  /*2fc70*/  VIADD R0, R245.reuse, UR4 ;  /* 0x00000004f5007c36 */ /* 0x040fe20008000000 */
[----:B------:R-:W-:Y:S01]  /*2fc80*/  LEA R244, P6, R245, R2, 0x1 ;  /* 0x00000002f5f47211 */ /* 0x000fe200078c08ff */
[----:B------:R-:W-:Y:S01]  /*2fc90*/  VIADD R249, R3, 0xd ;  /* 0x0000000d03f97836 */ /* 0x000fe20000000000 */
[----:B------:R-:W-:Y:S01]  /*2fca0*/  PRMT R250, R100, 0x7632, R250 ;  /* 0x0000763264fa7816 */ /* 0x000fe200000000fa */
[----:B------:R0:W-:Y:S01]  /*2fcb0*/  @P3 STG.E.U16 desc[UR56][R246.64], R100 ;  /* 0x00000064f6003986 */ /* 0x0001e2000c101538 */
[----:B------:R-:W-:Y:S01]  /*2fcc0*/  LEA.HI.X.SX32 R245, R245, R248, 0x1, P6 ;  /* 0x000000f8f5f57211 */ /* 0x000fe200030f0eff */
[----:B------:R-:W-:Y:S01]  /*2fcd0*/  ULDC UR6, c[0x0][0x22c] ;  /* 0x00008b0000067ab9 */ /* 0x000fe20000000800 */
[----:B------:R-:W-:Y:S01]  /*2fce0*/  ULDC UR4, c[0x0][0x248] ;  /* 0x0000920000047ab9 */ /* 0x000fe20000000800 */
[----:B------:R-:W-:Y:S01]  /*2fcf0*/  ISETP.LT.AND P3, PT, R249, UR6, !P0 ;  /* 0x00000006f9007c0c */ /* 0x000fe2000c761270 */
[----:B------:R-:W-:Y:S01]  /*2fd00*/  ULDC UR6, c[0x0][0x22c] ;  /* 0x00008b0000067ab9 */ /* 0x000fe20000000800 */
[----:B------:R1:W-:Y:S01]  /*2fd10*/  @P5 STG.E.U16 desc[UR56][R244.64], R250 ;  /* 0x000000faf4005986 */ /* 0x0003e2000c101538 */
[----:B0-----:R-:W-:Y:S01]  /*2fd20*/  VIADD R100, R3, 0xe ;  /* 0x0000000e03647836 */ /* 0x001fe20000000000 */
[----:B------:R-:W-:-:S04]  /*2fd30*/  LEA R246, P6, R0, R2, 0x1 ;  /* 0x0000000200f67211 */ /* 0x000fc800078c08ff */
[----:B------:R-:W-:Y:S02]  /*2fd40*/  LEA.HI.X.SX32 R247, R0, R248, 0x1, P6 ;  /* 0x000000f800f77211 */ /* 0x000fe400030f0eff */
[----:B------:R-:W-:Y:S01]  /*2fd50*/  ISETP.LT.AND P5, PT, R100, UR6, !P0 ;  /* 0x0000000664007c0c */ /* 0x000fe2000c7a1270 */
[----:B------:R-:W-:Y:S01]  /*2fd60*/  VIADD R100, R0, UR4 ;  /* 0x0000000400647c36 */ /* 0x000fe20008000000 */
[----:B------:R-:W-:Y:S01]  /*2fd70*/  ULDC UR4, c[0x0][0x248] ;  /* 0x0000920000047ab9 */ /* 0x000fe20000000800 */
[----:B------:R0:W-:Y:S01]  /*2fd80*/  @P2 STG.E.U16 desc[UR56][R246.64], R101 ;  /* 0x00000065f6002986 */ /* 0x0001e2000c101538 */
[----:B------:R-:W-:Y:S02]  /*2fd90*/  ULDC UR6, c[0x0][0x22c] ;  /* 0x00008b0000067ab9 */ /* 0x000fe40000000800 */
[C---:B-1----:R-:W-:Y:S01]  /*2fda0*/  LEA R244, P2, R100.reuse, R2, 0x1 ;  /* 0x0000000264f47211 */ /* 0x042fe200078408ff */
[----:B------:R-:W-:Y:S01]  /*2fdb0*/  VIADD R0, R100, UR4 ;  /* 0x0000000464007c36 */ /* 0x000fe20008000000 */
[----:B------:R-:W-:-:S02]  /*2fdc0*/  ULDC UR4, c[0x0][0x22c] ;  /* 0x00008b0000047ab9 */ /* 0x000fc40000000800 */
[----:B------:R-:W-:Y:S01]  /*2fdd0*/  LEA.HI.X.SX32 R245, R100, R248, 0x1, P2 ;  /* 0x000000f864f57211 */ /* 0x000fe200010f0eff */
[----:B0-----:R-:W-:Y:S01]  /*2fde0*/  VIADD R246, R3, 0xf ;  /* 0x0000000f03f67836 */ /* 0x001fe20000000000 */
[----:B------:R-:W-:-:S04]  /*2fdf0*/  PRMT R101, R101, 0x7632, R101 ;  /* 0x0000763265657816 */ /* 0x000fc80000000065 */
[----:B------:R-:W-:Y:S01]  /*2fe00*/  ISETP.LT.AND P2, PT, R246, UR6, !P0 ;  /* 0x00000006f6007c0c */ /* 0x000fe2000c741270 */
[C---:B------:R-:W-:Y:S01]  /*2fe10*/  VIADD R246, R3.reuse, 0x10 ;  /* 0x0000001003f67836 */ /* 0x040fe20000000000 */
[----:B------:R-:W-:Y:S01]  /*2fe20*/  LEA R100, P6, R0, R2, 0x1 ;  /* 0x0000000200647211 */ /* 0x000fe200078c08ff */
[----:B------:R0:W-:Y:S01]  /*2fe30*/  @P1 STG.E.U16 desc[UR56][R244.64], R101 ;  /* 0x00000065f4001986 */ /* 0x0001e2000c101538 */
[----:B------:R-:W-:Y:S02]  /*2fe40*/  ULDC UR6, c[0x0][0x22c] ;  /* 0x00008b0000067ab9 */ /* 0x000fe40000000800 */
[----:B------:R-:W-:Y:S01]  /*2fe50*/  ISETP.LT.AND P1, PT, R246, UR4, !P0 ;  /* 0x00000004f6007c0c */ /* 0x000fe2000c721270 */
[----:B------:R-:W-:Y:S01]  /*2fe60*/  ULDC UR4, c[0x0][0x248] ;  /* 0x0000920000047ab9 */ /* 0x000fe20000000800 */
[C---:B0-----:R-:W-:Y:S01]  /*2fe70*/  LEA.HI.X.SX32 R101, R0.reuse, R248, 0x1, P6 ;  /* 0x000000f800657211 */ /* 0x041fe200030f0eff */
[----:B------:R-:W-:Y:S01]  /*2fe80*/  VIADD R0, R0, UR4 ;  /* 0x0000000400007c36 */ /* 0x000fe20008000000 */
[----:B------:R-:W-:Y:S01]  /*2fe90*/  ULDC UR4, c[0x0][0x22c] ;  /* 0x00008b0000047ab9 */ /* 0x000fe20000000800 */
[----:B------:R-:W-:-:S02]  /*2fea0*/  VIADD R244, R3, 0x11 ;  /* 0x0000001103f47836 */ /* 0x000fc40000000000 */
[----:B------:R0:W-:Y:S03]  /*2feb0*/  @P4 STG.E.U16 desc[UR56][R100.64], R102 ;  /* 0x0000006664004986 */ /* 0x0001e6000c101538 */
[----:B------:R-:W-:Y:S01]  /*2fec0*/  ISETP.LT.AND P4, PT, R244, UR4, !P0 ;  /* 0x00000004f4007c0c */ /* 0x000fe2000c781270 */
[----:B------:R-:W-:Y:S01]  /*2fed0*/  ULDC UR4, c[0x0][0x248] ;  /* 0x0000920000047ab9 */ /* 0x000fe20000000800 */
[----:B------:R-:W-:Y:S02]  /*2fee0*/  PRMT R244, R102, 0x7632, R244 ;  /* 0x0000763266f47816 */ /* 0x000fe400000000f4 */
[----:B0-----:R-:W-:Y:S01]  /*2fef0*/  LEA R100, P6, R0, R2, 0x1 ;  /* 0x0000000200647211 */ /* 0x001fe200078c08ff */
[----:B------:R-:W-:-:S03]  /*2ff00*/  VIADD R102, R3, 0x12 ;  /* 0x0000001203667836 */ /* 0x000fc60000000000 */
[C---:B------:R-:W-:Y:S01]  /*2ff10*/  LEA.HI.X.SX32 R101, R0.reuse, R248, 0x1, P6 ;  /* 0x000000f800657211 */ /* 0x040fe200030f0eff */
[----:B------:R-:W-:Y:S01]  /*2ff20*/  VIADD R0, R0, UR4 ;  /* 0x0000000400007c36 */ /* 0x000fe20008000000 */
[----:B------:R-:W-:Y:S01]  /*2ff30*/  ULDC UR4, c[0x0][0x248] ;  /* 0x0000920000047ab9 */ /* 0x000fe20000000800 */
[----:B------:R-:W-:Y:S01]  /*2ff40*/  ISETP.LT.AND P6, PT, R102, UR6, !P0 ;  /* 0x0000000666007c0c */ /* 0x000fe2000c7c1270 */
[----:B------:R-:W-:Y:S01]  /*2ff50*/  ULDC UR6, c[0x0][0x248] ;  /* 0x0000920000067ab9 */ /* 0x000fe20000000800 */
[----:B------:R0:W-:Y:S01]  /*2ff60*/  @P3 STG.E.U16 desc[UR56][R100.64], R244 ;  /* 0x000000f464003986 */ /* 0x0001e2000c101538 */
[C---:B------:R-:W-:Y:S01]  /*2ff70*/  VIADD R102, R0.reuse, UR4 ;  /* 0x0000000400667c36 */ /* 0x040fe20008000000 */
[----:B------:R-:W-:Y:S01]  /*2ff80*/  ULDC UR4, c[0x0][0x22c] ;  /* 0x00008b0000047ab9 */ /* 0x000fe20000000800 */
[----:B------:R-:W-:Y:S01]  /*2ff90*/  VIADD R246, R3, 0x13 ;  /* 0x0000001303f67836 */ /* 0x000fe20000000000 */
[----:B0-----:R-:W-:-:S04]  /*2ffa0*/  LEA R100, P3, R0, R2, 0x1 ;  /* 0x0000000200647211 */ /* 0x001fc800078608ff */
[----:B------:R-:W-:Y:S01]  /*2ffb0*/  LEA.HI.X.SX32 R101, R0, R248, 0x1, P3 ;  /* 0x000000f800657211 */ /* 0x000fe200018f0eff */
[C---:B------:R-:W-:Y:S01]  /*2ffc0*/  VIADD R0, R102.reuse, UR6 ;  /* 0x0000000666007c36 */ /* 0x040fe20008000000 */
[C---:B------:R-:W-:Y:S01]  /*2ffd0*/  LEA R244, P3, R102.reuse, R2, 0x1 ;  /* 0x0000000266f47211 */ /* 0x040fe200078608ff */
[----:B------:R-:W-:Y:S02]  /*2ffe0*/  ULDC UR6, c[0x0][0x22c] ;  /* 0x00008b0000067ab9 */ /* 0x000fe40000000800 */
[----:B------:R0:W-:Y:S01]  /*2fff0*/  @P5 STG.E.U16 desc[UR56][R100.64], R103 ;  /* 0x0000006764005986 */ /* 0x0001e2000c101538 */
[----:B------:R-:W-:Y:S01]  /*30000*/  LEA.HI.X.SX32 R245, R102, R248, 0x1, P3 ;  /* 0x000000f866f57211 */ /* 0x000fe200018f0eff */
[----:B------:R-:W-:Y:S01]  /*30010*/  VIADD R102, R3, 0x14 ;  /* 0x0000001403667836 */ /* 0x000fe20000000000 */
[----:B------:R-:W-:Y:S01]  /*30020*/  ISETP.LT.AND P5, PT, R246, UR4, !P0 ;  /* 0x00000004f6007c0c */ /* 0x000fe2000c7a1270 */
[----:B------:R-:W-:Y:S01]  /*30030*/  ULDC UR4, c[0x0][0x22c] ;  /* 0x00008b0000047ab9 */ /* 0x000fe20000000800 */
[----:B------:R-:W-:-:S02]  /*30040*/  PRMT R247, R103, 0x7632, R247 ;  /* 0x0000763267f77816 */ /* 0x000fc400000000f7 */
[----:B0-----:R-:W-:-:S04]  /*30050*/  LEA R100, P3, R0, R2, 0x1 ;  /* 0x0000000200647211 */ /* 0x001fc800078608ff */
[----:B------:R-:W-:Y:S02]  /*30060*/  LEA.HI.X.SX32 R101, R0, R248, 0x1, P3 ;  /* 0x000000f800657211 */ /* 0x000fe400018f0eff */
[----:B------:R-:W-:Y:S01]  /*30070*/  ISETP.LT.AND P3, PT, R102, UR4, !P0 ;  /* 0x0000000466007c0c */ /* 0x000fe2000c761270 */
[----:B------:R-:W-:Y:S02]  /*30080*/  ULDC UR4, c[0x0][0x248] ;  /* 0x0000920000047ab9 */ /* 0x000fe40000000800 */
[----:B------:R-:W-:Y:S01]  /*30090*/  VIADD R0, R0, UR4 ;  /* 0x0000000400007c36 */ /* 0x000fe20008000000 */
[----:B------:R-:W-:Y:S01]  /*300a0*/  @P2 STG.E.U16 desc[UR56][R244.64], R247 ;  /* 0x000000f7f4002986 */ /* 0x000fe2000c101538 */
[C---:B------:R-:W-:Y:S01]  /*300b0*/  VIADD R102, R3.reuse, 0x15 ;  /* 0x0000001503667836 */ /* 0x040fe20000000000 */
[----:B------:R-:W-:Y:S02]  /*300c0*/  ULDC UR4, c[0x0][0x22c] ;  /* 0x00008b0000047ab9 */ /* 0x000fe40000000800 */
[----:B------:R0:W-:Y:S02]  /*300d0*/  @P1 STG.E.U16 desc[UR56][R100.64], R104 ;  /* 0x0000006864001986 */ /* 0x0001e4000c101538 */
[----:B------:R-:W-:Y:S01]  /*300e0*/  ISETP.LT.AND P2, PT, R102, UR4, !P0 ;  /* 0x0000000466007c0c */ /* 0x000fe2000c741270 */
[----:B------:R-:W-:Y:S01]  /*300f0*/  ULDC UR4, c[0x0][0x248] ;  /* 0x0000920000047ab9 */ /* 0x000fe20000000800 */
[----:B------:R-:W-:Y:S01]  /*30100*/  VIADD R102, R3, 0x16 ;  /* 0x0000001603667836 */ /* 0x000fe20000000000 */
[----:B0-----:R-:W-:-:S02]  /*30110*/  LEA R100, P1, R0, R2, 0x1 ;  /* 0x0000000200647211 */ /* 0x001fc400078208ff */
[----:B------:R-:W-:Y:S02]  /*30120*/  PRMT R104, R104, 0x7632, R104 ;  /* 0x0000763268687816 */ /* 0x000fe40000000068 */
[C---:B------:R-:W-:Y:S01]  /*30130*/  LEA.HI.X.SX32 R101, R0.reuse, R248, 0x1, P1 ;  /* 0x000000f800657211 */ /* 0x040fe200008f0eff */
[----:B------:R-:W-:Y:S01]  /*30140*/  VIADD R0, R0, UR4 ;  /* 0x0000000400007c36 */ /* 0x000fe20008000000 */
[----:B------:R-:W-:Y:S01]  /*30150*/  ISETP.LT.AND P1, PT, R102, UR6, !P0 ;  /* 0x0000000666007c0c */ /* 0x000fe2000c721270 */
[----:B------:R-:W-:Y:S01]  /*30160*/  ULDC UR4, c[0x0][0x248] ;  /* 0x0000920000047ab9 */ /* 0x000fe20000000800 */
[----:B------:R-:W-:Y:S01]  /*30170*/  ULDC UR6, c[0x0][0x22c] ;  /* 0x00008b0000067ab9 */ /* 0x000fe20000000800 */
[----:B------:R0:W-:Y:S01]  /*30180*/  @P4 STG.E.U16 desc[UR56][R100.64], R104 ;  /* 0x0000006864004986 */ /* 0x0001e2000c101538 */
[----:B------:R-:W-:-:S04]  /*30190*/  LEA R102, P4, R0, R2, 0x1 ;  /* 0x0000000200667211 */ /* 0x000fc800078808ff */
[C---:B------:R-:W-:Y:S01]  /*301a0*/  LEA.HI.X.SX32 R103, R0.reuse, R248, 0x1, P4 ;  /* 0x000000f800677211 */ /* 0x040fe200020f0eff */
[----:B0-----:R-:W-:Y:S01]  /*301b0*/  VIADD R101, R0, UR4 ;  /* 0x0000000400657c36 */ /* 0x001fe20008000000 */
[----:B------:R-:W-:Y:S01]  /*301c0*/  ULDC UR4, c[0x0][0x248] ;  /* 0x0000920000047ab9 */ /* 0x000fe20000000800 */
[----:B------:R-:W-:Y:S02]  /*301d0*/  VIADD R104, R3, 0x17 ;  /* 0x0000001703687836 */ /* 0x000fe40000000000 */
[C---:B------:R-:W-:Y:S01]  /*301e0*/  VIADD R0, R101.reuse, UR4 ;  /* 0x0000000465007c36 */ /* 0x040fe20008000000 */
[----:B------:R-:W-:Y:S01]  /*301f0*/  LEA R100, P4, R101, R2, 0x1 ;  /* 0x0000000265647211 */ /* 0x000fe200078808ff */
[----:B------:R0:W-:Y:S01]  /*30200*/  @P6 STG.E.U16 desc[UR56][R102.64], R105 ;  /* 0x0000006966006986 */ /* 0x0001e2000c101538 */
[----:B------:R-:W-:Y:S01]  /*30210*/  PRMT R244, R105, 0x7632, R244 ;  /* 0x0000763269f47816 */ /* 0x000fe200000000f4 */
[----:B------:R-:W-:Y:S01]  /*30220*/  ULDC UR4, c[0x0][0x248] ;  /* 0x0000920000047ab9 */ /* 0x000fe20000000800 */
[----:B------:R-:W-:-:S02]  /*30230*/  LEA.HI.X.SX32 R101, R101, R248, 0x1, P4 ;  /* 0x000000f865657211 */ /* 0x000fc400020f0eff */
[----:B------:R-:W-:Y:S01]  /*30240*/  ISETP.LT.AND P4, PT, R104, UR6, !P0 ;  /* 0x0000000668007c0c */ /* 0x000fe2000c781270 */
[C---:B------:R-:W-:Y:S01]  /*30250*/  VIADD R104, R3.reuse, 0x18 ;  /* 0x0000001803687836 */ /* 0x040fe20000000000 */
[----:B------:R-:W-:Y:S01]  /*30260*/  ULDC UR6, c[0x0][0x22c] ;  /* 0x00008b0000067ab9 */ /* 0x000fe20000000800 */
[C---:B0-----:R-:W-:Y:S01]  /*30270*/  LEA R102, P6, R0.reuse, R2, 0x1 ;  /* 0x0000000200667211 */ /* 0x041fe200078c08ff */
[C---:B------:R-:W-:Y:S01]  /*30280*/  VIADD R245, R0.reuse, UR4 ;  /* 0x0000000400f57c36 */ /* 0x040fe20008000000 */
[----:B------:R0:W-:Y:S01]  /*30290*/  @P5 STG.E.U16 desc[UR56][R100.64], R244 ;  /* 0x000000f464005986 */ /* 0x0001e2000c101538 */
[----:B------:R-:W-:Y:S01]  /*302a0*/  ULDC UR4, c[0x0][0x248] ;  /* 0x0000920000047ab9 */ /* 0x000fe20000000800 */
[----:B------:R-:W-:Y:S02]  /*302b0*/  LEA.HI.X.SX32 R103, R0, R248, 0x1, P6 ;  /* 0x000000f800677211 */ /* 0x000fe400030f0eff */
[----:B------:R-:W-:Y:S01]  /*302c0*/  ISETP.LT.AND P6, PT, R104, UR6, !P0 ;  /* 0x0000000668007c0c */ /* 0x000fe2000c7c1270 */
[----:B------:R-:W-:Y:S01]  /*302d0*/  VIADD R104, R3, 0x19 ;  /* 0x0000001903687836 */ /* 0x000fe20000000000 */
[----:B------:R-:W-:Y:S01]  /*302e0*/  ULDC UR6, c[0x0][0x22c] ;  /* 0x00008b0000067ab9 */ /* 0x000fe20000000800 */
[----:B------:R1:W-:Y:S01]  /*302f0*/  @P3 STG.E.U16 desc[UR56][R102.64], R106 ;  /* 0x0000006a66003986 */ /* 0x0003e2000c101538 */
[C---:B------:R-:W-:Y:S01]  /*30300*/  VIADD R105, R245.reuse, UR4 ;  /* 0x00000004f5697c36 */ /* 0x040fe20008000000 */
[----:B------:R-:W-:Y:S01]  /*30310*/  PRMT R0, R106, 0x7632, R0 ;  /* 0x000076326a007816 */ /* 0x000fe20000000000 */
[----:B------:R-:W-:Y:S01]  /*30320*/  ULDC UR4, c[0x0][0x22c] ;  /* 0x00008b0000047ab9 */ /* 0x000fe20000000800 */
[----:B0-----:R-:W-:-:S02]  /*30330*/  LEA R100, P3, R245, R2, 0x1 ;  /* 0x00000002f5647211 */ /* 0x001fc400078608ff */
[----:B------:R-:W-:Y:S01]  /*30340*/  ISETP.LT.AND P5, PT, R104, UR6, !P0 ;  /* 0x0000000668007c0c */ /* 0x000fe2000c7a1270 */
[----:B------:R-:W-:Y:S01]  /*30350*/  VIADD R104, R3, 0x1a ;  /* 0x0000001a03687836 */ /* 0x000fe20000000000 */
[----:B------:R-:W-:Y:S01]  /*30360*/  LEA.HI.X.SX32 R101, R245, R248, 0x1, P3 ;  /* 0x000000f8f5657211 */ /* 0x000fe200018f0eff */
[----:B------:R-:W-:Y:S01]  /*30370*/  ULDC UR6, c[0x0][0x22c] ;  /* 0x00008b0000067ab9 */ /* 0x000fe20000000800 */
[----:B-1----:R-:W-:-:S03]  /*30380*/  LEA R102, P3, R105, R2, 0x1 ;  /* 0x0000000269667211 */ /* 0x002fc600078608ff */
[----:B------:R0:W-:Y:S01]  /*30390*/  @P2 STG.E.U16 desc[UR56][R100.64], R0 ;  /* 0x0000000064002986 */ /* 0x0001e2000c101538 */
[----:B------:R-:W-:Y:S01]  /*303a0*/  ISETP.LT.AND P2, PT, R104, UR4, !P0 ;  /* 0x0000000468007c0c */ /* 0x000fe2000c741270 */
[----:B------:R-:W-:Y:S01]  /*303b0*/  ULDC UR4, c[0x0][0x248] ;  /* 0x0000920000047ab9 */ /* 0x000fe20000000800 */
[C---:B------:R-:W-:Y:S01]  /*303c0*/  LEA.HI.X.SX32 R103, R105.reuse, R248, 0x1, P3 ;  /* 0x000000f869677211 */ /* 0x040fe200018f0eff */
[----:B------:R-:W-:Y:S01]  /*303d0*/  VIADD R105, R105, UR4 ;  /* 0x0000000469697c36 */ /* 0x000fe20008000000 */
[----:B------:R-:W-:Y:S01]  /*303e0*/  ULDC UR4, c[0x0][0x22c] ;  /* 0x00008b0000047ab9 */ /* 0x000fe20000000800 */
[----:B------:R-:W-:Y:S02]  /*303f0*/  VIADD R104, R3, 0x1b ;  /* 0x0000001b03687836 */ /* 0x000fe40000000000 */
[----:B------:R1:W-:Y:S01]  /*30400*/  @P1 STG.E.U16 desc[UR56][R102.64], R107 ;  /* 0x0000006b66001986 */ /* 0x0003e2000c101538 */
[C---:B0-----:R-:W-:Y:S02]  /*30410*/  LEA R100, P3, R105.reuse, R2, 0x1 ;  /* 0x0000000269647211 */ /* 0x041fe400078608ff */
[----:B------:R-:W-:Y:S01]  /*30420*/  ISETP.LT.AND P1, PT, R104, UR4, !P0 ;  /* 0x0000000468007c0c */ /* 0x000fe2000c721270 */
[----:B------:R-:W-:Y:S01]  /*30430*/  ULDC UR4, c[0x0][0x248] ;  /* 0x0000920000047ab9 */ /* 0x000fe20000000800 */
[C---:B------:R-:W-:Y:S01]  /*30440*/  LEA.HI.X.SX32 R101, R105.reuse, R248, 0x1, P3 ;  /* 0x000000f869657211 */ /* 0x040fe200018f0eff */
[----:B------:R-:W-:Y:S01]  /*30450*/  VIADD R105, R105, UR4 ;  /* 0x0000000469697c36 */ /* 0x000fe20008000000 */
[----:B------:R-:W-:Y:S01]  /*30460*/  ULDC UR4, c[0x0][0x248] ;  /* 0x0000920000047ab9 */ /* 0x000fe20000000800 */
[----:B-1----:R-:W-:-:S02]  /*30470*/  PRMT R103, R107, 0x7632, R103 ;  /* 0x000076326b677816 */ /* 0x002fc40000000067 */
[C---:B------:R-:W-:Y:S01]  /*30480*/  VIADD R107, R105.reuse, UR4 ;  /* 0x00000004696b7c36 */ /* 0x040fe20008000000 */
[----:B------:R-:W-:Y:S02]  /*30490*/  ULDC UR4, c[0x0][0x248] ;  /* 0x0000920000047ab9 */ /* 0x000fe40000000800 */
[----:B------:R0:W-:Y:S01]  /*304a0*/  @P4 STG.E.U16 desc[UR56][R100.64], R103 ;  /* 0x0000006764004986 */ /* 0x0001e2000c101538 */
[----:B------:R-:W-:Y:S01]  /*304b0*/  LEA R102, P4, R105, R2, 0x1 ;  /* 0x0000000269667211 */ /* 0x000fe200078808ff */
[C---:B------:R-:W-:Y:S02]  /*304c0*/  VIADD R0, R3.reuse, 0x1c ;  /* 0x0000001c03007836 */ /* 0x040fe40000000000 */
[----:B------:R-:W-:Y:S01]  /*304d0*/  VIADD R104, R3, 0x1d ;  /* 0x0000001d03687836 */ /* 0x000fe20000000000 */
[----:B0-----:R-:W-:Y:S01]  /*304e0*/  LEA.HI.X.SX32 R103, R105, R248, 0x1, P4 ;  /* 0x000000f869677211 */ /* 0x001fe200020f0eff */
[C---:B------:R-:W-:Y:S01]  /*304f0*/  VIADD R105, R107.reuse, UR4 ;  /* 0x000000046b697c36 */ /* 0x040fe20008000000 */
[C---:B------:R-:W-:Y:S01]  /*30500*/  LEA R100, P4, R107.reuse, R2, 0x1 ;  /* 0x000000026b647211 */ /* 0x040fe200078808ff */
[----:B------:R-:W-:Y:S01]  /*30510*/  ULDC UR4, c[0x0][0x248] ;  /* 0x0000920000047ab9 */ /* 0x000fe20000000800 */
[----:B------:R-:W-:Y:S01]  /*30520*/  ISETP.LT.AND P3, PT, R0, UR6, !P0 ;  /* 0x0000000600007c0c */ /* 0x000fe2000c761270 */
[----:B------:R0:W-:Y:S01]  /*30530*/  @P6 STG.E.U16 desc[UR56][R102.64], R92 ;  /* 0x0000005c66006986 */ /* 0x0001e2000c101538 */
[----:B------:R-:W-:Y:S01]  /*30540*/  ULDC UR6, c[0x0][0x22c] ;  /* 0x00008b0000067ab9 */ /* 0x000fe20000000800 */
[----:B------:R-:W-:-:S02]  /*30550*/  LEA.HI.X.SX32 R101, R107, R248, 0x1, P4 ;  /* 0x000000f86b657211 */ /* 0x000fc400020f0eff */
[----:B------:R-:W-:Y:S02]  /*30560*/  PRMT R0, R92, 0x7632, R0 ;  /* 0x000076325c007816 */ /* 0x000fe40000000000 */
[----:B------:R-:W-:Y:S01]  /*30570*/  ISETP.LT.AND P4, PT, R104, UR6, !P0 ;  /* 0x0000000668007c0c */ /* 0x000fe2000c781270 */
[----:B------:R-:W-:Y:S01]  /*30580*/  VIADD R104, R3, 0x1e ;  /* 0x0000001e03687836 */ /* 0x000fe20000000000 */
[----:B------:R-:W-:Y:S01]  /*30590*/  ULDC UR6, c[0x0][0x22c] ;  /* 0x00008b0000067ab9 */ /* 0x000fe20000000800 */
[----:B0-----:R-:W-:-:S04]  /*305a0*/  LEA R102, P6, R105, R2, 0x1 ;  /* 0x0000000269667211 */ /* 0x001fc800078c08ff */
[C---:B------:R-:W-:Y:S01]  /*305b0*/  LEA.HI.X.SX32 R103, R105.reuse, R248, 0x1, P6 ;  /* 0x000000f869677211 */ /* 0x040fe200030f0eff */
[----:B------:R-:W-:Y:S01]  /*305c0*/  VIADD R105, R105, UR4 ;  /* 0x0000000469697c36 */ /* 0x000fe20008000000 */
[----:B------:R0:W-:Y:S01]  /*305d0*/  @P5 STG.E.U16 desc[UR56][R100.64], R0 ;  /* 0x0000000064005986 */ /* 0x0001e2000c101538 */
[----:B------:R-:W-:Y:S01]  /*305e0*/  ISETP.LT.AND P5, PT, R104, UR6, !P0 ;  /* 0x0000000668007c0c */ /* 0x000fe2000c7a1270 */
[----:B------:R-:W-:Y:S01]  /*305f0*/  ULDC UR4, c[0x0][0x248] ;  /* 0x0000920000047ab9 */ /* 0x000fe20000000800 */
[----:B------:R-:W-:Y:S01]  /*30600*/  ULDC UR6, c[0x0][0x22c] ;  /* 0x00008b0000067ab9 */ /* 0x000fe20000000800 */
[----:B------:R1:W-:Y:S01]  /*30610*/  @P2 STG.E.U16 desc[UR56][R102.64], R93 ;  /* 0x0000005d66002986 */ /* 0x0003e2000c101538 */
[C---:B------:R-:W-:Y:S01]  /*30620*/  LEA R104, P2, R105.reuse, R2, 0x1 ;  /* 0x0000000269687211 */ /* 0x040fe200078408ff */
[----:B------:R-:W-:Y:S01]  /*30630*/  VIADD R107, R105, UR4 ;  /* 0x00000004696b7c36 */ /* 0x000fe20008000000 */
[----:B------:R-:W-:Y:S01]  /*30640*/  PRMT R92, R93, 0x7632, R92 ;  /* 0x000076325d5c7816 */ /* 0x000fe2000000005c */
[----:B------:R-:W-:Y:S01]  /*30650*/  ULDC UR4, c[0x0][0x22c] ;  /* 0x00008b0000047ab9 */ /* 0x000fe20000000800 */
[----:B0-----:R-:W-:Y:S01]  /*30660*/  VIADD R0, R3, 0x1f ;  /* 0x0000001f03007836 */ /* 0x001fe20000000000 */
[----:B------:R-:W-:-:S04]  /*30670*/  LEA.HI.X.SX32 R105, R105, R248, 0x1, P2 ;  /* 0x000000f869697211 */ /* 0x000fc800010f0eff */
[----:B------:R-:W-:Y:S01]  /*30680*/  ISETP.LT.AND P2, PT, R0, UR6, !P0 ;  /* 0x0000000600007c0c */ /* 0x000fe2000c741270 */
[----:B------:R-:W-:Y:S01]  /*30690*/  VIADD R0, R3, 0x20 ;  /* 0x0000002003007836 */ /* 0x000fe20000000000 */
[C---:B------:R-:W-:Y:S01]  /*306a0*/  LEA R100, P6, R107.reuse, R2, 0x1 ;  /* 0x000000026b647211 */ /* 0x040fe200078c08ff */
[----:B------:R-:W-:Y:S01]  /*306b0*/  @P1 STG.E.U16 desc[UR56][R104.64], R92 ;  /* 0x0000005c68001986 */ /* 0x000fe2000c101538 */
[----:B------:R-:W-:Y:S02]  /*306c0*/  ULDC UR6, c[0x0][0x22c] ;  /* 0x00008b0000067ab9 */ /* 0x000fe40000000800 */
[----:B------:R-:W-:Y:S01]  /*306d0*/  ISETP.LT.AND P1, PT, R0, UR4, !P0 ;  /* 0x0000000400007c0c */ /* 0x000fe2000c721270 */
[----:B------:R-:W-:Y:S01]  /*306e0*/  ULDC UR4, c[0x0][0x248] ;  /* 0x0000920000047ab9 */ /* 0x000fe20000000800 */
[C---:B------:R-:W-:Y:S01]  /*306f0*/  LEA.HI.X.SX32 R101, R107.reuse, R248, 0x1, P6 ;  /* 0x000000f86b657211 */ /* 0x040fe200030f0eff */
[----:B------:R-:W-:Y:S01]  /*30700*/  VIADD R107, R107, UR4 ;  /* 0x000000046b6b7c36 */ /* 0x000fe20008000000 */
[----:B------:R-:W-:Y:S01]  /*30710*/  ULDC UR4, c[0x0][0x22c] ;  /* 0x00008b0000047ab9 */ /* 0x000fe20000000800 */
[----:B------:R-:W-:-:S02]  /*30720*/  VIADD R0, R3, 0x21 ;  /* 0x0000002103007836 */ /* 0x000fc40000000000 */
[----:B------:R0:W-:Y:S01]  /*30730*/  @P3 STG.E.U16 desc[UR56][R100.64], R94 ;  /* 0x0000005e64003986 */ /* 0x0001e2000c101538 */
[C---:B-1----:R-:W-:Y:S02]  /*30740*/  LEA R102, P6, R107.reuse, R2, 0x1 ;  /* 0x000000026b667211 */ /* 0x042fe400078c08ff */
[----:B------:R-:W-:Y:S01]  /*30750*/  ISETP.LT.AND P3, PT, R0, UR4, !P0 ;  /* 0x0000000400007c0c */ /* 0x000fe2000c761270 */
[----:B------:R-:W-:Y:S01]  /*30760*/  ULDC UR4, c[0x0][0x248] ;  /* 0x0000920000047ab9 */ /* 0x000fe20000000800 */
[C---:B------:R-:W-:Y:S01]  /*30770*/  LEA.HI.X.SX32 R103, R107.reuse, R248, 0x1, P6 ;  /* 0x000000f86b677211 */ /* 0x040fe200030f0eff */
[----:B------:R-:W-:Y:S01]  /*30780*/  VIADD R107, R107, UR4 ;  /* 0x000000046b6b7c36 */ /* 0x000fe20008000000 */
[----:B------:R-:W-:Y:S01]  /*30790*/  ULDC UR4, c[0x0][0x248] ;  /* 0x0000920000047ab9 */ /* 0x000fe20000000800 */
[----:B------:R-:W-:Y:S01]  /*307a0*/  VIADD R0, R3, 0x22 ;  /* 0x0000002203007836 */ /* 0x000fe20000000000 */
[----:B0-----:R-:W-:Y:S01]  /*307b0*/  PRMT R101, R94, 0x7632, R101 ;  /* 0x000076325e657816 */ /* 0x001fe20000000065 */
[----:B------:R-:W-:-:S03]  /*307c0*/  VIADD R93, R107, UR4 ;  /* 0x000000046b5d7c36 */ /* 0x000fc60008000000 */
[----:B------:R-:W-:Y:S01]  /*307d0*/  ISETP.LT.AND P6, PT, R0, UR6, !P0 ;  /* 0x0000000600007c0c */ /* 0x000fe2000c7c1270 */
[----:B------:R-:W-:Y:S01]  /*307e0*/  ULDC UR6, c[0x0][0x248] ;  /* 0x0000920000067ab9 */ /* 0x000fe20000000800 */
[----:B------:R-:W-:Y:S01]  /*307f0*/  VIADD R94, R3, 0x23 ;  /* 0x00000023035e7836 */ /* 0x000fe20000000000 */
[----:B------:R0:W-:Y:S01]  /*30800*/  @P4 STG.E.U16 desc[UR56][R102.64], R101 ;  /* 0x0000006566004986 */ /* 0x0001e2000c101538 */
[----:B------:R-:W-:Y:S01]  /*30810*/  LEA R100, P4, R107, R2, 0x1 ;  /* 0x000000026b647211 */ /* 0x000fe200078808ff */
[----:B------:R-:W-:Y:S01]  /*30820*/  VIADD R105, R93, UR6 ;  /* 0x000000065d697c36 */ /* 0x000fe20008000000 */
[----:B------:R-:W-:Y:S01]  /*30830*/  ULDC UR4, c[0x0][0x22c] ;  /* 0x00008b0000047ab9 */ /* 0x000fe20000000800 */
[----:B------:R-:W-:Y:S01]  /*30840*/  PRMT R0, R95, 0x7632, R0 ;  /* 0x000076325f007816 */ /* 0x000fe20000000000 */
[----:B------:R-:W-:Y:S01]  /*30850*/  VIADD R104, R3, 0x25 ;  /* 0x0000002503687836 */ /* 0x000fe20000000000 */
[----:B------:R-:W-:Y:S01]  /*30860*/  ULDC UR6, c[0x0][0x22c] ;  /* 0x00008b0000067ab9 */ /* 0x000fe20000000800 */
[----:B0-----:R-:W-:-:S02]  /*30870*/  LEA.HI.X.SX32 R101, R107, R248, 0x1, P4 ;  /* 0x000000f86b657211 */ /* 0x001fc400020f0eff */
[----:B------:R-:W-:-:S03]  /*30880*/  LEA R92, P4, R93, R2, 0x1 ;  /* 0x000000025d5c7211 */ /* 0x000fc600078808ff */
[----:B------:R0:W-:Y:S01]  /*30890*/  @P5 STG.E.U16 desc[UR56][R100.64], R95 ;  /* 0x0000005f64005986 */ /* 0x0001e2000c101538 */
[----:B------:R-:W-:Y:S02]  /*308a0*/  LEA.HI.X.SX32 R93, R93, R248, 0x1, P4 ;  /* 0x000000f85d5d7211 */ /* 0x000fe400020f0eff */
[----:B------:R-:W-:Y:S01]  /*308b0*/  ISETP.LT.AND P5, PT, R94, UR4, !P0 ;  /* 0x000000045e007c0c */ /* 0x000fe2000c7a1270 */
[----:B------:R-:W-:Y:S01]  /*308c0*/  VIADD R94, R3, 0x24 ;  /* 0x00000024035e7836 */ /* 0x000fe20000000000 */
[----:B------:R-:W-:Y:S01]  /*308d0*/  LEA R102, P4, R105, R2, 0x1 ;  /* 0x0000000269667211 */ /* 0x000fe200078808ff */
[----:B------:R-:W-:-:S03]  /*308e0*/  ULDC UR4, c[0x0][0x22c] ;  /* 0x00008b0000047ab9 */ /* 0x000fc60000000800 */
[C---:B------:R-:W-:Y:S02]  /*308f0*/  LEA.HI.X.SX32 R103, R105.reuse, R248, 0x1, P4 ;  /* 0x000000f869677211 */ /* 0x040fe400020f0eff */
[----:B------:R-:W-:Y:S01]  /*30900*/  ISETP.LT.AND P4, PT, R94, UR4, !P0 ;  /* 0x000000045e007c0c */ /* 0x000fe2000c781270 */
[----:B------:R-:W-:Y:S02]  /*30910*/  ULDC UR4, c[0x0][0x248] ;  /* 0x0000920000047ab9 */ /* 0x000fe40000000800 */
[----:B------:R-:W-:Y:S01]  /*30920*/  VIADD R105, R105, UR4 ;  /* 0x0000000469697c36 */ /* 0x000fe20008000000 */
[----:B------:R1:W-:Y:S01]  /*30930*/  @P2 STG.E.U16 desc[UR56][R92.64], R0 ;  /* 0x000000005c002986 */ /* 0x0003e2000c101538 */
[----:B------:R-:W-:-:S03]  /*30940*/  ULDC UR4, c[0x0][0x22c] ;  /* 0x00008b0000047ab9 */ /* 0x000fc60000000800 */
[----:B------:R2:W-:Y:S01]  /*30950*/  @P1 STG.E.U16 desc[UR56][R102.64], R96 ;  /* 0x0000006066001986 */ /* 0x0005e2000c101538 */
[C---:B------:R-:W-:Y:S02]  /*30960*/  LEA R94, P1, R105.reuse, R2, 0x1 ;  /* 0x00000002695e7211 */ /* 0x040fe400078208ff */
[----:B------:R-:W-:Y:S01]  /*30970*/  ISETP.LT.AND P2, PT, R104, UR4, !P0 ;  /* 0x0000000468007c0c */ /* 0x000fe2000c741270 */
[----:B------:R-:W-:Y:S01]  /*30980*/  ULDC UR4, c[0x0][0x248] ;  /* 0x0000920000047ab9 */ /* 0x000fe20000000800 */
[----:B0-----:R-:W-:Y:S02]  /*30990*/  PRMT R101, R96, 0x7632, R101 ;  /* 0x0000763260657816 */ /* 0x001fe40000000065 */
[C---:B------:R-:W-:Y:S01]  /*309a0*/  LEA.HI.X.SX32 R95, R105.reuse, R248, 0x1, P1 ;  /* 0x000000f8695f7211 */ /* 0x040fe200008f0eff */
[----:B------:R-:W-:Y:S01]  /*309b0*/  VIADD R105, R105, UR4 ;  /* 0x0000000469697c36 */ /* 0x000fe20008000000 */
[----:B------:R-:W-:-:S03]  /*309c0*/  ULDC UR4, c[0x0][0x248] ;  /* 0x0000920000047ab9 */ /* 0x000fc60000000800 */
[----:B------:R0:W-:Y:S01]  /*309d0*/  @P3 STG.E.U16 desc[UR56][R94.64], R101 ;  /* 0x000000655e003986 */ /* 0x0001e2000c101538 */
[C---:B------:R-:W-:Y:S01]  /*309e0*/  LEA R100, P3, R105.reuse, R2, 0x1 ;  /* 0x0000000269647211 */ /* 0x040fe200078608ff */
[----:B-1----:R-:W-:Y:S01]  /*309f0*/  VIADD R93, R105, UR4 ;  /* 0x00000004695d7c36 */ /* 0x002fe20008000000 */
[----:B------:R-:W-:Y:S01]  /*30a00*/  ULDC UR4, c[0x0][0x248] ;  /* 0x0000920000047ab9 */ /* 0x000fe20000000800 */
[----:B------:R-:W-:Y:S02]  /*30a10*/  VIADD R0, R3, 0x26 ;  /* 0x0000002603007836 */ /* 0x000fe40000000000 */
[----:B--2---:R-:W-:Y:S01]  /*30a20*/  VIADD R103, R93, UR4 ;  /* 0x000000045d677c36 */ /* 0x004fe20008000000 */
[----:B------:R-:W-:Y:S02]  /*30a30*/  ULDC UR4, c[0x0][0x248] ;  /* 0x0000920000047ab9 */ /* 0x000fe40000000800 */
[----:B------:R-:W-:Y:S02]  /*30a40*/  ISETP.LT.AND P1, PT, R0, UR6, !P0 ;  /* 0x0000000600007c0c */ /* 0x000fe4000c721270 */
[----:B0-----:R-:W-:Y:S01]  /*30a50*/  LEA.HI.X.SX32 R101, R105, R248, 0x1, P3 ;  /* 0x000000f869657211 */ /* 0x001fe200018f0eff */
[----:B------:R-:W-:Y:S01]  /*30a60*/  VIADD R0, R3, 0x27 ;  /* 0x0000002703007836 */ /* 0x000fe20000000000 */
[----:B------:R-:W-:Y:S01]  /*30a70*/  LEA R92, P3, R93, R2, 0x1 ;  /* 0x000000025d5c7211 */ /* 0x000fe200078608ff */
[----:B------:R-:W-:Y:S01]  /*30a80*/  ULDC UR6, c[0x0][0x22c] ;  /* 0x00008b0000067ab9 */ /* 0x000fe20000000800 */
[----:B------:R-:W-:Y:S01]  /*30a90*/  PRMT R95, R97, 0x7632, R95 ;  /* 0x00007632615f7816 */ /* 0x000fe2000000005f */
[----:B------:R-:W-:Y:S01]  /*30aa0*/  @P6 STG.E.U16 desc[UR56][R100.64], R97 ;  /* 0x0000006164006986 */ /* 0x000fe2000c101538 */
[----:B------:R-:W-:-:S02]  /*30ab0*/  LEA.HI.X.SX32 R93, R93, R248, 0x1, P3 ;  /* 0x000000f85d5d7211 */ /* 0x000fc400018f0eff */
[----:B------:R-:W-:Y:S02]  /*30ac0*/  LEA R94, P6, R103, R2, 0x1 ;  /* 0x00000002675e7211 */ /* 0x000fe400078c08ff */
[----:B------:R-:W-:Y:S01]  /*30ad0*/  ISETP.LT.AND P3, PT, R0, UR6, !P0 ;  /* 0x0000000600007c0c */ /* 0x000fe2000c761270 */
[----:B------:R0:W-:Y:S01]  /*30ae0*/  @P5 STG.E.U16 desc[UR56][R92.64], R95 ;  /* 0x0000005f5c005986 */ /* 0x0001e2000c101538 */
[----:B------:R-:W-:Y:S01]  /*30af0*/  VIADD R0, R3, 0x28 ;  /* 0x0000002803007836 */ /* 0x000fe20000000000 */
[----:B------:R-:W-:Y:S01]  /*30b00*/  ULDC UR6, c[0x0][0x22c] ;  /* 0x00008b0000067ab9 */ /* 0x000fe20000000800 */
[C---:B0-----:R-:W-:Y:S01]  /*30b10*/  LEA.HI.X.SX32 R95, R103.reuse, R248, 0x1, P6 ;  /* 0x000000f8675f7211 */ /* 0x041fe200030f0eff */
[----:B------:R-:W-:Y:S02]  /*30b20*/  VIADD R103, R103, UR4 ;  /* 0x0000000467677c36 */ /* 0x000fe40008000000 */
[----:B------:R-:W-:Y:S01]  /*30b30*/  ISETP.LT.AND P6, PT, R0, UR6, !P0 ;  /* 0x0000000600007c0c */ /* 0x000fe2000c7c1270 */
[----:B------:R-:W-:Y:S01]  /*30b40*/  VIADD R0, R3, 0x29 ;  /* 0x0000002903007836 */ /* 0x000fe20000000000 */
[----:B------:R-:W-:Y:S01]  /*30b50*/  ULDC UR4, c[0x0][0x248] ;  /* 0x0000920000047ab9 */ /* 0x000fe20000000800 */
[----:B------:R-:W-:Y:S01]  /*30b60*/  @P4 STG.E.U16 desc[UR56][R94.64], R98 ;  /* 0x000000625e004986 */ /* 0x000fe2000c101538 */
[C---:B------:R-:W-:Y:S01]  /*30b70*/  LEA R96, P4, R103.reuse, R2, 0x1 ;  /* 0x0000000267607211 */ /* 0x040fe200078808ff */
[----:B------:R-:W-:Y:S01]  /*30b80*/  ULDC UR6, c[0x0][0x22c] ;  /* 0x00008b0000067ab9 */ /* 0x000fe20000000800 */
[C---:B------:R-:W-:Y:S01]  /*30b90*/  VIADD R101, R103.reuse, UR4 ;  /* 0x0000000467657c36 */ /* 0x040fe20008000000 */
[----:B------:R-:W-:Y:S01]  /*30ba0*/  PRMT R93, R98, 0x7632, R93 ;  /* 0x00007632625d7816 */ /* 0x000fe2000000005d */
[----:B------:R-:W-:Y:S01]  /*30bb0*/  ULDC UR4, c[0x0][0x22c] ;  /* 0x00008b0000047ab9 */ /* 0x000fe20000000800 */
[----:B------:R-:W-:-:S02]  /*30bc0*/  LEA.HI.X.SX32 R97, R103, R248, 0x1, P4 ;  /* 0x000000f867617211 */ /* 0x000fc400020f0eff */
[----:B------:R-:W-:Y:S01]  /*30bd0*/  ISETP.LT.AND P5, PT, R0, UR6, !P0 ;  /* 0x0000000600007c0c */ /* 0x000fe2000c7a1270 */
[----:B------:R-:W-:Y:S01]  /*30be0*/  VIADD R0, R3, 0x2a ;  /* 0x0000002a03007836 */ /* 0x000fe20000000000 */
[----:B------:R-:W-:Y:S01]  /*30bf0*/  LEA R92, P4, R101, R2, 0x1 ;  /* 0x00000002655c7211 */ /* 0x000fe200078808ff */
[----:B------:R0:W-:Y:S01]  /*30c00*/  @P2 STG.E.U16 desc[UR56][R96.64], R93 ;  /* 0x0000005d60002986 */ /* 0x0001e2000c101538 */
[----:B------:R-:W-:Y:S02]  /*30c10*/  ULDC UR6, c[0x0][0x22c] ;  /* 0x00008b0000067ab9 */ /* 0x000fe40000000800 */
[----:B------:R-:W-:Y:S01]  /*30c20*/  ISETP.LT.AND P2, PT, R0, UR4, !P0 ;  /* 0x0000000400007c0c */ /* 0x000fe2000c741270 */
[----:B------:R-:W-:Y:S01]  /*30c30*/  ULDC UR4, c[0x0][0x248] ;  /* 0x0000920000047ab9 */ /* 0x000fe20000000800 */
[----:B------:R-:W-:Y:S01]  /*30c40*/  VIADD R0, R3, 0x2b ;  /* 0x0000002b03007836 */ /* 0x000fe20000000000 */
[C---:B0-----:R-:W-:Y:S01]  /*30c50*/  LEA.HI.X.SX32 R93, R101.reuse, R248, 0x1, P4 ;  /* 0x000000f8655d7211 */ /* 0x041fe200020f0eff */
[----:B------:R-:W-:Y:S01]  /*30c60*/  VIADD R101, R101, UR4 ;  /* 0x0000000465657c36 */ /* 0x000fe20008000000 */
[----:B------:R-:W-:-:S03]  /*30c70*/  ULDC UR4, c[0x0][0x22c] ;  /* 0x00008b0000047ab9 */ /* 0x000fc60000000800 */
[----:B------:R0:W-:Y:S01]  /*30c80*/  @P1 STG.E.U16 desc[UR56][R92.64], R99 ;  /* 0x000000635c001986 */ /* 0x0001e2000c101538 */
[----:B------:R-:W-:Y:S02]  /*30c90*/  LEA R94, P4, R101, R2, 0x1 ;  /* 0x00000002655e7211 */ /* 0x000fe400078808ff */
[----:B------:R-:W-:Y:S01]  /*30ca0*/  ISETP.LT.AND P1, PT, R0, UR4, !P0 ;  /* 0x0000000400007c0c */ /* 0x000fe2000c721270 */
[----:B------:R-:W-:Y:S01]  /*30cb0*/  ULDC UR4, c[0x0][0x248] ;  /* 0x0000920000047ab9 */ /* 0x000fe20000000800 */
[----:B------:R-:W-:Y:S02]  /*30cc0*/  PRMT R97, R99, 0x7632, R97 ;  /* 0x0000763263617816 */ /* 0x000fe40000000061 */
[C---:B------:R-:W-:Y:S01]  /*30cd0*/  LEA.HI.X.SX32 R95, R101.reuse, R248, 0x1, P4 ;  /* 0x000000f8655f7211 */ /* 0x040fe200020f0eff */
[----:B------:R-:W-:Y:S01]  /*30ce0*/  VIADD R101, R101, UR4 ;  /* 0x0000000465657c36 */ /* 0x000fe20008000000 */
[----:B------:R-:W-:-:S03]  /*30cf0*/  ULDC UR4, c[0x0][0x248] ;  /* 0x0000920000047ab9 */ /* 0x000fc60000000800 */
[----:B------:R1:W-:Y:S01]  /*30d00*/  @P3 STG.E.U16 desc[UR56][R94.64], R97 ;  /* 0x000000615e003986 */ /* 0x0003e2000c101538 */
[C---:B------:R-:W-:Y:S01]  /*30d10*/  LEA R96, P3, R101.reuse, R2, 0x1 ;  /* 0x0000000265607211 */ /* 0x040fe200078608ff */
[----:B0-----:R-:W-:Y:S01]  /*30d20*/  VIADD R93, R101, UR4 ;  /* 0x00000004655d7c36 */ /* 0x001fe20008000000 */
[----:B------:R-:W-:Y:S01]  /*30d30*/  ULDC UR4, c[0x0][0x248] ;  /* 0x0000920000047ab9 */ /* 0x000fe20000000800 */
[----:B------:R-:W-:-:S05]  /*30d40*/  VIADD R0, R3, 0x2c ;  /* 0x0000002c03007836 */ /* 0x000fca0000000000 */
[----:B------:R-:W-:Y:S02]  /*30d50*/  ISETP.LT.AND P4, PT, R0, UR6, !P0 ;  /* 0x0000000600007c0c */ /* 0x000fe4000c781270 */
[----:B-1----:R-:W-:Y:S01]  /*30d60*/  LEA.HI.X.SX32 R97, R101, R248, 0x1, P3 ;  /* 0x000000f865617211 */ /* 0x002fe200018f0eff */
[C---:B------:R-:W-:Y:S01]  /*30d70*/  VIADD R101, R93.reuse, UR4 ;  /* 0x000000045d657c36 */ /* 0x040fe20008000000 */
[-C--:B------:R-:W-:Y:S01]  /*30d80*/  LEA R92, P3, R93, R2.reuse, 0x1 ;  /* 0x000000025d5c7211 */ /* 0x080fe200078608ff */
[----:B------:R-:W-:Y:S01]  /*30d90*/  VIADD R0, R3, 0x2d ;  /* 0x0000002d03007836 */ /* 0x000fe20000000000 */
[----:B------:R-:W-:Y:S01]  /*30da0*/  ULDC UR6, c[0x0][0x22c] ;  /* 0x00008b0000067ab9 */ /* 0x000fe20000000800 */
[----:B------:R0:W-:Y:S01]  /*30db0*/  @P6 STG.E.U16 desc[UR56][R96.64], R84 ;  /* 0x0000005460006986 */ /* 0x0001e2000c101538 */
[----:B------:R-:W-:Y:S01]  /*30dc0*/  LEA R98, P6, R101, R2, 0x1 ;  /* 0x0000000265627211 */ /* 0x000fe200078c08ff */
[----:B------:R-:W-:Y:S01]  /*30dd0*/  ULDC UR4, c[0x0][0x248] ;  /* 0x0000920000047ab9 */ /* 0x000fe20000000800 */
[----:B------:R-:W-:-:S02]  /*30de0*/  LEA.HI.X.SX32 R93, R93, R248, 0x1, P3 ;  /* 0x000000f85d5d7211 */ /* 0x000fc400018f0eff */
[----:B------:R-:W-:Y:S02]  /*30df0*/  PRMT R95, R84, 0x7632, R95 ;  /* 0x00007632545f7816 */ /* 0x000fe4000000005f */
[----:B------:R-:W-:Y:S01]  /*30e00*/  ISETP.LT.AND P3, PT, R0, UR6, !P0 ;  /* 0x0000000600007c0c */ /* 0x000fe2000c761270 */
[----:B------:R-:W-:Y:S01]  /*30e10*/  VIADD R0, R3, 0x2e ;  /* 0x0000002e03007836 */ /* 0x000fe20000000000 */
[C---:B------:R-:W-:Y:S01]  /*30e20*/  LEA.HI.X.SX32 R99, R101.reuse, R248, 0x1, P6 ;  /* 0x000000f865637211 */ /* 0x040fe200030f0eff */
[----:B------:R-:W-:Y:S01]  /*30e30*/  VIADD R101, R101, UR4 ;  /* 0x0000000465657c36 */ /* 0x000fe20008000000 */
[----:B------:R-:W-:Y:S01]  /*30e40*/  ULDC UR6, c[0x0][0x22c] ;  /* 0x00008b0000067ab9 */ /* 0x000fe20000000800 */
[----:B------:R1:W-:Y:S01]  /*30e50*/  @P5 STG.E.U16 desc[UR56][R92.64], R95 ;  /* 0x0000005f5c005986 */ /* 0x0003e2000c101538 */
[----:B------:R-:W-:Y:S01]  /*30e60*/  ISETP.LT.AND P5, PT, R0, UR6, !P0 ;  /* 0x0000000600007c0c */ /* 0x000fe2000c7a1270 */
[----:B------:R-:W-:Y:S01]  /*30e70*/  VIADD R0, R3, 0x2f ;  /* 0x0000002f03007836 */ /* 0x000fe20000000000 */
[----:B------:R-:W-:Y:S01]  /*30e80*/  ULDC UR6, c[0x0][0x22c] ;  /* 0x00008b0000067ab9 */ /* 0x000fe20000000800 */
[----:B------:R2:W-:Y:S01]  /*30e90*/  @P2 STG.E.U16 desc[UR56][R98.64], R85 ;  /* 0x0000005562002986 */ /* 0x0005e2000c101538 */
[----:B------:R-:W-:Y:S01]  /*30ea0*/  LEA R94, P2, R101, R2, 0x1 ;  /* 0x00000002655e7211 */ /* 0x000fe200078408ff */
[----:B------:R-:W-:Y:S01]  /*30eb0*/  ULDC UR4, c[0x0][0x248] ;  /* 0x0000920000047ab9 */ /* 0x000fe20000000800 */
[----:B0-----:R-:W-:Y:S01]  /*30ec0*/  PRMT R84, R85, 0x7632, R84 ;  /* 0x0000763255547816 */ /* 0x001fe20000000054 */
[C---:B------:R-:W-:Y:S01]  /*30ed0*/  VIADD R97, R101.reuse, UR4 ;  /* 0x0000000465617c36 */ /* 0x040fe20008000000 */
[----:B------:R-:W-:Y:S01]  /*30ee0*/  ULDC UR4, c[0x0][0x22c] ;  /* 0x00008b0000047ab9 */ /* 0x000fe20000000800 */
[----:B-1----:R-:W-:-:S02]  /*30ef0*/  LEA.HI.X.SX32 R95, R101, R248, 0x1, P2 ;  /* 0x000000f8655f7211 */ /* 0x002fc400010f0eff */
        /* <DEDUP_REMOVED lines=8> */
[----:B--2---:R-:W-:Y:S01]  /*30f80*/  VIADD R85, R97, UR4 ;  /* 0x0000000461557c36 */ /* 0x004fe20008000000 */
[----:B------:R-:W-:Y:S01]  /*30f90*/  ULDC UR4, c[0x0][0x22c] ;  /* 0x00008b0000047ab9 */ /* 0x000fe20000000800 */
[----:B------:R-:W-:-:S02]  /*30fa0*/  VIADD R0, R3, 0x31 ;  /* 0x0000003103007836 */ /* 0x000fc40000000000 */
[----:B------:R0:W-:Y:S01]  /*30fb0*/  @P4 STG.E.U16 desc[UR56][R92.64], R86 ;  /* 0x000000565c004986 */ /* 0x0001e2000c101538 */
[C---:B------:R-:W-:Y:S02]  /*30fc0*/  LEA R96, P6, R85.reuse, R2, 0x1 ;  /* 0x0000000255607211 */ /* 0x040fe400078c08ff */
        /* <DEDUP_REMOVED lines=10> */
[----:B------:R0:W-:Y:S01]  /*31070*/  @P3 STG.E.U16 desc[UR56][R96.64], R93 ;  /* 0x0000005d60003986 */ /* 0x0001e2000c101538 */
[----:B------:R-:W-:Y:S01]  /*31080*/  LEA R92, P3, R85, R2, 0x1 ;  /* 0x00000002555c7211 */ /* 0x000fe200078608ff */
[----:B------:R-:W-:Y:S01]  /*31090*/  VIADD R0, R3, 0x33 ;  /* 0x0000003303007836 */ /* 0x000fe20000000000 */
[----:B------:R-:W-:Y:S01]  /*310a0*/  ULDC UR4, c[0x0][0x22c] ;  /* 0x00008b0000047ab9 */ /* 0x000fe20000000800 */
[----:B------:R-:W-:Y:S01]  /*310b0*/  VIADD R99, R95, UR6 ;  /* 0x000000065f637c36 */ /* 0x000fe20008000000 */
[----:B------:R-:W-:Y:S01]  /*310c0*/  ULDC UR6, c[0x0][0x22c] ;  /* 0x00008b0000067ab9 */ /* 0x000fe20000000800 */
[----:B0-----:R-:W-:Y:S02]  /*310d0*/  LEA.HI.X.SX32 R93, R85, R248, 0x1, P3 ;  /* 0x000000f8555d7211 */ /* 0x001fe400018f0eff */
[----:B------:R-:W-:-:S03]  /*310e0*/  LEA R84, P3, R95, R2, 0x1 ;  /* 0x000000025f547211 */ /* 0x000fc600078608ff */
[----:B------:R0:W-:Y:S01]  /*310f0*/  @P5 STG.E.U16 desc[UR56][R92.64], R87 ;  /* 0x000000575c005986 */ /* 0x0001e2000c101538 */
[----:B------:R-:W-:Y:S02]  /*31100*/  LEA.HI.X.SX32 R85, R95, R248, 0x1, P3 ;  /* 0x000000f85f557211 */ /* 0x000fe400018f0eff */
[----:B------:R-:W-:Y:S01]  /*31110*/  ISETP.LT.AND P5, PT, R0, UR4, !P0 ;  /* 0x0000000400007c0c */ /* 0x000fe2000c7a1270 */
[----:B------:R-:W-:Y:S01]  /*31120*/  VIADD R0, R3, 0x34 ;  /* 0x0000003403007836 */ /* 0x000fe20000000000 */
[----:B------:R-:W-:Y:S01]  /*31130*/  LEA R94, P3, R99, R2, 0x1 ;  /* 0x00000002635e7211 */ /* 0x000fe200078608ff */
[----:B------:R-:W-:-:S03]  /*31140*/  ULDC UR4, c[0x0][0x22c] ;  /* 0x00008b0000047ab9 */ /* 0x000fc60000000800 */
[----:B------:R-:W-:Y:S02]  /*31150*/  LEA.HI.X.SX32 R95, R99, R248, 0x1, P3 ;  /* 0x000000f8635f7211 */ /* 0x000fe400018f0eff */
[----:B------:R-:W-:Y:S01]  /*31160*/  ISETP.LT.AND P3, PT, R0, UR4, !P0 ;  /* 0x0000000400007c0c */ /* 0x000fe2000c761270 */
[----:B------:R-:W-:Y:S01]  /*31170*/  ULDC UR4, c[0x0][0x248] ;  /* 0x0000920000047ab9 */ /* 0x000fe20000000800 */
[----:B------:R-:W-:Y:S01]  /*31180*/  PRMT R97, R87, 0x7632, R97 ;  /* 0x0000763257617816 */ /* 0x000fe20000000061 */
[----:B------:R-:W-:Y:S01]  /*31190*/  VIADD R99, R99, UR4 ;  /* 0x0000000463637c36 */ /* 0x000fe20008000000 */
[----:B------:R-:W-:Y:S01]  /*311a0*/  ULDC UR4, c[0x0][0x22c] ;  /* 0x00008b0000047ab9 */ /* 0x000fe20000000800 */
[----:B------:R-:W-:Y:S02]  /*311b0*/  VIADD R0, R3, 0x35 ;  /* 0x0000003503007836 */ /* 0x000fe40000000000 */
[----:B------:R1:W-:Y:S01]  /*311c0*/  @P2 STG.E.U16 desc[UR56][R84.64], R97 ;  /* 0x0000006154002986 */ /* 0x0003e2000c101538 */
[----:B------:R-:W-:-:S03]  /*311d0*/  LEA R86, P2, R99, R2, 0x1 ;  /* 0x0000000263567211 */ /* 0x000fc600078408ff */
[----:B------:R2:W-:Y:S01]  /*311e0*/  @P1 STG.E.U16 desc[UR56][R94.64], R88 ;  /* 0x000000585e001986 */ /* 0x0005e2000c101538 */
[----:B------:R-:W-:Y:S01]  /*311f0*/  ISETP.LT.AND P1, PT, R0, UR4, !P0 ;  /* 0x0000000400007c0c */ /* 0x000fe2000c721270 */
[----:B------:R-:W-:Y:S01]  /*31200*/  ULDC UR4, c[0x0][0x248] ;  /* 0x0000920000047ab9 */ /* 0x000fe20000000800 */
[C---:B0-----:R-:W-:Y:S01]  /*31210*/  LEA.HI.X.SX32 R87, R99.reuse, R248, 0x1, P2 ;  /* 0x000000f863577211 */ /* 0x041fe200010f0eff */
[----:B------:R-:W-:Y:S01]  /*31220*/  VIADD R99, R99, UR4 ;  /* 0x0000000463637c36 */ /* 0x000fe20008000000 */
[----:B------:R-:W-:Y:S01]  /*31230*/  ULDC UR4, c[0x0][0x248] ;  /* 0x0000920000047ab9 */ /* 0x000fe20000000800 */
[----:B-1----:R-:W-:Y:S02]  /*31240*/  PRMT R85, R88, 0x7632, R85 ;  /* 0x0000763258557816 */ /* 0x002fe40000000055 */
[C---:B------:R-:W-:Y:S01]  /*31250*/  VIADD R93, R99.reuse, UR4 ;  /* 0x00000004635d7c36 */ /* 0x040fe20008000000 */
[----:B------:R-:W-:Y:S02]  /*31260*/  ULDC UR4, c[0x0][0x248] ;  /* 0x0000920000047ab9 */ /* 0x000fe40000000800 */
[----:B------:R0:W-:Y:S01]  /*31270*/  @P4 STG.E.U16 desc[UR56][R86.64], R85 ;  /* 0x0000005556004986 */ /* 0x0001e2000c101538 */
[----:B------:R-:W-:Y:S01]  /*31280*/  LEA R84, P4, R99, R2, 0x1 ;  /* 0x0000000263547211 */ /* 0x000fe200078808ff */
[----:B------:R-:W-:-:S02]  /*31290*/  VIADD R0, R3, 0x36 ;  /* 0x0000003603007836 */ /* 0x000fc40000000000 */
[----:B--2---:R-:W-:Y:S01]  /*312a0*/  VIADD R95, R93, UR4 ;  /* 0x000000045d5f7c36 */ /* 0x004fe20008000000 */
[----:B------:R-:W-:Y:S02]  /*312b0*/  ULDC UR4, c[0x0][0x248] ;  /* 0x0000920000047ab9 */ /* 0x000fe40000000800 */
[----:B------:R-:W-:Y:S01]  /*312c0*/  ISETP.LT.AND P2, PT, R0, UR6, !P0 ;  /* 0x0000000600007c0c */ /* 0x000fe2000c741270 */
[----:B------:R-:W-:Y:S01]  /*312d0*/  VIADD R0, R3, 0x37 ;  /* 0x0000003703007836 */ /* 0x000fe20000000000 */
[----:B------:R-:W-:Y:S01]  /*312e0*/  ULDC UR6, c[0x0][0x22c] ;  /* 0x00008b0000067ab9 */ /* 0x000fe20000000800 */
[----:B0-----:R-:W-:Y:S02]  /*312f0*/  LEA.HI.X.SX32 R85, R99, R248, 0x1, P4 ;  /* 0x000000f863557211 */ /* 0x001fe400020f0eff */
[----:B------:R-:W-:Y:S02]  /*31300*/  LEA R92, P4, R93, R2, 0x1 ;  /* 0x000000025d5c7211 */ /* 0x000fe400078808ff */
        /* <DEDUP_REMOVED lines=13> */
[----:B------:R0:W-:Y:S01]  /*313e0*/  @P3 STG.E.U16 desc[UR56][R86.64], R90 ;  /* 0x0000005a56003986 */ /* 0x0001e2000c101538 */
[C---:B------:R-:W-:Y:S01]  /*313f0*/  LEA R84, P3, R95.reuse, R2, 0x1 ;  /* 0x000000025f547211 */ /* 0x040fe200078608ff */
[----:B------:R-:W-:Y:S01]  /*31400*/  ULDC UR6, c[0x0][0x22c] ;  /* 0x00008b0000067ab9 */ /* 0x000fe20000000800 */
[----:B------:R-:W-:Y:S01]  /*31410*/  VIADD R93, R95, UR4 ;  /* 0x000000045f5d7c36 */ /* 0x000fe20008000000 */
[----:B------:R-:W-:Y:S01]  /*31420*/  ISETP.LT.AND P5, PT, R0, UR6, !P0 ;  /* 0x0000000600007c0c */ /* 0x000fe2000c7a1270 */
[----:B------:R-:W-:Y:S01]  /*31430*/  VIADD R0, R3, 0x3a ;  /* 0x0000003a03007836 */ /* 0x000fe20000000000 */
[----:B------:R-:W-:Y:S01]  /*31440*/  LEA.HI.X.SX32 R85, R95, R248, 0x1, P3 ;  /* 0x000000f85f557211 */ /* 0x000fe200018f0eff */
[----:B------:R-:W-:Y:S01]  /*31450*/  ULDC UR4, c[0x0][0x22c] ;  /* 0x00008b0000047ab9 */ /* 0x000fe20000000800 */
[----:B------:R-:W-:Y:S01]  /*31460*/  LEA R88, P3, R93, R2, 0x1 ;  /* 0x000000025d587211 */ /* 0x000fe200078608ff */
[----:B------:R-:W-:Y:S01]  /*31470*/  ULDC UR6, c[0x0][0x22c] ;  /* 0x00008b0000067ab9 */ /* 0x000fe20000000800 */
[----:B0-----:R-:W-:-:S02]  /*31480*/  PRMT R87, R90, 0x7632, R87 ;  /* 0x000076325a577816 */ /* 0x001fc40000000057 */
[----:B------:R-:W-:-:S03]  /*31490*/  LEA.HI.X.SX32 R89, R93, R248, 0x1, P3 ;  /* 0x000000f85d597211 */ /* 0x000fc600018f0eff */
[----:B------:R0:W-:Y:S01]  /*314a0*/  @P1 STG.E.U16 desc[UR56][R84.64], R87 ;  /* 0x0000005754001986 */ /* 0x0001e2000c101538 */
[----:B------:R-:W-:Y:S01]  /*314b0*/  ISETP.LT.AND P1, PT, R0, UR4, !P0 ;  /* 0x0000000400007c0c */ /* 0x000fe2000c721270 */
[----:B------:R-:W-:Y:S02]  /*314c0*/  ULDC UR4, c[0x0][0x248] ;  /* 0x0000920000047ab9 */ /* 0x000fe40000000800 */
[----:B------:R-:W-:Y:S01]  /*314d0*/  VIADD R93, R93, UR4 ;  /* 0x000000045d5d7c36 */ /* 0x000fe20008000000 */
[----:B------:R1:W-:Y:S01]  /*314e0*/  @P2 STG.E.U16 desc[UR56][R88.64], R91 ;  /* 0x0000005b58002986 */ /* 0x0003e2000c101538 */
[----:B------:R-:W-:Y:S01]  /*314f0*/  VIADD R0, R3, 0x3b ;  /* 0x0000003b03007836 */ /* 0x000fe20000000000 */
[----:B------:R-:W-:Y:S02]  /*31500*/  ULDC UR4, c[0x0][0x22c] ;  /* 0x00008b0000047ab9 */ /* 0x000fe40000000800 */
[----:B------:R-:W-:Y:S02]  /*31510*/  LEA R86, P2, R93, R2, 0x1 ;  /* 0x000000025d567211 */ /* 0x000fe400078408ff */
[----:B------:R-:W-:Y:S01]  /*31520*/  ISETP.LT.AND P3, PT, R0, UR4, !P0 ;  /* 0x0000000400007c0c */ /* 0x000fe2000c761270 */
[----:B------:R-:W-:Y:S01]  /*31530*/  ULDC UR4, c[0x0][0x248] ;  /* 0x0000920000047ab9 */ /* 0x000fe20000000800 */
[----:B0-----:R-:W-:-:S02]  /*31540*/  PRMT R85, R91, 0x7632, R85 ;  /* 0x000076325b557816 */ /* 0x001fc40000000055 */
        /* <DEDUP_REMOVED lines=8> */
[----:B------:R-:W-:Y:S01]  /*315d0*/  VIADD R91, R89, UR4 ;  /* 0x00000004595b7c36 */ /* 0x000fe20008000000 */
[----:B------:R-:W-:Y:S01]  /*315e0*/  ULDC UR4, c[0x0][0x248] ;  /* 0x0000920000047ab9 */ /* 0x000fe20000000800 */
[----:B0-----:R-:W-:Y:S02]  /*315f0*/  LEA.HI.X.SX32 R85, R93, R248, 0x1, P4 ;  /* 0x000000f85d557211 */ /* 0x001fe400020f0eff */
[----:B------:R-:W-:-:S02]  /*31600*/  LEA R88, P4, R89, R2, 0x1 ;  /* 0x0000000259587211 */ /* 0x000fc400078808ff */
[----:B------:R-:W-:Y:S01]  /*31610*/  ISETP.LT.AND P2, PT, R0, UR6, !P0 ;  /* 0x0000000600007c0c */ /* 0x000fe2000c741270 */
[----:B------:R-:W-:Y:S01]  /*31620*/  VIADD R0, R3, 0x3d ;  /* 0x0000003d03007836 */ /* 0x000fe20000000000 */
[----:B------:R-:W-:Y:S01]  /*31630*/  PRMT R87, R76, 0x7632, R87 ;  /* 0x000076324c577816 */ /* 0x000fe20000000057 */
[----:B------:R-:W-:Y:S01]  /*31640*/  @P6 STG.E.U16 desc[UR56][R84.64], R76 ;  /* 0x0000004c54006986 */ /* 0x000fe2000c101538 */
[----:B------:R-:W-:Y:S01]  /*31650*/  LEA.HI.X.SX32 R89, R89, R248, 0x1, P4 ;  /* 0x000000f859597211 */ /* 0x000fe200020f0eff */
[----:B------:R-:W-:Y:S01]  /*31660*/  ULDC UR6, c[0x0][0x22c] ;  /* 0x00008b0000067ab9 */ /* 0x000fe20000000800 */
[----:B------:R-:W-:Y:S02]  /*31670*/  LEA R86, P6, R91, R2, 0x1 ;  /* 0x000000025b567211 */ /* 0x000fe400078c08ff */
[----:B------:R-:W-:Y:S01]  /*31680*/  ISETP.LT.AND P4, PT, R0, UR6, !P0 ;  /* 0x0000000600007c0c */ /* 0x000fe2000c781270 */
[----:B------:R0:W-:Y:S01]  /*31690*/  @P5 STG.E.U16 desc[UR56][R88.64], R87 ;  /* 0x0000005758005986 */ /* 0x0001e2000c101538 */
[----:B------:R-:W-:Y:S01]  /*316a0*/  VIADD R0, R3, 0x3e ;  /* 0x0000003e03007836 */ /* 0x000fe20000000000 */
[----:B------:R-:W-:-:S04]  /*316b0*/  ULDC UR6, c[0x0][0x22c] ;  /* 0x00008b0000067ab9 */ /* 0x000fc80000000800 */
[----:B------:R-:W-:Y:S02]  /*316c0*/  ISETP.LT.AND P5, PT, R0, UR6, !P0 ;  /* 0x0000000600007c0c */ /* 0x000fe4000c7a1270 */
[C---:B0-----:R-:W-:Y:S01]  /*316d0*/  LEA.HI.X.SX32 R87, R91.reuse, R248, 0x1, P6 ;  /* 0x000000f85b577211 */ /* 0x041fe200030f0eff */
[----:B------:R-:W-:Y:S01]  /*316e0*/  VIADD R91, R91, UR4 ;  /* 0x000000045b5b7c36 */ /* 0x000fe20008000000 */
[----:B------:R-:W-:Y:S01]  /*316f0*/  ULDC UR4, c[0x0][0x248] ;  /* 0x0000920000047ab9 */ /* 0x000fe20000000800 */
[----:B------:R-:W-:Y:S01]  /*31700*/  VIADD R0, R3, 0x3f ;  /* 0x0000003f03007836 */ /* 0x000fe20000000000 */
[----:B------:R-:W-:Y:S01]  /*31710*/  ULDC UR6, c[0x0][0x22c] ;  /* 0x00008b0000067ab9 */ /* 0x000fe20000000800 */
[----:B------:R0:W-:Y:S01]  /*31720*/  @P1 STG.E.U16 desc[UR56][R86.64], R77 ;  /* 0x0000004d56001986 */ /* 0x0001e2000c101538 */
[C---:B------:R-:W-:Y:S01]  /*31730*/  LEA R84, P1, R91.reuse, R2, 0x1 ;  /* 0x000000025b547211 */ /* 0x040fe200078208ff */
[----:B------:R-:W-:Y:S01]  /*31740*/  VIADD R93, R91, UR4 ;  /* 0x000000045b5d7c36 */ /* 0x000fe20008000000 */
[----:B------:R-:W-:-:S02]  /*31750*/  ULDC UR4, c[0x0][0x22c] ;  /* 0x00008b0000047ab9 */ /* 0x000fc40000000800 */
[----:B------:R-:W-:Y:S02]  /*31760*/  LEA.HI.X.SX32 R85, R91, R248, 0x1, P1 ;  /* 0x000000f85b557211 */ /* 0x000fe400008f0eff */
[----:B------:R-:W-:Y:S01]  /*31770*/  ISETP.LT.AND P1, PT, R0, UR6, !P0 ;  /* 0x0000000600007c0c */ /* 0x000fe2000c721270 */
[----:B------:R-:W-:Y:S01]  /*31780*/  VIADD R0, R3, 0x40 ;  /* 0x0000004003007836 */ /* 0x000fe20000000000 */
[----:B0-----:R-:W-:Y:S01]  /*31790*/  PRMT R87, R77, 0x7632, R87 ;  /* 0x000076324d577816 */ /* 0x001fe20000000057 */
[----:B------:R-:W-:Y:S01]  /*317a0*/  ULDC UR6, c[0x0][0x22c] ;  /* 0x00008b0000067ab9 */ /* 0x000fe20000000800 */
[----:B------:R-:W-:-:S03]  /*317b0*/  LEA R88, P6, R93, R2, 0x1 ;  /* 0x000000025d587211 */ /* 0x000fc600078c08ff */
        /* <DEDUP_REMOVED lines=8> */
[----:B------:R-:W-:Y:S02]  /*31840*/  LEA R76, P6, R93, R2, 0x1 ;  /* 0x000000025d4c7211 */ /* 0x000fe400078c08ff */
[----:B------:R-:W-:Y:S01]  /*31850*/  ISETP.LT.AND P2, PT, R0, UR4, !P0 ;  /* 0x0000000400007c0c */ /* 0x000fe2000c741270 */
[----:B------:R-:W-:Y:S01]  /*31860*/  ULDC UR4, c[0x0][0x248] ;  /* 0x0000920000047ab9 */ /* 0x000fe20000000800 */
[----:B0-----:R-:W-:-:S02]  /*31870*/  PRMT R85, R78, 0x7632, R85 ;  /* 0x000076324e557816 */ /* 0x001fc40000000055 */
[C---:B------:R-:W-:Y:S01]  /*31880*/  LEA.HI.X.SX32 R77, R93.reuse, R248, 0x1, P6 ;  /* 0x000000f85d4d7211 */ /* 0x040fe200030f0eff */
[----:B------:R-:W-:Y:S01]  /*31890*/  VIADD R93, R93, UR4 ;  /* 0x000000045d5d7c36 */ /* 0x000fe20008000000 */
[----:B------:R-:W-:Y:S01]  /*318a0*/  ULDC UR4, c[0x0][0x248] ;  /* 0x0000920000047ab9 */ /* 0x000fe20000000800 */
[----:B------:R-:W-:Y:S02]  /*318b0*/  VIADD R0, R3, 0x42 ;  /* 0x0000004203007836 */ /* 0x000fe40000000000 */
[----:B------:R0:W-:Y:S01]  /*318c0*/  @P4 STG.E.U16 desc[UR56][R76.64], R85 ;  /* 0x000000554c004986 */ /* 0x0001e2000c101538 */
[C---:B------:R-:W-:Y:S01]  /*318d0*/  LEA R84, P4, R93.reuse, R2, 0x1 ;  /* 0x000000025d547211 */ /* 0x040fe200078808ff */
[----:B------:R-:W-:Y:S01]  /*318e0*/  VIADD R87, R93, UR4 ;  /* 0x000000045d577c36 */ /* 0x000fe20008000000 */
[----:B------:R-:W-:Y:S01]  /*318f0*/  ISETP.LT.AND P6, PT, R0, UR6, !P0 ;  /* 0x0000000600007c0c */ /* 0x000fe2000c7c1270 */
[----:B------:R-:W-:Y:S01]  /*31900*/  VIADD R0, R3, 0x43 ;  /* 0x0000004303007836 */ /* 0x000fe20000000000 */
[----:B------:R-:W-:Y:S01]  /*31910*/  ULDC UR6, c[0x0][0x248] ;  /* 0x0000920000067ab9 */ /* 0x000fe20000000800 */
[----:B------:R-:W-:Y:S01]  /*31920*/  ULDC UR4, c[0x0][0x22c] ;  /* 0x00008b0000047ab9 */ /* 0x000fe20000000800 */
[----:B-1----:R-:W-:Y:S01]  /*31930*/  VIADD R89, R87, UR6 ;  /* 0x0000000657597c36 */ /* 0x002fe20008000000 */
[----:B------:R-:W-:Y:S01]  /*31940*/  ULDC UR6, c[0x0][0x22c] ;  /* 0x00008b0000067ab9 */ /* 0x000fe20000000800 */
[----:B0-----:R-:W-:-:S02]  /*31950*/  LEA.HI.X.SX32 R85, R93, R248, 0x1, P4 ;  /* 0x000000f85d557211 */ /* 0x001fc400020f0eff */
[----:B------:R-:W-:Y:S02]  /*31960*/  LEA R86, P4, R87, R2, 0x1 ;  /* 0x0000000257567211 */ /* 0x000fe400078808ff */
[----:B------:R-:W-:Y:S01]  /*31970*/  PRMT R77, R79, 0x7632, R77 ;  /* 0x000076324f4d7816 */ /* 0x000fe2000000004d */
[----:B------:R-:W-:Y:S01]  /*31980*/  @P5 STG.E.U16 desc[UR56][R84.64], R79 ;  /* 0x0000004f54005986 */ /* 0x000fe2000c101538 */
[----:B------:R-:W-:Y:S02]  /*31990*/  LEA.HI.X.SX32 R87, R87, R248, 0x1, P4 ;  /* 0x000000f857577211 */ /* 0x000fe400020f0eff */
[----:B------:R-:W-:Y:S01]  /*319a0*/  ISETP.LT.AND P5, PT, R0, UR4, !P0 ;  /* 0x0000000400007c0c */ /* 0x000fe2000c7a1270 */
[----:B------:R-:W-:Y:S01]  /*319b0*/  VIADD R0, R3, 0x44 ;  /* 0x0000004403007836 */ /* 0x000fe20000000000 */
[----:B------:R-:W-:Y:S01]  /*319c0*/  LEA R76, P4, R89, R2, 0x1 ;  /* 0x00000002594c7211 */ /* 0x000fe200078808ff */
[----:B------:R-:W-:Y:S01]  /*319d0*/  ULDC UR4, c[0x0][0x22c] ;  /* 0x00008b0000047ab9 */ /* 0x000fe20000000800 */
[----:B------:R0:W-:Y:S02]  /*319e0*/  @P1 STG.E.U16 desc[UR56][R86.64], R77 ;  /* 0x0000004d56001986 */ /* 0x0001e4000c101538 */
[----:B------:R-:W-:Y:S01]  /*319f0*/  ISETP.LT.AND P1, PT, R0, UR4, !P0 ;  /* 0x0000000400007c0c */ /* 0x000fe2000c721270 */
[----:B------:R-:W-:Y:S01]  /*31a00*/  ULDC UR4, c[0x0][0x248] ;  /* 0x0000920000047ab9 */ /* 0x000fe20000000800 */
[----:B------:R-:W-:Y:S01]  /*31a10*/  VIADD R0, R3, 0x45 ;  /* 0x0000004503007836 */ /* 0x000fe20000000000 */
[C---:B0-----:R-:W-:Y:S01]  /*31a20*/  LEA.HI.X.SX32 R77, R89.reuse, R248, 0x1, P4 ;  /* 0x000000f8594d7211 */ /* 0x041fe200020f0eff */
[----:B------:R-:W-:Y:S01]  /*31a30*/  VIADD R89, R89, UR4 ;  /* 0x0000000459597c36 */ /* 0x000fe20008000000 */
[----:B------:R-:W-:-:S03]  /*31a40*/  ULDC UR4, c[0x0][0x22c] ;  /* 0x00008b0000047ab9 */ /* 0x000fc60000000800 */
[----:B------:R0:W-:Y:S01]  /*31a50*/  @P3 STG.E.U16 desc[UR56][R76.64], R80 ;  /* 0x000000504c003986 */ /* 0x0001e2000c101538 */
[C---:B------:R-:W-:Y:S02]  /*31a60*/  LEA R78, P3, R89.reuse, R2, 0x1 ;  /* 0x00000002594e7211 */ /* 0x040fe400078608ff */
[----:B------:R-:W-:Y:S01]  /*31a70*/  ISETP.LT.AND P4, PT, R0, UR4, !P0 ;  /* 0x0000000400007c0c */ /* 0x000fe2000c781270 */
[----:B------:R-:W-:Y:S01]  /*31a80*/  ULDC UR4, c[0x0][0x248] ;  /* 0x0000920000047ab9 */ /* 0x000fe20000000800 */
[C---:B------:R-:W-:Y:S01]  /*31a90*/  LEA.HI.X.SX32 R79, R89.reuse, R248, 0x1, P3 ;  /* 0x000000f8594f7211 */ /* 0x040fe200018f0eff */
[----:B------:R-:W-:Y:S01]  /*31aa0*/  VIADD R89, R89, UR4 ;  /* 0x0000000459597c36 */ /* 0x000fe20008000000 */
[----:B------:R-:W-:Y:S01]  /*31ab0*/  ULDC UR4, c[0x0][0x248] ;  /* 0x0000920000047ab9 */ /* 0x000fe20000000800 */
[----:B0-----:R-:W-:Y:S02]  /*31ac0*/  PRMT R77, R80, 0x7632, R77 ;  /* 0x00007632504d7816 */ /* 0x001fe4000000004d */
[----:B------:R-:W-:Y:S01]  /*31ad0*/  VIADD R85, R89, UR4 ;  /* 0x0000000459557c36 */ /* 0x000fe20008000000 */
[----:B------:R-:W-:-:S02]  /*31ae0*/  ULDC UR4, c[0x0][0x248] ;  /* 0x0000920000047ab9 */ /* 0x000fc40000000800 */
[----:B------:R0:W-:Y:S01]  /*31af0*/  @P2 STG.E.U16 desc[UR56][R78.64], R77 ;  /* 0x0000004d4e002986 */ /* 0x0001e2000c101538 */
[----:B------:R-:W-:Y:S01]  /*31b00*/  LEA R76, P2, R89, R2, 0x1 ;  /* 0x00000002594c7211 */ /* 0x000fe200078408ff */
[----:B------:R-:W-:Y:S02]  /*31b10*/  VIADD R0, R3, 0x46 ;  /* 0x0000004603007836 */ /* 0x000fe40000000000 */
[----:B------:R-:W-:Y:S01]  /*31b20*/  VIADD R87, R85, UR4 ;  /* 0x0000000455577c36 */ /* 0x000fe20008000000 */
        /* <DEDUP_REMOVED lines=17> */
[----:B------:R-:W-:Y:S01]  /*31c40*/  ULDC UR4, c[0x0][0x248] ;  /* 0x0000920000047ab9 */ /* 0x000fe20000000800 */
[----:B------:R-:W-:Y:S01]  /*31c50*/  VIADD R0, R3, 0x49 ;  /* 0x0000004903007836 */ /* 0x000fe20000000000 */
[----:B------:R0:W-:Y:S01]  /*31c60*/  @P1 STG.E.U16 desc[UR56][R78.64], R82 ;  /* 0x000000524e001986 */ /* 0x0001e2000c101538 */
[C---:B------:R-:W-:Y:S01]  /*31c70*/  LEA R76, P1, R87.reuse, R2, 0x1 ;  /* 0x00000002574c7211 */ /* 0x040fe200078208ff */
[C---:B------:R-:W-:Y:S01]  /*31c80*/  VIADD R85, R87.reuse, UR4 ;  /* 0x0000000457557c36 */ /* 0x040fe20008000000 */
[----:B------:R-:W-:Y:S01]  /*31c90*/  ULDC UR6, c[0x0][0x22c] ;  /* 0x00008b0000067ab9 */ /* 0x000fe20000000800 */
[----:B------:R-:W-:Y:S01]  /*31ca0*/  ULDC UR4, c[0x0][0x22c] ;  /* 0x00008b0000047ab9 */ /* 0x000fe20000000800 */
[----:B------:R-:W-:-:S02]  /*31cb0*/  LEA.HI.X.SX32 R77, R87, R248, 0x1, P1 ;  /* 0x000000f8574d7211 */ /* 0x000fc400008f0eff */
[----:B------:R-:W-:Y:S01]  /*31cc0*/  ISETP.LT.AND P1, PT, R0, UR6, !P0 ;  /* 0x0000000600007c0c */ /* 0x000fe2000c721270 */
[----:B------:R-:W-:Y:S01]  /*31cd0*/  VIADD R0, R3, 0x4a ;  /* 0x0000004a03007836 */ /* 0x000fe20000000000 */
[----:B------:R-:W-:Y:S01]  /*31ce0*/  LEA R80, P5, R85, R2, 0x1 ;  /* 0x0000000255507211 */ /* 0x000fe200078a08ff */
[----:B------:R-:W-:-:S03]  /*31cf0*/  ULDC UR6, c[0x0][0x22c] ;  /* 0x00008b0000067ab9 */ /* 0x000fc60000000800 */
[C---:B------:R-:W-:Y:S02]  /*31d00*/  LEA.HI.X.SX32 R81, R85.reuse, R248, 0x1, P5 ;  /* 0x000000f855517211 */ /* 0x040fe400028f0eff */
[----:B------:R-:W-:Y:S01]  /*31d10*/  ISETP.LT.AND P5, PT, R0, UR4, !P0 ;  /* 0x0000000400007c0c */ /* 0x000fe2000c7a1270 */
[----:B------:R-:W-:Y:S01]  /*31d20*/  ULDC UR4, c[0x0][0x248] ;  /* 0x0000920000047ab9 */ /* 0x000fe20000000800 */
[----:B0-----:R-:W-:Y:S01]  /*31d30*/  PRMT R79, R82, 0x7632, R79 ;  /* 0x00007632524f7816 */ /* 0x001fe2000000004f */
[----:B------:R-:W-:Y:S01]  /*31d40*/  VIADD R85, R85, UR4 ;  /* 0x0000000455557c36 */ /* 0x000fe20008000000 */
[----:B------:R-:W-:Y:S01]  /*31d50*/  ULDC UR4, c[0x0][0x22c] ;  /* 0x00008b0000047ab9 */ /* 0x000fe20000000800 */
[----:B------:R-:W-:Y:S02]  /*31d60*/  VIADD R0, R3, 0x4b ;  /* 0x0000004b03007836 */ /* 0x000fe40000000000 */
[----:B------:R0:W-:Y:S04]  /*31d70*/  @P4 STG.E.U16 desc[UR56][R76.64], R79 ;  /* 0x0000004f4c004986 */ /* 0x0001e8000c101538 */
[----:B------:R1:W-:Y:S01]  /*31d80*/  @P3 STG.E.U16 desc[UR56][R80.64], R83 ;  /* 0x0000005350003986 */ /* 0x0003e2000c101538 */
[----:B------:R-:W-:-:S02]  /*31d90*/  LEA R78, P3, R85, R2, 0x1 ;  /* 0x00000002554e7211 */ /* 0x000fc400078608ff */
        /* <DEDUP_REMOVED lines=15> */
[----:B------:R-:W-:Y:S01]  /*31e90*/  PRMT R79, R60, 0x7632, R79 ;  /* 0x000076323c4f7816 */ /* 0x000fe2000000004f */
[----:B------:R-:W-:Y:S01]  /*31ea0*/  @P6 STG.E.U16 desc[UR56][R76.64], R60 ;  /* 0x0000003c4c006986 */ /* 0x000fe2000c101538 */
[----:B------:R-:W-:Y:S02]  /*31eb0*/  LEA.HI.X.SX32 R81, R81, R248, 0x1, P2 ;  /* 0x000000f851517211 */ /* 0x000fe400010f0eff */
[----:B------:R-:W-:Y:S01]  /*31ec0*/  ISETP.LT.AND P3, PT, R0, UR6, !P0 ;  /* 0x0000000600007c0c */ /* 0x000fe2000c761270 */
[----:B------:R-:W-:Y:S01]  /*31ed0*/  VIADD R0, R3, 0x4d ;  /* 0x0000004d03007836 */ /* 0x000fe20000000000 */
[----:B------:R-:W-:Y:S01]  /*31ee0*/  LEA R78, P6, R83, R2, 0x1 ;  /* 0x00000002534e7211 */ /* 0x000fe200078c08ff */
[----:B------:R0:W-:Y:S01]  /*31ef0*/  @P1 STG.E.U16 desc[UR56][R80.64], R79 ;  /* 0x0000004f50001986 */ /* 0x0001e2000c101538 */
[----:B------:R-:W-:Y:S02]  /*31f00*/  ULDC UR6, c[0x0][0x22c] ;  /* 0x00008b0000067ab9 */ /* 0x000fe40000000800 */
[----:B------:R-:W-:Y:S01]  /*31f10*/  ISETP.LT.AND P2, PT, R0, UR6, !P0 ;  /* 0x0000000600007c0c */ /* 0x000fe2000c741270 */
[----:B------:R-:W-:Y:S01]  /*31f20*/  VIADD R0, R3, 0x4e ;  /* 0x0000004e03007836 */ /* 0x000fe20000000000 */
[----:B------:R-:W-:Y:S01]  /*31f30*/  ULDC UR6, c[0x0][0x22c] ;  /* 0x00008b0000067ab9 */ /* 0x000fe20000000800 */
[C---:B0-----:R-:W-:Y:S01]  /*31f40*/  LEA.HI.X.SX32 R79, R83.reuse, R248, 0x1, P6 ;  /* 0x000000f8534f7211 */ /* 0x041fe200030f0eff */
[----:B------:R-:W-:Y:S01]  /*31f50*/  VIADD R83, R83, UR4 ;  /* 0x0000000453537c36 */ /* 0x000fe20008000000 */
[----:B------:R-:W-:-:S03]  /*31f60*/  ULDC UR4, c[0x0][0x248] ;  /* 0x0000920000047ab9 */ /* 0x000fc60000000800 */
[C---:B------:R-:W-:Y:S01]  /*31f70*/  VIADD R81, R83.reuse, UR4 ;  /* 0x0000000453517c36 */ /* 0x040fe20008000000 */
[----:B------:R-:W-:Y:S01]  /*31f80*/  ULDC UR4, c[0x0][0x248] ;  /* 0x0000920000047ab9 */ /* 0x000fe20000000800 */
[----:B------:R-:W-:Y:S01]  /*31f90*/  ISETP.LT.AND P1, PT, R0, UR6, !P0 ;  /* 0x0000000600007c0c */ /* 0x000fe2000c721270 */
[----:B------:R0:W-:Y:S01]  /*31fa0*/  @P5 STG.E.U16 desc[UR56][R78.64], R61 ;  /* 0x0000003d4e005986 */ /* 0x0001e2000c101538 */
[----:B------:R-:W-:Y:S01]  /*31fb0*/  LEA R76, P5, R83, R2, 0x1 ;  /* 0x00000002534c7211 */ /* 0x000fe200078a08ff */
[----:B------:R-:W-:Y:S01]  /*31fc0*/  VIADD R0, R3, 0x4f ;  /* 0x0000004f03007836 */ /* 0x000fe20000000000 */
[----:B------:R-:W-:Y:S01]  /*31fd0*/  ULDC UR6, c[0x0][0x22c] ;  /* 0x00008b0000067ab9 */ /* 0x000fe20000000800 */
[----:B------:R-:W-:Y:S01]  /*31fe0*/  VIADD R85, R81, UR4 ;  /* 0x0000000451557c36 */ /* 0x000fe20008000000 */
[----:B------:R-:W-:Y:S01]  /*31ff0*/  ULDC UR4, c[0x0][0x248] ;  /* 0x0000920000047ab9 */ /* 0x000fe20000000800 */
[----:B------:R-:W-:Y:S02]  /*32000*/  LEA.HI.X.SX32 R77, R83, R248, 0x1, P5 ;  /* 0x000000f8534d7211 */ /* 0x000fe400028f0eff */
[----:B------:R-:W-:Y:S01]  /*32010*/  VIADD R87, R85, UR4 ;  /* 0x0000000455577c36 */ /* 0x000fe20008000000 */
[----:B------:R-:W-:Y:S01]  /*32020*/  ISETP.LT.AND P5, PT, R0, UR6, !P0 ;  /* 0x0000000600007c0c */ /* 0x000fe2000c7a1270 */
[----:B------:R-:W-:Y:S01]  /*32030*/  ULDC UR6, c[0x0][0x248] ;  /* 0x0000920000067ab9 */ /* 0x000fe20000000800 */
[----:B------:R-:W-:Y:S01]  /*32040*/  PRMT R60, R61, 0x7632, R60 ;  /* 0x000076323d3c7816 */ /* 0x000fe2000000003c */
[----:B------:R-:W-:Y:S01]  /*32050*/  VIADD R89, R87, UR6 ;  /* 0x0000000657597c36 */ /* 0x000fe20008000000 */
[----:B------:R-:W-:Y:S01]  /*32060*/  ULDC UR4, c[0x0][0x248] ;  /* 0x0000920000047ab9 */ /* 0x000fe20000000800 */
[----:B------:R-:W-:Y:S01]  /*32070*/  VIADD R0, R3, 0x50 ;  /* 0x0000005003007836 */ /* 0x000fe20000000000 */
[----:B------:R-:W-:Y:S01]  /*32080*/  ULDC UR6, c[0x0][0x22c] ;  /* 0x00008b0000067ab9 */ /* 0x000fe20000000800 */
[----:B------:R-:W-:Y:S01]  /*32090*/  VIADD R91, R89, UR4 ;  /* 0x00000004595b7c36 */ /* 0x000fe20008000000 */
[----:B------:R-:W-:Y:S01]  /*320a0*/  ULDC UR4, c[0x0][0x248] ;  /* 0x0000920000047ab9 */ /* 0x000fe20000000800 */
[----:B------:R1:W-:Y:S01]  /*320b0*/  @P4 STG.E.U16 desc[UR56][R76.64], R60 ;  /* 0x0000003c4c004986 */ /* 0x0003e2000c101538 */
[----:B0-----:R-:W-:Y:S01]  /*320c0*/  LEA R78, P4, R81, R2, 0x1 ;  /* 0x00000002514e7211 */ /* 0x001fe200078808ff */
[----:B------:R-:W-:Y:S01]  /*320d0*/  VIADD R61, R91, UR4 ;  /* 0x000000045b3d7c36 */ /* 0x000fe20008000000 */
[----:B------:R-:W-:-:S02]  /*320e0*/  ULDC UR4, c[0x0][0x248] ;  /* 0x0000920000047ab9 */ /* 0x000fc40000000800 */
[----:B------:R-:W-:Y:S01]  /*320f0*/  LEA.HI.X.SX32 R79, R81, R248, 0x1, P4 ;  /* 0x000000f8514f7211 */ /* 0x000fe200020f0eff */
[----:B------:R-:W-:Y:S01]  /*32100*/  VIADD R83, R61, UR4 ;  /* 0x000000043d537c36 */ /* 0x000fe20008000000 */
[----:B------:R-:W-:Y:S01]  /*32110*/  ULDC UR4, c[0x0][0x248] ;  /* 0x0000920000047ab9 */ /* 0x000fe20000000800 */
[----:B------:R-:W-:Y:S02]  /*32120*/  ISETP.LT.AND P4, PT, R0, UR7, !P0 ;  /* 0x0000000700007c0c */ /* 0x000fe4000c781270 */
[----:B------:R-:W-:Y:S01]  /*32130*/  VIADD R81, R83, UR4 ;  /* 0x0000000453517c36 */ /* 0x000fe20008000000 */
[----:B------:R0:W-:Y:S01]  /*32140*/  @P3 STG.E.U16 desc[UR56][R78.64], R62 ;  /* 0x0000003e4e003986 */ /* 0x0001e2000c101538 */
[----:B-1----:R-:W-:Y:S01]  /*32150*/  LEA R76, P3, R85, R2, 0x1 ;  /* 0x00000002554c7211 */ /* 0x002fe200078608ff */
[C---:B------:R-:W-:Y:S01]  /*32160*/  VIADD R0, R3.reuse, 0x51 ;  /* 0x0000005103007836 */ /* 0x040fe20000000000 */
[----:B------:R-:W-:Y:S01]  /*32170*/  ULDC UR4, c[0x0][0x248] ;  /* 0x0000920000047ab9 */ /* 0x000fe20000000800 */
[----:B------:R-:W-:Y:S01]  /*32180*/  PRMT R80, R62, 0x7632, R80 ;  /* 0x000076323e507816 */ /* 0x000fe20000000050 */
[----:B------:R-:W-:Y:S01]  /*32190*/  VIADD R60, R3, 0x52 ;  /* 0x00000052033c7836 */ /* 0x000fe20000000000 */
[----:B------:R-:W-:Y:S01]  /*321a0*/  LEA.HI.X.SX32 R77, R85, R248, 0x1, P3 ;  /* 0x000000f8554d7211 */ /* 0x000fe200018f0eff */
[----:B------:R-:W-:Y:S01]  /*321b0*/  VIADD R102, R3, 0x59 ;  /* 0x0000005903667836 */ /* 0x000fe20000000000 */
[----:B------:R-:W-:Y:S01]  /*321c0*/  ISETP.LT.AND P3, PT, R0, UR6, !P0 ;  /* 0x0000000600007c0c */ /* 0x000fe2000c761270 */
[----:B------:R-:W-:Y:S01]  /*321d0*/  ULDC UR6, c[0x0][0x22c] ;  /* 0x00008b0000067ab9 */ /* 0x000fe20000000800 */
[----:B------:R-:W-:Y:S01]  /*321e0*/  LEA R84, P6, R87, R2, 0x1 ;  /* 0x0000000257547211 */ /* 0x000fe200078c08ff */
[----:B------:R-:W-:Y:S01]  /*321f0*/  ULDC UR7, c[0x0][0x248] ;  /* 0x0000920000077ab9 */ /* 0x000fe20000000800 */
[----:B0-----:R-:W-:Y:S01]  /*32200*/  VIADD R79, R81, UR4 ;  /* 0x00000004514f7c36 */ /* 0x001fe20008000000 */
[----:B------:R-:W-:-:S03]  /*32210*/  ULDC UR4, c[0x0][0x248] ;  /* 0x0000920000047ab9 */ /* 0x000fc60000000800 */
[----:B------:R-:W-:Y:S01]  /*32220*/  VIADD R0, R79, UR4 ;  /* 0x000000044f007c36 */ /* 0x000fe20008000000 */
[----:B------:R-:W-:-:S03]  /*32230*/  ULDC UR4, c[0x0][0x248] ;  /* 0x0000920000047ab9 */ /* 0x000fc60000000800 */
[----:B------:R-:W-:Y:S01]  /*32240*/  VIADD R101, R0, UR4 ;  /* 0x0000000400657c36 */ /* 0x000fe20008000000 */
[----:B------:R-:W-:-:S03]  /*32250*/  ULDC UR4, c[0x0][0x248] ;  /* 0x0000920000047ab9 */ /* 0x000fc60000000800 */
[----:B------:R-:W-:Y:S01]  /*32260*/  VIADD R100, R101, UR4 ;  /* 0x0000000465647c36 */ /* 0x000fe20008000000 */
[----:B------:R-:W-:Y:S01]  /*32270*/  ULDC UR4, c[0x0][0x248] ;  /* 0x0000920000047ab9 */ /* 0x000fe20000000800 */
[----:B------:R0:W-:Y:S01]  /*32280*/  @P2 STG.E.U16 desc[UR56][R76.64], R80 ;  /* 0x000000504c002986 */ /* 0x0001e2000c101538 */
[----:B------:R-:W-:Y:S01]  /*32290*/  ISETP.LT.AND P2, PT, R60, UR6, !P0 ;  /* 0x000000063c007c0c */ /* 0x000fe2000c741270 */
[----:B------:R-:W-:Y:S01]  /*322a0*/  VIADD R99, R100, UR4 ;  /* 0x0000000464637c36 */ /* 0x000fe20008000000 */
[----:B------:R-:W-:Y:S01]  /*322b0*/  LEA.HI.X.SX32 R85, R87, R248, 0x1, P6 ;  /* 0x000000f857557211 */ /* 0x000fe200030f0eff */
[----:B------:R-:W-:Y:S01]  /*322c0*/  ULDC UR6, c[0x0][0x248] ;  /* 0x0000920000067ab9 */ /* 0x000fe20000000800 */
[----:B------:R-:W-:Y:S01]  /*322d0*/  ULDC UR4, c[0x0][0x248] ;  /* 0x0000920000047ab9 */ /* 0x000fe20000000800 */
[----:B------:R-:W-:Y:S01]  /*322e0*/  VIADD R98, R99, UR6 ;  /* 0x0000000663627c36 */ /* 0x000fe20008000000 */
[----:B------:R-:W-:Y:S01]  /*322f0*/  ULDC UR6, c[0x0][0x248] ;  /* 0x0000920000067ab9 */ /* 0x000fe20000000800 */
[----:B------:R1:W-:Y:S01]  /*32300*/  @P1 STG.E.U16 desc[UR56][R84.64], R63 ;  /* 0x0000003f54001986 */ /* 0x0003e2000c101538 */
[----:B------:R-:W-:-:S02]  /*32310*/  VIADD R60, R3, 0x53 ;  /* 0x00000053033c7836 */ /* 0x000fc40000000000 */
[----:B------:R-:W-:Y:S01]  /*32320*/  VIADD R97, R98, UR4 ;  /* 0x0000000462617c36 */ /* 0x000fe20008000000 */
[----:B0-----:R-:W-:Y:S01]  /*32330*/  LEA R76, P1, R89, R2, 0x1 ;  /* 0x00000002594c7211 */ /* 0x001fe200078208ff */
[----:B------:R-:W-:Y:S02]  /*32340*/  ULDC UR4, c[0x0][0x22c] ;  /* 0x00008b0000047ab9 */ /* 0x000fe40000000800 */
[----:B------:R-:W-:Y:S01]  /*32350*/  VIADD R96, R97, UR6 ;  /* 0x0000000661607c36 */ /* 0x000fe20008000000 */
[----:B------:R-:W-:Y:S01]  /*32360*/  LEA.HI.X.SX32 R77, R89, R248, 0x1, P1 ;  /* 0x000000f8594d7211 */ /* 0x000fe200008f0eff */
[----:B------:R-:W-:Y:S01]  /*32370*/  ULDC UR6, c[0x0][0x22c] ;  /* 0x00008b0000067ab9 */ /* 0x000fe20000000800 */
[----:B------:R-:W-:Y:S01]  /*32380*/  ISETP.LT.AND P1, PT, R60, UR4, !P0 ;  /* 0x000000043c007c0c */ /* 0x000fe2000c721270 */
[----:B------:R-:W-:Y:S01]  /*32390*/  ULDC UR4, c[0x0][0x248] ;  /* 0x0000920000047ab9 */ /* 0x000fe20000000800 */
[----:B------:R-:W-:Y:S01]  /*323a0*/  PRMT R78, R63, 0x7632, R78 ;  /* 0x000076323f4e7816 */ /* 0x000fe2000000004e */
[----:B------:R-:W-:Y:S01]  /*323b0*/  VIADD R95, R96, UR4 ;  /* 0x00000004605f7c36 */ /* 0x000fe20008000000 */
[----:B------:R-:W-:-:S03]  /*323c0*/  ULDC UR4, c[0x0][0x248] ;  /* 0x0000920000047ab9 */ /* 0x000fc60000000800 */
[----:B------:R-:W-:Y:S01]  /*323d0*/  VIADD R94, R95, UR4 ;  /* 0x000000045f5e7c36 */ /* 0x000fe20008000000 */
[----:B------:R0:W-:Y:S01]  /*323e0*/  @P5 STG.E.U16 desc[UR56][R76.64], R78 ;  /* 0x0000004e4c005986 */ /* 0x0001e2000c101538 */
[----:B------:R-:W-:Y:S01]  /*323f0*/  ULDC UR4, c[0x0][0x248] ;  /* 0x0000920000047ab9 */ /* 0x000fe20000000800 */
[C---:B------:R-:W-:Y:S01]  /*32400*/  LEA R62, P5, R91.reuse, R2, 0x1 ;  /* 0x000000025b3e7211 */ /* 0x040fe200078a08ff */
[----:B------:R-:W-:Y:S01]  /*32410*/  VIADD R93, R94, UR4 ;  /* 0x000000045e5d7c36 */ /* 0x000fe20008000000 */
[----:B------:R-:W-:Y:S02]  /*32420*/  ULDC UR4, c[0x0][0x248] ;  /* 0x0000920000047ab9 */ /* 0x000fe40000000800 */
[----:B-1----:R-:W-:Y:S01]  /*32430*/  LEA.HI.X.SX32 R63, R91, R248, 0x1, P5 ;  /* 0x000000f85b3f7211 */ /* 0x002fe200028f0eff */
[----:B------:R-:W-:Y:S01]  /*32440*/  VIADD R91, R93, UR4 ;  /* 0x000000045d5b7c36 */ /* 0x000fe20008000000 */
[----:B------:R-:W-:Y:S01]  /*32450*/  ULDC UR4, c[0x0][0x248] ;  /* 0x0000920000047ab9 */ /* 0x000fe20000000800 */
[----:B------:R-:W-:-:S02]  /*32460*/  VIADD R60, R3, 0x54 ;  /* 0x00000054033c7836 */ /* 0x000fc40000000000 */
[----:B------:R-:W-:Y:S01]  /*32470*/  VIADD R92, R91, UR4 ;  /* 0x000000045b5c7c36 */ /* 0x000fe20008000000 */
[----:B------:R-:W-:Y:S02]  /*32480*/  ULDC UR4, c[0x0][0x248] ;  /* 0x0000920000047ab9 */ /* 0x000fe40000000800 */
[----:B------:R-:W-:Y:S01]  /*32490*/  ISETP.LT.AND P5, PT, R60, UR6, !P0 ;  /* 0x000000063c007c0c */ /* 0x000fe2000c7a1270 */
[----:B------:R-:W-:Y:S01]  /*324a0*/  VIADD R60, R92, UR4 ;  /* 0x000000045c3c7c36 */ /* 0x000fe20008000000 */
[----:B------:R-:W-:Y:S01]  /*324b0*/  ULDC UR4, c[0x0][0x248] ;  /* 0x0000920000047ab9 */ /* 0x000fe20000000800 */
[----:B------:R1:W-:Y:S01]  /*324c0*/  @P4 STG.E.U16 desc[UR56][R62.64], R68 ;  /* 0x000000443e004986 */ /* 0x0003e2000c101538 */
[----:B------:R-:W-:Y:S01]  /*324d0*/  PRMT R80, R68, 0x7632, R80 ;  /* 0x0000763244507816 */ /* 0x000fe20000000050 */
[----:B------:R-:W-:Y:S01]  /*324e0*/  VIADD R90, R60, UR4 ;  /* 0x000000043c5a7c36 */ /* 0x000fe20008000000 */
[----:B0-----:R-:W-:Y:S01]  /*324f0*/  LEA R76, P4, R61, R2, 0x1 ;  /* 0x000000023d4c7211 */ /* 0x001fe200078808ff */
[----:B------:R-:W-:Y:S01]  /*32500*/  ULDC UR4, c[0x0][0x248] ;  /* 0x0000920000047ab9 */ /* 0x000fe20000000800 */
[----:B------:R-:W-:Y:S01]  /*32510*/  VIADD R78, R3, 0x55 ;  /* 0x00000055034e7836 */ /* 0x000fe20000000000 */
[----:B------:R-:W-:Y:S01]  /*32520*/  ULDC UR6, c[0x0][0x22c] ;  /* 0x00008b0000067ab9 */ /* 0x000fe20000000800 */
[----:B------:R-:W-:Y:S01]  /*32530*/  LEA.HI.X.SX32 R77, R61, R248, 0x1, P4 ;  /* 0x000000f83d4d7211 */ /* 0x000fe200020f0eff */
[----:B-1----:R-:W-:Y:S01]  /*32540*/  VIADD R62, R90, UR4 ;  /* 0x000000045a3e7c36 */ /* 0x002fe20008000000 */
[----:B------:R-:W-:-:S03]  /*32550*/  ULDC UR4, c[0x0][0x248] ;  /* 0x0000920000047ab9 */ /* 0x000fc60000000800 */
[----:B------:R-:W-:Y:S01]  /*32560*/  VIADD R61, R62, UR4 ;  /* 0x000000043e3d7c36 */ /* 0x000fe20008000000 */
[----:B------:R-:W-:Y:S01]  /*32570*/  ULDC UR4, c[0x0][0x248] ;  /* 0x0000920000047ab9 */ /* 0x000fe20000000800 */
[----:B------:R0:W-:Y:S01]  /*32580*/  @P3 STG.E.U16 desc[UR56][R76.64], R80 ;  /* 0x000000504c003986 */ /* 0x0001e2000c101538 */
[----:B------:R-:W-:Y:S01]  /*32590*/  VIADD R68, R3, 0x56 ;  /* 0x0000005603447836 */ /* 0x000fe20000000000 */
[----:B------:R-:W-:Y:S01]  /*325a0*/  ISETP.LT.AND P4, PT, R78, UR6, !P0 ;  /* 0x000000064e007c0c */ /* 0x000fe2000c781270 */
[----:B------:R-:W-:Y:S01]  /*325b0*/  VIADD R63, R61, UR4 ;  /* 0x000000043d3f7c36 */ /* 0x000fe20008000000 */
[----:B------:R-:W-:Y:S01]  /*325c0*/  ULDC UR6, c[0x0][0x248] ;  /* 0x0000920000067ab9 */ /* 0x000fe20000000800 */
[----:B------:R-:W-:Y:S02]  /*325d0*/  ULDC UR4, c[0x0][0x22c] ;  /* 0x00008b0000047ab9 */ /* 0x000fe40000000800 */
[----:B------:R-:W-:Y:S01]  /*325e0*/  VIADD R87, R63, UR6 ;  /* 0x000000063f577c36 */ /* 0x000fe20008000000 */
[----:B------:R-:W-:Y:S01]  /*325f0*/  ULDC UR6, c[0x0][0x248] ;  /* 0x0000920000067ab9 */ /* 0x000fe20000000800 */
[----:B0-----:R-:W-:-:S04]  /*32600*/  LEA R76, P3, R83, R2, 0x1 ;  /* 0x00000002534c7211 */ /* 0x001fc800078608ff */
[----:B------:R-:W-:Y:S02]  /*32610*/  LEA.HI.X.SX32 R77, R83, R248, 0x1, P3 ;  /* 0x000000f8534d7211 */ /* 0x000fe400018f0eff */
[----:B------:R-:W-:Y:S01]  /*32620*/  ISETP.LT.AND P3, PT, R68, UR4, !P0 ;  /* 0x0000000444007c0c */ /* 0x000fe2000c761270 */
[----:B------:R-:W-:Y:S02]  /*32630*/  ULDC UR4, c[0x0][0x248] ;  /* 0x0000920000047ab9 */ /* 0x000fe40000000800 */
[----:B------:R-:W-:Y:S01]  /*32640*/  VIADD R85, R87, UR4 ;  /* 0x0000000457557c36 */ /* 0x000fe20008000000 */
[----:B------:R-:W-:-:S03]  /*32650*/  ULDC UR4, c[0x0][0x248] ;  /* 0x0000920000047ab9 */ /* 0x000fc60000000800 */
[----:B------:R-:W-:Y:S01]  /*32660*/  VIADD R86, R85, UR4 ;  /* 0x0000000455567c36 */ /* 0x000fe20008000000 */
[----:B------:R-:W-:Y:S01]  /*32670*/  ULDC UR4, c[0x0][0x248] ;  /* 0x0000920000047ab9 */ /* 0x000fe20000000800 */
[----:B------:R0:W-:Y:S01]  /*32680*/  @P2 STG.E.U16 desc[UR56][R76.64], R69 ;  /* 0x000000454c002986 */ /* 0x0001e2000c101538 */
[----:B------:R-:W-:Y:S02]  /*32690*/  VIADD R78, R3, 0x57 ;  /* 0x00000057034e7836 */ /* 0x000fe40000000000 */
[----:B------:R-:W-:Y:S01]  /*326a0*/  VIADD R84, R86, UR4 ;  /* 0x0000000456547c36 */ /* 0x000fe20008000000 */
[----:B------:R-:W-:-:S03]  /*326b0*/  ULDC UR4, c[0x0][0x22c] ;  /* 0x00008b0000047ab9 */ /* 0x000fc60000000800 */
[----:B------:R-:W-:Y:S01]  /*326c0*/  VIADD R68, R84, UR6 ;  /* 0x0000000654447c36 */ /* 0x000fe20008000000 */
[----:B------:R-:W-:Y:S01]  /*326d0*/  PRMT R80, R69, 0x7632, R80 ;  /* 0x0000763245507816 */ /* 0x000fe20000000050 */
        /* <DEDUP_REMOVED lines=9> */
[----:B------:R0:W-:Y:S02]  /*32770*/  @P1 STG.E.U16 desc[UR56][R76.64], R80 ;  /* 0x000000504c001986 */ /* 0x0001e4000c101538 */
[----:B------:R-:W-:Y:S01]  /*32780*/  VIADD R81, R83, UR4 ;  /* 0x0000000453517c36 */ /* 0x000fe20008000000 */
[----:B------:R-:W-:-:S03]  /*32790*/  ULDC UR4, c[0x0][0x248] ;  /* 0x0000920000047ab9 */ /* 0x000fc60000000800 */
[----:B------:R-:W-:Y:S01]  /*327a0*/  VIADD R82, R81, UR4 ;  /* 0x0000000451527c36 */ /* 0x000fe20008000000 */
[----:B------:R-:W-:Y:S01]  /*327b0*/  ULDC UR4, c[0x0][0x248] ;  /* 0x0000920000047ab9 */ /* 0x000fe20000000800 */
[----:B0-----:R-:W-:Y:S01]  /*327c0*/  LEA R76, P1, R79, R2, 0x1 ;  /* 0x000000024f4c7211 */ /* 0x001fe200078208ff */
[----:B------:R-:W-:-:S03]  /*327d0*/  VIADD R78, R3, 0x58 ;  /* 0x00000058034e7836 */ /* 0x000fc60000000000 */
[----:B------:R-:W-:Y:S01]  /*327e0*/  LEA.HI.X.SX32 R77, R79, R248, 0x1, P1 ;  /* 0x000000f84f4d7211 */ /* 0x000fe200008f0eff */
[----:B------:R-:W-:Y:S01]  /*327f0*/  VIADD R79, R82, UR4 ;  /* 0x00000004524f7c36 */ /* 0x000fe20008000000 */
[----:B------:R-:W-:-:S03]  /*32800*/  ULDC UR4, c[0x0][0x248] ;  /* 0x0000920000047ab9 */ /* 0x000fc60000000800 */
[----:B------:R-:W-:Y:S01]  /*32810*/  VIADD R80, R79, UR4 ;  /* 0x000000044f507c36 */ /* 0x000fe20008000000 */
[----:B------:R-:W-:Y:S01]  /*32820*/  ULDC UR4, c[0x0][0x248] ;  /* 0x0000920000047ab9 */ /* 0x000fe20000000800 */
[----:B------:R-:W-:Y:S01]  /*32830*/  ISETP.LT.AND P1, PT, R78, UR6, !P0 ;  /* 0x000000064e007c0c */ /* 0x000fe2000c721270 */
[----:B------:R0:W-:Y:S01]  /*32840*/  @P5 STG.E.U16 desc[UR56][R76.64], R70 ;  /* 0x000000464c005986 */ /* 0x0001e2000c101538 */
[----:B------:R-:W-:Y:S01]  /*32850*/  VIADD R78, R80, UR4 ;  /* 0x00000004504e7c36 */ /* 0x000fe20008000000 */
[----:B------:R-:W-:Y:S01]  /*32860*/  ULDC UR4, c[0x0][0x248] ;  /* 0x0000920000047ab9 */ /* 0x000fe20000000800 */
[----:B------:R-:W-:Y:S01]  /*32870*/  LEA R88, P5, R0, R2, 0x1 ;  /* 0x0000000200587211 */ /* 0x000fe200078a08ff */
[----:B------:R-:W-:Y:S01]  /*32880*/  ULDC UR6, c[0x0][0x22c] ;  /* 0x00008b0000067ab9 */ /* 0x000fe20000000800 */
[----:B------:R-:W-:Y:S02]  /*32890*/  PRMT R103, R70, 0x7632, R103 ;  /* 0x0000763246677816 */ /* 0x000fe40000000067 */
[----:B------:R-:W-:Y:S01]  /*328a0*/  LEA.HI.X.SX32 R89, R0, R248, 0x1, P5 ;  /* 0x000000f800597211 */ /* 0x000fe200028f0eff */
[----:B0-----:R-:W-:Y:S01]  /*328b0*/  VIADD R77, R78, UR4 ;  /* 0x000000044e4d7c36 */ /* 0x001fe20008000000 */
[----:B------:R-:W-:Y:S01]  /*328c0*/  ULDC UR4, c[0x0][0x248] ;  /* 0x0000920000047ab9 */ /* 0x000fe20000000800 */
[----:B------:R-:W-:-:S02]  /*328d0*/  VIADD R0, R3, 0x5a ;  /* 0x0000005a03007836 */ /* 0x000fc40000000000 */
[----:B------:R-:W-:Y:S01]  /*328e0*/  VIADD R76, R77, UR4 ;  /* 0x000000044d4c7c36 */ /* 0x000fe20008000000 */
[----:B------:R-:W-:Y:S01]  /*328f0*/  ULDC UR4, c[0x0][0x248] ;  /* 0x0000920000047ab9 */ /* 0x000fe20000000800 */
[----:B------:R-:W-:Y:S01]  /*32900*/  ISETP.LT.AND P5, PT, R102, UR6, !P0 ;  /* 0x0000000666007c0c */ /* 0x000fe2000c7a1270 */
[----:B------:R-:W-:Y:S01]  /*32910*/  ULDC UR6, c[0x0][0x22c] ;  /* 0x00008b0000067ab9 */ /* 0x000fe20000000800 */
[----:B------:R-:W-:Y:S01]  /*32920*/  VIADD R70, R76, UR4 ;  /* 0x000000044c467c36 */ /* 0x000fe20008000000 */
[----:B------:R0:W-:Y:S01]  /*32930*/  @P4 STG.E.U16 desc[UR56][R88.64], R103 ;  /* 0x0000006758004986 */ /* 0x0001e2000c101538 */
[----:B------:R-:W-:Y:S01]  /*32940*/  ULDC UR4, c[0x0][0x248] ;  /* 0x0000920000047ab9 */ /* 0x000fe20000000800 */
[----:B------:R-:W-:Y:S01]  /*32950*/  ISETP.LT.AND P4, PT, R0, UR6, !P0 ;  /* 0x0000000600007c0c */ /* 0x000fe2000c781270 */
[----:B------:R-:W-:Y:S01]  /*32960*/  VIADD R0, R70, UR4 ;  /* 0x0000000446007c36 */ /* 0x000fe20008000000 */
[----:B------:R-:W-:Y:S01]  /*32970*/  ULDC UR4, c[0x0][0x248] ;  /* 0x0000920000047ab9 */ /* 0x000fe20000000800 */
[----:B------:R-:W-:-:S02]  /*32980*/  ULDC UR6, c[0x0][0x248] ;  /* 0x0000920000067ab9 */ /* 0x000fc40000000800 */
[----:B------:R-:W-:Y:S01]  /*32990*/  VIADD R161, R0, UR4 ;  /* 0x0000000400a17c36 */ /* 0x000fe20008000000 */
[----:B------:R-:W-:Y:S01]  /*329a0*/  ULDC UR4, c[0x0][0x248] ;  /* 0x0000920000047ab9 */ /* 0x000fe20000000800 */
[----:B0-----:R-:W-:Y:S02]  /*329b0*/  LEA R88, P6, R101, R2, 0x1 ;  /* 0x0000000265587211 */ /* 0x001fe400078c08ff */
[----:B------:R-:W-:Y:S01]  /*329c0*/  VIADD R126, R161, UR6 ;  /* 0x00000006a17e7c36 */ /* 0x000fe20008000000 */
[----:B------:R-:W-:Y:S01]  /*329d0*/  ULDC UR6, c[0x0][0x248] ;  /* 0x0000920000067ab9 */ /* 0x000fe20000000800 */
[----:B------:R-:W-:Y:S02]  /*329e0*/  LEA.HI.X.SX32 R89, R101, R248, 0x1, P6 ;  /* 0x000000f865597211 */ /* 0x000fe400030f0eff */
[----:B------:R-:W-:Y:S01]  /*329f0*/  VIADD R57, R126, UR4 ;  /* 0x000000047e397c36 */ /* 0x000fe20008000000 */
[----:B------:R-:W-:Y:S01]  /*32a00*/  ULDC UR4, c[0x0][0x22c] ;  /* 0x00008b0000047ab9 */ /* 0x000fe20000000800 */
[----:B------:R-:W-:Y:S01]  /*32a10*/  VIADD R102, R3, 0x5b ;  /* 0x0000005b03667836 */ /* 0x000fe20000000000 */
[----:B------:R0:W-:Y:S01]  /*32a20*/  @P3 STG.E.U16 desc[UR56][R88.64], R71 ;  /* 0x0000004758003986 */ /* 0x0001e2000c101538 */
        /* <DEDUP_REMOVED lines=10> */
[----:B------:R-:W-:-:S03]  /*32ad0*/  ULDC UR4, c[0x0][0x248] ;  /* 0x0000920000047ab9 */ /* 0x000fc60000000800 */
        /* <DEDUP_REMOVED lines=14> */
[----:B------:R0:W-:Y:S01]  /*32bc0*/  @P1 STG.E.U16 desc[UR56][R88.64], R64 ;  /* 0x0000004058001986 */ /* 0x0001e2000c101538 */
[----:B------:R-:W-:Y:S01]  /*32bd0*/  ISETP.LT.AND P2, PT, R71, UR6, !P0 ;  /* 0x0000000647007c0c */ /* 0x000fe2000c741270 */
[----:B------:R-:W-:Y:S01]  /*32be0*/  VIADD R58, R59, UR4 ;  /* 0x000000043b3a7c36 */ /* 0x000fe20008000000 */
[----:B------:R-:W-:Y:S01]  /*32bf0*/  PRMT R71, R64, 0x7632, R71 ;  /* 0x0000763240477816 */ /* 0x000fe20000000047 */
[----:B------:R-:W-:Y:S01]  /*32c00*/  ULDC UR4, c[0x0][0x248] ;  /* 0x0000920000047ab9 */ /* 0x000fe20000000800 */
[----:B------:R-:W-:Y:S01]  /*32c10*/  ULDC UR6, c[0x0][0x22c] ;  /* 0x00008b0000067ab9 */ /* 0x000fe20000000800 */
[----:B------:R-:W-:Y:S01]  /*32c20*/  VIADD R158, R58, UR4 ;  /* 0x000000043a9e7c36 */ /* 0x000fe20008000000 */
[----:B------:R-:W-:Y:S01]  /*32c30*/  ULDC UR4, c[0x0][0x248] ;  /* 0x0000920000047ab9 */ /* 0x000fe20000000800 */
[----:B0-----:R-:W-:Y:S01]  /*32c40*/  LEA R88, P1, R98, R2, 0x1 ;  /* 0x0000000262587211 */ /* 0x001fe200078208ff */
[----:B------:R-:W-:-:S03]  /*32c50*/  VIADD R64, R3, 0x5d ;  /* 0x0000005d03407836 */ /* 0x000fc60000000000 */
[----:B------:R-:W-:Y:S01]  /*32c60*/  LEA.HI.X.SX32 R89, R98, R248, 0x1, P1 ;  /* 0x000000f862597211 */ /* 0x000fe200008f0eff */
[----:B------:R-:W-:Y:S01]  /*32c70*/  VIADD R130, R158, UR4 ;  /* 0x000000049e827c36 */ /* 0x000fe20008000000 */
[----:B------:R-:W-:Y:S01]  /*32c80*/  ISETP.LT.AND P1, PT, R64, UR6, !P0 ;  /* 0x0000000640007c0c */ /* 0x000fe2000c721270 */
[----:B------:R-:W-:Y:S01]  /*32c90*/  VIADD R64, R3, 0x5e ;  /* 0x0000005e03407836 */ /* 0x000fe20000000000 */
[----:B------:R-:W-:Y:S01]  /*32ca0*/  ULDC UR6, c[0x0][0x248] ;  /* 0x0000920000067ab9 */ /* 0x000fe20000000800 */
[----:B------:R0:W-:Y:S01]  /*32cb0*/  @P5 STG.E.U16 desc[UR56][R88.64], R71 ;  /* 0x0000004758005986 */ /* 0x0001e2000c101538 */
[----:B------:R-:W-:Y:S01]  /*32cc0*/  ULDC UR4, c[0x0][0x22c] ;  /* 0x00008b0000047ab9 */ /* 0x000fe20000000800 */
        /* <DEDUP_REMOVED lines=12> */
[----:B------:R-:W-:Y:S01]  /*32d90*/  LEA R64, P4, R96, R2, 0x1 ;  /* 0x0000000260407211 */ /* 0x000fe200078808ff */
[----:B------:R-:W-:Y:S02]  /*32da0*/  ULDC UR4, c[0x0][0x248] ;  /* 0x0000920000047ab9 */ /* 0x000fe40000000800 */
[----:B------:R-:W-:Y:S01]  /*32db0*/  VIADD R45, R156, UR4 ;  /* 0x000000049c2d7c36 */ /* 0x000fe20008000000 */
[----:B------:R-:W-:Y:S01]  /*32dc0*/  ULDC UR4, c[0x0][0x248] ;  /* 0x0000920000047ab9 */ /* 0x000fe20000000800 */
[----:B------:R-:W-:Y:S01]  /*32dd0*/  VIADD R71, R3, 0x6f ;  /* 0x0000006f03477836 */ /* 0x000fe20000000000 */
[----:B0-----:R-:W-:-:S02]  /*32de0*/  PRMT R88, R65, 0x7632, R88 ;  /* 0x0000763241587816 */ /* 0x001fc40000000058 */
[----:B------:R-:W-:Y:S01]  /*32df0*/  LEA.HI.X.SX32 R65, R96, R248, 0x1, P4 ;  /* 0x000000f860417211 */ /* 0x000fe200020f0eff */
[----:B------:R-:W-:Y:S01]  /*32e00*/  VIADD R44, R45, UR4 ;  /* 0x000000042d2c7c36 */ /* 0x000fe20008000000 */
[----:B------:R-:W-:Y:S01]  /*32e10*/  ULDC UR4, c[0x0][0x248] ;  /* 0x0000920000047ab9 */ /* 0x000fe20000000800 */
[----:B------:R-:W-:Y:S01]  /*32e20*/  ISETP.LT.AND P4, PT, R71, UR5, !P0 ;  /* 0x0000000547007c0c */ /* 0x000fe2000c781270 */
[----:B------:R-:W-:Y:S01]  /*32e30*/  VIADD R71, R3, 0x6e ;  /* 0x0000006e03477836 */ /* 0x000fe20000000000 */
[----:B------:R0:W-:Y:S01]  /*32e40*/  @P3 STG.E.U16 desc[UR56][R64.64], R88 ;  /* 0x0000005840003986 */ /* 0x0001e2000c101538 */
        /* <DEDUP_REMOVED lines=14> */
[----:B------:R-:W-:Y:S01]  /*32f30*/  PRMT R71, R66, 0x7632, R71 ;  /* 0x0000763242477816 */ /* 0x000fe20000000047 */
[----:B------:R-:W-:Y:S01]  /*32f40*/  VIADD R153, R46, UR4 ;  /* 0x000000042e997c36 */ /* 0x000fe20008000000 */
[----:B------:R-:W-:-:S03]  /*32f50*/  ULDC UR4, c[0x0][0x22c] ;  /* 0x00008b0000047ab9 */ /* 0x000fc60000000800 */
[----:B------:R-:W-:Y:S01]  /*32f60*/  VIADD R152, R153, UR5 ;  /* 0x0000000599987c36 */ /* 0x000fe20008000000 */
[----:B------:R-:W-:Y:S01]  /*32f70*/  ULDC UR5, c[0x0][0x22c] ;  /* 0x00008b0000057ab9 */ /* 0x000fe20000000800 */
[----:B0-----:R-:W-:Y:S01]  /*32f80*/  LEA R64, P2, R94, R2, 0x1 ;  /* 0x000000025e407211 */ /* 0x001fe200078408ff */
[----:B------:R-:W-:-:S03]  /*32f90*/  VIADD R66, R3, 0x6d ;  /* 0x0000006d03427836 */ /* 0x000fc60000000000 */
        /* <DEDUP_REMOVED lines=32> */
[----:B------:R0:W-:Y:S01]  /*331a0*/  @P5 STG.E.U16 desc[UR56][R64.64], R67 ;  /* 0x0000004340005986 */ /* 0x0001e2000c101538 */
[----:B------:R-:W-:Y:S02]  /*331b0*/  ULDC UR8, c[0x0][0x248] ;  /* 0x0000920000087ab9 */ /* 0x000fe40000000800 */
[----:B------:R-:W-:Y:S01]  /*331c0*/  VIADD R33, R146, UR9 ;  /* 0x0000000992217c36 */ /* 0x000fe20008000000 */
[----:B------:R-:W-:Y:S01]  /*331d0*/  LEA R104, P5, R91, R2, 0x1 ;  /* 0x000000025b687211 */ /* 0x000fe200078a08ff */
[----:B------:R-:W-:Y:S02]  /*331e0*/  ULDC UR9, c[0x0][0x248] ;  /* 0x0000920000097ab9 */ /* 0x000fe40000000800 */
[----:B------:R-:W-:Y:S01]  /*331f0*/  VIADD R32, R33, UR4 ;  /* 0x0000000421207c36 */ /* 0x000fe20008000000 */
[----:B------:R-:W-:Y:S01]  /*33200*/  LEA.HI.X.SX32 R105, R91, R248, 0x1, P5 ;  /* 0x000000f85b697211 */ /* 0x000fe200028f0eff */
[----:B------:R-:W-:-:S02]  /*33210*/  ULDC UR4, c[0x0][0x248] ;  /* 0x0000920000047ab9 */ /* 0x000fc40000000800 */
[----:B------:R-:W-:Y:S01]  /*33220*/  VIADD R145, R32, UR10 ;  /* 0x0000000a20917c36 */ /* 0x000fe20008000000 */
[-C--:B------:R-:W-:Y:S01]  /*33230*/  LEA R244, P6, R92, R2.reuse, 0x1 ;  /* 0x000000025cf47211 */ /* 0x080fe200078c08ff */
[----:B------:R-:W-:Y:S01]  /*33240*/  VIADD R66, R3, 0x5f ;  /* 0x0000005f03427836 */ /* 0x000fe20000000000 */
[----:B------:R-:W-:Y:S01]  /*33250*/  LEA R106, P5, R60, R2, 0x1 ;  /* 0x000000023c6a7211 */ /* 0x000fe200078a08ff */
[----:B------:R-:W-:Y:S01]  /*33260*/  VIADD R144, R145, UR11 ;  /* 0x0000000b91907c36 */ /* 0x000fe20008000000 */
[-C--:B------:R-:W-:Y:S01]  /*33270*/  LEA.HI.X.SX32 R245, R92, R248.reuse, 0x1, P6 ;  /* 0x000000f85cf57211 */ /* 0x080fe200030f0eff */
[----:B------:R-:W-:Y:S01]  /*33280*/  ULDC UR11, c[0x0][0x248] ;  /* 0x00009200000b7ab9 */ /* 0x000fe20000000800 */
[----:B0-----:R-:W-:Y:S01]  /*33290*/  PRMT R67, R67, 0x7632, R67 ;  /* 0x0000763243437816 */ /* 0x001fe20000000043 */
[----:B------:R-:W-:Y:S01]  /*332a0*/  VIADD R39, R144, UR6 ;  /* 0x0000000690277c36 */ /* 0x000fe20008000000 */
[----:B------:R-:W-:Y:S01]  /*332b0*/  LEA.HI.X.SX32 R107, R60, R248, 0x1, P5 ;  /* 0x000000f83c6b7211 */ /* 0x000fe200028f0eff */
[----:B------:R-:W-:Y:S01]  /*332c0*/  ULDC UR6, c[0x0][0x248] ;  /* 0x0000920000067ab9 */ /* 0x000fe20000000800 */
[----:B------:R-:W-:Y:S01]  /*332d0*/  ULDC UR10, c[0x0][0x248] ;  /* 0x00009200000a7ab9 */ /* 0x000fe20000000800 */
[----:B------:R-:W-:Y:S01]  /*332e0*/  VIADD R38, R39, UR7 ;  /* 0x0000000727267c36 */ /* 0x000fe20008000000 */
[----:B------:R-:W-:Y:S01]  /*332f0*/  LEA R102, P6, R90, R2, 0x1 ;  /* 0x000000025a667211 */ /* 0x000fe200078c08ff */
[----:B------:R-:W-:-:S02]  /*33300*/  ULDC UR7, c[0x0][0x248] ;  /* 0x0000920000077ab9 */ /* 0x000fc40000000800 */
[----:B------:R-:W-:Y:S01]  /*33310*/  VIADD R143, R38, UR5 ;  /* 0x00000005268f7c36 */ /* 0x000fe20008000000 */
[----:B------:R-:W-:Y:S01]  /*33320*/  LEA R246, P5, R62, R2, 0x1 ;  /* 0x000000023ef67211 */ /* 0x000fe200078a08ff */
[----:B------:R-:W-:Y:S02]  /*33330*/  ULDC UR5, c[0x0][0x248] ;  /* 0x0000920000057ab9 */ /* 0x000fe40000000800 */
[----:B------:R-:W-:Y:S01]  /*33340*/  VIADD R142, R143, UR8 ;  /* 0x000000088f8e7c36 */ /* 0x000fe20008000000 */
[-C--:B------:R-:W-:Y:S01]  /*33350*/  LEA.HI.X.SX32 R103, R90, R248.reuse, 0x1, P6 ;  /* 0x000000f85a677211 */ /* 0x080fe200030f0eff */
[----:B------:R-:W-:Y:S02]  /*33360*/  ULDC UR8, c[0x0][0x248] ;  /* 0x0000920000087ab9 */ /* 0x000fe40000000800 */
[----:B------:R-:W-:Y:S01]  /*33370*/  VIADD R27, R142, UR4 ;  /* 0x000000048e1b7c36 */ /* 0x000fe20008000000 */
[----:B------:R-:W-:Y:S01]  /*33380*/  LEA.HI.X.SX32 R247, R62, R248, 0x1, P5 ;  /* 0x000000f83ef77211 */ /* 0x000fe200028f0eff */
[----:B------:R-:W-:-:S02]  /*33390*/  ULDC UR4, c[0x0][0x248] ;  /* 0x0000920000047ab9 */ /* 0x000fc40000000800 */
[----:B------:R-:W-:Y:S01]  /*333a0*/  VIADD R26, R27, UR9 ;  /* 0x000000091b1a7c36 */ /* 0x000fe20008000000 */
[-C--:B------:R-:W-:Y:S01]  /*333b0*/  LEA R60, P6, R61, R2.reuse, 0x1 ;  /* 0x000000023d3c7211 */ /* 0x080fe200078c08ff */
[----:B------:R-:W-:Y:S01]  /*333c0*/  ULDC UR9, c[0x0][0x248] ;  /* 0x0000920000097ab9 */ /* 0x000fe20000000800 */
[----:B------:R-:W-:Y:S01]  /*333d0*/  LEA R100, P5, R63, R2, 0x1 ;  /* 0x000000023f647211 */ /* 0x000fe200078a08ff */
[----:B------:R-:W-:Y:S01]  /*333e0*/  VIADD R141, R26, UR6 ;  /* 0x000000061a8d7c36 */ /* 0x000fe20008000000 */
[-C--:B------:R-:W-:Y:S01]  /*333f0*/  LEA.HI.X.SX32 R61, R61, R248.reuse, 0x1, P6 ;  /* 0x000000f83d3d7211 */ /* 0x080fe200030f0eff */
[----:B------:R-:W-:Y:S01]  /*33400*/  ULDC UR6, c[0x0][0x22c] ;  /* 0x00008b0000067ab9 */ /* 0x000fe20000000800 */
[----:B------:R-:W-:Y:S01]  /*33410*/  LEA.HI.X.SX32 R101, R63, R248, 0x1, P5 ;  /* 0x000000f83f657211 */ /* 0x000fe200028f0eff */
        /* <DEDUP_REMOVED lines=15> */
[----:B------:R-:W-:-:S02]  /*33510*/  LEA.HI.X.SX32 R97, R84, R248, 0x1, P5 ;  /* 0x000000f854617211 */ /* 0x000fc400028f0eff */
[CC--:B------:R-:W-:Y:S02]  /*33520*/  LEA R94, P6, R68.reuse, R2.reuse, 0x1 ;  /* 0x00000002445e7211 */ /* 0x0c0fe400078c08ff */
[----:B------:R-:W-:Y:S01]  /*33530*/  LEA R92, P5, R69, R2, 0x1 ;  /* 0x00000002455c7211 */ /* 0x000fe200078a08ff */
[----:B------:R-:W-:Y:S01]  /*33540*/  VIADD R138, R139, UR4 ;  /* 0x000000048b8a7c36 */ /* 0x000fe20008000000 */
[-C--:B------:R-:W-:Y:S01]  /*33550*/  LEA.HI.X.SX32 R95, R68, R248.reuse, 0x1, P6 ;  /* 0x000000f8445f7211 */ /* 0x080fe200030f0eff */
[----:B------:R-:W-:Y:S01]  /*33560*/  ULDC UR4, c[0x0][0x248] ;  /* 0x0000920000047ab9 */ /* 0x000fe20000000800 */
[----:B------:R-:W-:Y:S02]  /*33570*/  LEA.HI.X.SX32 R93, R69, R248, 0x1, P5 ;  /* 0x000000f8455d7211 */ /* 0x000fe400028f0eff */
[-C--:B------:R-:W-:Y:S02]  /*33580*/  LEA R68, P6, R83, R2.reuse, 0x1 ;  /* 0x0000000253447211 */ /* 0x080fe400078c08ff */
        /* <DEDUP_REMOVED lines=19> */
[C---:B------:R-:W-:Y:S01]  /*336c0*/  LEA R80, P5, R77.reuse, R2, 0x1 ;  /* 0x000000024d507211 */ /* 0x040fe200078a08ff */
[----:B------:R-:W-:Y:S01]  /*336d0*/  VIADD R31, R136, UR4 ;  /* 0x00000004881f7c36 */ /* 0x000fe20008000000 */
[----:B------:R-:W-:Y:S02]  /*336e0*/  ULDC UR4, c[0x0][0x248] ;  /* 0x0000920000047ab9 */ /* 0x000fe40000000800 */
[----:B------:R-:W-:Y:S02]  /*336f0*/  LEA.HI.X.SX32 R81, R77, R248, 0x1, P5 ;  /* 0x000000f84d517211 */ /* 0x000fe400028f0eff */
[C---:B------:R-:W-:Y:S01]  /*33700*/  LEA R78, P5, R76.reuse, R2, 0x1 ;  /* 0x000000024c4e7211 */ /* 0x040fe200078a08ff */
[----:B------:R-:W-:Y:S01]  /*33710*/  VIADD R30, R31, UR4 ;  /* 0x000000041f1e7c36 */ /* 0x000fe20008000000 */
[----:B------:R-:W-:Y:S02]  /*33720*/  ULDC UR4, c[0x0][0x248] ;  /* 0x0000920000047ab9 */ /* 0x000fe40000000800 */
[----:B------:R-:W-:-:S02]  /*33730*/  LEA.HI.X.SX32 R79, R76, R248, 0x1, P5 ;  /* 0x000000f84c4f7211 */ /* 0x000fc400028f0eff */
[----:B------:R-:W-:Y:S01]  /*33740*/  LEA R76, P5, R70, R2, 0x1 ;  /* 0x00000002464c7211 */ /* 0x000fe200078a08ff */
[----:B------:R-:W-:Y:S01]  /*33750*/  VIADD R13, R30, UR4 ;  /* 0x000000041e0d7c36 */ /* 0x000fe20008000000 */
[----:B------:R-:W-:Y:S01]  /*33760*/  ISETP.LT.AND P6, PT, R66, UR12, !P0 ;  /* 0x0000000c42007c0c */ /* 0x000fe2000c7c1270 */
[----:B------:R-:W-:Y:S01]  /*33770*/  ULDC UR4, c[0x0][0x248] ;  /* 0x0000920000047ab9 */ /* 0x000fe20000000800 */
[----:B------:R-:W-:Y:S01]  /*33780*/  LEA.HI.X.SX32 R77, R70, R248, 0x1, P5 ;  /* 0x000000f8464d7211 */ /* 0x000fe200028f0eff */
[----:B------:R-:W-:Y:S01]  /*33790*/  VIADD R66, R3, 0x60 ;  /* 0x0000006003427836 */ /* 0x000fe20000000000 */
[C---:B------:R-:W-:Y:S01]  /*337a0*/  LEA R70, P5, R0.reuse, R2, 0x1 ;  /* 0x0000000200467211 */ /* 0x040fe200078a08ff */
[----:B------:R-:W-:Y:S01]  /*337b0*/  VIADD R12, R13, UR4 ;  /* 0x000000040d0c7c36 */ /* 0x000fe20008000000 */
[----:B------:R-:W-:Y:S01]  /*337c0*/  ULDC UR4, c[0x0][0x248] ;  /* 0x0000920000047ab9 */ /* 0x000fe20000000800 */
[----:B------:R-:W-:Y:S01]  /*337d0*/  ULDC UR12, c[0x0][0x248] ;  /* 0x00009200000c7ab9 */ /* 0x000fe20000000800 */
[----:B------:R-:W-:Y:S01]  /*337e0*/  LEA.HI.X.SX32 R71, R0, R248, 0x1, P5 ;  /* 0x000000f800477211 */ /* 0x000fe200028f0eff */
[----:B------:R-:W-:Y:S01]  /*337f0*/  VIADD R25, R12, UR4 ;  /* 0x000000040c197c36 */ /* 0x000fe20008000000 */
[----:B------:R-:W-:Y:S01]  /*33800*/  ISETP.LT.AND P5, PT, R66, UR6, !P0 ;  /* 0x0000000642007c0c */ /* 0x000fe2000c7a1270 */
[----:B------:R-:W-:Y:S01]  /*33810*/  VIADD R0, R3, 0x61 ;  /* 0x0000006103007836 */ /* 0x000fe20000000000 */
[----:B------:R-:W-:Y:S01]  /*33820*/  ULDC UR4, c[0x0][0x248] ;  /* 0x0000920000047ab9 */ /* 0x000fe20000000800 */
[----:B------:R-:W-:Y:S01]  /*33830*/  @P6 STG.E.U16 desc[UR56][R104.64], R67 ;  /* 0x0000004368006986 */ /* 0x000fe2000c101538 */
[----:B------:R-:W-:Y:S01]  /*33840*/  VIADD R24, R25, UR4 ;  /* 0x0000000419187c36 */ /* 0x000fe20008000000 */
[----:B------:R-:W-:Y:S01]  /*33850*/  ULDC UR4, c[0x0][0x248] ;  /* 0x0000920000047ab9 */ /* 0x000fe20000000800 */
[----:B------:R-:W-:Y:S01]  /*33860*/  ISETP.LT.AND P6, PT, R0, UR5, !P0 ;  /* 0x0000000500007c0c */ /* 0x000fe2000c7c1270 */
[C---:B------:R-:W-:Y:S01]  /*33870*/  VIADD R0, R3.reuse, 0x6a ;  /* 0x0000006a03007836 */ /* 0x040fe20000000000 */
[----:B------:R-:W-:Y:S01]  /*33880*/  ULDC UR5, c[0x0][0x22c] ;  /* 0x00008b0000057ab9 */ /* 0x000fe20000000800 */
[----:B------:R-:W-:Y:S01]  /*33890*/  VIADD R23, R24, UR4 ;  /* 0x0000000418177c36 */ /* 0x000fe20008000000 */
[----:B------:R-:W-:Y:S01]  /*338a0*/  ULDC UR4, c[0x0][0x248] ;  /* 0x0000920000047ab9 */ /* 0x000fe20000000800 */
[----:B------:R-:W-:Y:S01]  /*338b0*/  VIADD R66, R3, 0x67 ;  /* 0x0000006703427836 */ /* 0x000fe20000000000 */
[----:B------:R-:W-:Y:S01]  /*338c0*/  ULDC UR6, c[0x0][0x248] ;  /* 0x0000920000067ab9 */ /* 0x000fe20000000800 */
[----:B------:R-:W-:Y:S01]  /*338d0*/  VIADD R22, R23, UR4 ;  /* 0x0000000417167c36 */ /* 0x000fe20008000000 */
[----:B------:R0:W-:Y:S01]  /*338e0*/  @P5 STG.E.U16 desc[UR56][R244.64], R52 ;  /* 0x00000034f4005986 */ /* 0x0001e2000c101538 */
[----:B------:R-:W-:Y:S01]  /*338f0*/  ISETP.LT.AND P5, PT, R0, UR5, !P0 ;  /* 0x0000000500007c0c */ /* 0x000fe2000c7a1270 */
[----:B------:R-:W-:Y:S01]  /*33900*/  ULDC UR4, c[0x0][0x248] ;  /* 0x0000920000047ab9 */ /* 0x000fe20000000800 */
[----:B------:R-:W-:Y:S01]  /*33910*/  VIADD R0, R3, 0x63 ;  /* 0x0000006303007836 */ /* 0x000fe20000000000 */
[----:B------:R-:W-:Y:S01]  /*33920*/  ULDC UR5, c[0x0][0x22c] ;  /* 0x00008b0000057ab9 */ /* 0x000fe20000000800 */
[----:B------:R-:W-:Y:S01]  /*33930*/  VIADD R21, R22, UR4 ;  /* 0x0000000416157c36 */ /* 0x000fe20008000000 */
[----:B------:R-:W-:Y:S01]  /*33940*/  ULDC UR4, c[0x0][0x248] ;  /* 0x0000920000047ab9 */ /* 0x000fe20000000800 */
[----:B0-----:R-:W-:-:S02]  /*33950*/  PRMT R52, R52, 0x7632, R52 ;  /* 0x0000763234347816 */ /* 0x001fc40000000034 */
[----:B------:R-:W-:Y:S01]  /*33960*/  VIADD R17, R21, UR4 ;  /* 0x0000000415117c36 */ /* 0x000fe20008000000 */
[----:B------:R-:W-:Y:S02]  /*33970*/  ULDC UR4, c[0x0][0x248] ;  /* 0x0000920000047ab9 */ /* 0x000fe40000000800 */
[----:B------:R0:W-:Y:S01]  /*33980*/  @P6 STG.E.U16 desc[UR56][R106.64], R52 ;  /* 0x000000346a006986 */ /* 0x0001e2000c101538 */
[----:B------:R-:W-:Y:S01]  /*33990*/  ISETP.LT.AND P6, PT, R0, UR5, !P0 ;  /* 0x0000000500007c0c */ /* 0x000fe2000c7c1270 */
[----:B------:R-:W-:Y:S01]  /*339a0*/  VIADD R0, R3, 0x64 ;  /* 0x0000006403007836 */ /* 0x000fe20000000000 */
[----:B------:R-:W-:Y:S01]  /*339b0*/  ULDC UR5, c[0x0][0x22c] ;  /* 0x00008b0000057ab9 */ /* 0x000fe20000000800 */
[----:B------:R-:W-:Y:S01]  /*339c0*/  VIADD R16, R17, UR4 ;  /* 0x0000000411107c36 */ /* 0x000fe20008000000 */
[----:B------:R1:W-:Y:S01]  /*339d0*/  @P1 STG.E.U16 desc[UR56][R102.64], R53 ;  /* 0x0000003566001986 */ /* 0x0003e2000c101538 */
[----:B------:R-:W-:Y:S01]  /*339e0*/  ULDC UR4, c[0x0][0x248] ;  /* 0x0000920000047ab9 */ /* 0x000fe20000000800 */
[----:B------:R-:W-:Y:S01]  /*339f0*/  ISETP.LT.AND P1, PT, R0, UR5, !P0 ;  /* 0x0000000500007c0c */ /* 0x000fe2000c721270 */
[----:B------:R-:W-:Y:S01]  /*33a00*/  VIADD R0, R16, UR4 ;  /* 0x0000000410007c36 */ /* 0x000fe20008000000 */
[----:B------:R-:W-:Y:S01]  /*33a10*/  ULDC UR4, c[0x0][0x248] ;  /* 0x0000920000047ab9 */ /* 0x000fe20000000800 */
[----:B------:R-:W-:Y:S01]  /*33a20*/  ULDC UR5, c[0x0][0x22c] ;  /* 0x00008b0000057ab9 */ /* 0x000fe20000000800 */
[----:B0-----:R-:W-:Y:S01]  /*33a30*/  VIADD R52, R3, 0x65 ;  /* 0x0000006503347836 */ /* 0x001fe20000000000 */
[----:B-1----:R-:W-:Y:S01]  /*33a40*/  PRMT R53, R53, 0x7632, R53 ;  /* 0x0000763235357816 */ /* 0x002fe20000000035 */
[----:B------:R-:W-:Y:S01]  /*33a50*/  VIADD R20, R0, UR4 ;  /* 0x0000000400147c36 */ /* 0x000fe20008000000 */
[----:B------:R-:W-:-:S03]  /*33a60*/  ULDC UR4, c[0x0][0x248] ;  /* 0x0000920000047ab9 */ /* 0x000fc60000000800 */
[----:B------:R0:W-:Y:S01]  /*33a70*/  @P6 STG.E.U16 desc[UR56][R246.64], R53 ;  /* 0x00000035f6006986 */ /* 0x0001e2000c101538 */
[----:B------:R-:W-:Y:S01]  /*33a80*/  ISETP.LT.AND P6, PT, R52, UR5, !P0 ;  /* 0x0000000534007c0c */ /* 0x000fe2000c7c1270 */
[----:B------:R-:W-:Y:S01]  /*33a90*/  VIADD R52, R20, UR4 ;  /* 0x0000000414347c36 */ /* 0x000fe20008000000 */
[----:B------:R-:W-:Y:S01]  /*33aa0*/  ULDC UR4, c[0x0][0x248] ;  /* 0x0000920000047ab9 */ /* 0x000fe20000000800 */
[----:B------:R1:W-:Y:S01]  /*33ab0*/  @P1 STG.E.U16 desc[UR56][R60.64], R54 ;  /* 0x000000363c001986 */ /* 0x0003e2000c101538 */
[----:B------:R-:W-:Y:S01]  /*33ac0*/  ULDC UR5, c[0x0][0x22c] ;  /* 0x00008b0000057ab9 */ /* 0x000fe20000000800 */
[----:B0-----:R-:W-:Y:S02]  /*33ad0*/  VIADD R53, R3, 0x66 ;  /* 0x0000006603357836 */ /* 0x001fe40000000000 */
[----:B-1----:R-:W-:Y:S01]  /*33ae0*/  VIADD R60, R52, UR4 ;  /* 0x00000004343c7c36 */ /* 0x002fe20008000000 */
[----:B------:R-:W-:Y:S01]  /*33af0*/  PRMT R61, R54, 0x7632, R61 ;  /* 0x00007632363d7816 */ /* 0x000fe2000000003d */
[----:B------:R-:W-:-:S02]  /*33b00*/  ULDC UR4, c[0x0][0x248] ;  /* 0x0000920000047ab9 */ /* 0x000fc40000000800 */
[----:B------:R-:W-:Y:S01]  /*33b10*/  VIADD R54, R60, UR4 ;  /* 0x000000043c367c36 */ /* 0x000fe20008000000 */
[----:B------:R-:W-:Y:S01]  /*33b20*/  ISETP.LT.AND P1, PT, R53, UR5, !P0 ;  /* 0x0000000535007c0c */ /* 0x000fe2000c721270 */
[----:B------:R-:W-:Y:S01]  /*33b30*/  ULDC UR4, c[0x0][0x248] ;  /* 0x0000920000047ab9 */ /* 0x000fe20000000800 */
[----:B------:R0:W-:Y:S01]  /*33b40*/  @P6 STG.E.U16 desc[UR56][R100.64], R61 ;  /* 0x0000003d64006986 */ /* 0x0001e2000c101538 */
[----:B------:R-:W-:Y:S02]  /*33b50*/  ULDC UR5, c[0x0][0x22c] ;  /* 0x00008b0000057ab9 */ /* 0x000fe40000000800 */
[----:B------:R-:W-:Y:S01]  /*33b60*/  ISETP.LT.AND P6, PT, R66, UR5, !P0 ;  /* 0x0000000542007c0c */ /* 0x000fe2000c7c1270 */
[----:B------:R-:W-:Y:S01]  /*33b70*/  ULDC UR5, c[0x0][0x248] ;  /* 0x0000920000057ab9 */ /* 0x000fe20000000800 */
[----:B0-----:R-:W-:Y:S01]  /*33b80*/  VIADD R61, R54, UR4 ;  /* 0x00000004363d7c36 */ /* 0x001fe20008000000 */
[----:B------:R-:W-:-:S03]  /*33b90*/  ULDC UR4, c[0x0][0x248] ;  /* 0x0000920000047ab9 */ /* 0x000fc60000000800 */
[----:B------:R-:W-:Y:S01]  /*33ba0*/  VIADD R53, R61, UR4 ;  /* 0x000000043d357c36 */ /* 0x000fe20008000000 */
[----:B------:R-:W-:-:S03]  /*33bb0*/  ULDC UR4, c[0x0][0x248] ;  /* 0x0000920000047ab9 */ /* 0x000fc60000000800 */
[----:B------:R-:W-:Y:S01]  /*33bc0*/  VIADD R19, R53, UR4 ;  /* 0x0000000435137c36 */ /* 0x000fe20008000000 */
[----:B------:R-:W-:Y:S01]  /*33bd0*/  PRMT R66, R55, 0x7632, R66 ;  /* 0x0000763237427816 */ /* 0x000fe20000000042 */
[----:B------:R0:W-:Y:S01]  /*33be0*/  @P1 STG.E.U16 desc[UR56][R62.64], R55 ;  /* 0x000000373e001986 */ /* 0x0001e2000c101538 */
[----:B------:R-:W-:Y:S01]  /*33bf0*/  ULDC UR4, c[0x0][0x248] ;  /* 0x0000920000047ab9 */ /* 0x000fe20000000800 */
[----:B0-----:R-:W-:Y:S01]  /*33c00*/  VIADD R55, R19, UR5 ;  /* 0x0000000513377c36 */ /* 0x001fe20008000000 */
[----:B------:R-:W-:Y:S01]  /*33c10*/  ULDC UR5, c[0x0][0x22c] ;  /* 0x00008b0000057ab9 */ /* 0x000fe20000000800 */
[----:B------:R-:W-:Y:S02]  /*33c20*/  VIADD R62, R3, 0x68 ;  /* 0x00000068033e7836 */ /* 0x000fe40000000000 */
[----:B------:R-:W-:Y:S01]  /*33c30*/  VIADD R18, R55, UR4 ;  /* 0x0000000437127c36 */ /* 0x000fe20008000000 */
[----:B------:R-:W-:Y:S02]  /*33c40*/  ULDC UR4, c[0x0][0x248] ;  /* 0x0000920000047ab9 */ /* 0x000fe40000000800 */
[----:B------:R-:W-:Y:S01]  /*33c50*/  ISETP.LT.AND P1, PT, R62, UR5, !P0 ;  /* 0x000000053e007c0c */ /* 0x000fe2000c721270 */
[----:B------:R-:W-:Y:S01]  /*33c60*/  VIADD R62, R18, UR4 ;  /* 0x00000004123e7c36 */ /* 0x000fe20008000000 */
[----:B------:R-:W-:Y:S01]  /*33c70*/  ULDC UR4, c[0x0][0x248] ;  /* 0x0000920000047ab9 */ /* 0x000fe20000000800 */
[----:B------:R-:W-:Y:S01]  /*33c80*/  VIADD R63, R3, 0x69 ;  /* 0x00000069033f7836 */ /* 0x000fe20000000000 */
[----:B------:R-:W-:Y:S01]  /*33c90*/  ULDC UR5, c[0x0][0x22c] ;  /* 0x00008b0000057ab9 */ /* 0x000fe20000000800 */
[----:B------:R-:W-:Y:S01]  /*33ca0*/  VIADD R15, R62, UR4 ;  /* 0x000000043e0f7c36 */ /* 0x000fe20008000000 */
[----:B------:R-:W-:Y:S01]  /*33cb0*/  @P6 STG.E.U16 desc[UR56][R98.64], R66 ;  /* 0x0000004262006986 */ /* 0x000fe2000c101538 */
[----:B------:R-:W-:Y:S01]  /*33cc0*/  ULDC UR4, c[0x0][0x248] ;  /* 0x0000920000047ab9 */ /* 0x000fe20000000800 */
[----:B------:R-:W-:Y:S01]  /*33cd0*/  ISETP.LT.AND P6, PT, R63, UR5, !P0 ;  /* 0x000000053f007c0c */ /* 0x000fe2000c7c1270 */
[----:B------:R-:W-:Y:S01]  /*33ce0*/  VIADD R63, R15, UR4 ;  /* 0x000000040f3f7c36 */ /* 0x000fe20008000000 */
[----:B------:R-:W-:Y:S01]  /*33cf0*/  ULDC UR4, c[0x0][0x248] ;  /* 0x0000920000047ab9 */ /* 0x000fe20000000800 */
[----:B------:R-:W-:-:S02]  /*33d00*/  ULDC UR5, c[0x0][0x22c] ;  /* 0x00008b0000057ab9 */ /* 0x000fc40000000800 */
[----:B------:R-:W-:Y:S01]  /*33d10*/  VIADD R14, R63, UR4 ;  /* 0x000000043f0e7c36 */ /* 0x000fe20008000000 */
[----:B------:R-:W-:Y:S01]  /*33d20*/  ULDC UR4, c[0x0][0x248] ;  /* 0x0000920000047ab9 */ /* 0x000fe20000000800 */
[----:B------:R0:W-:Y:S02]  /*33d30*/  @P1 STG.E.U16 desc[UR56][R64.64], R72 ;  /* 0x0000004840001986 */ /* 0x0001e4000c101538 */
        /* <DEDUP_REMOVED lines=8> */
[----:B------:R-:W-:Y:S01]  /*33dc0*/  PRMT R72, R72, 0x7632, R72 ;  /* 0x0000763248487816 */ /* 0x000fe20000000048 */
[----:B------:R-:W-:Y:S01]  /*33dd0*/  VIADD R66, R3, 0x6b ;  /* 0x0000006b03427836 */ /* 0x000fe20000000000 */
[----:B------:R-:W-:Y:S01]  /*33de0*/  ULDC UR5, c[0x0][0x22c] ;  /* 0x00008b0000057ab9 */ /* 0x000fe20000000800 */
[----:B------:R-:W-:Y:S01]  /*33df0*/  VIADD R5, R64, UR4 ;  /* 0x0000000440057c36 */ /* 0x000fe20008000000 */
[----:B------:R-:W-:-:S03]  /*33e00*/  ULDC UR4, c[0x0][0x248] ;  /* 0x0000920000047ab9 */ /* 0x000fc60000000800 */
[----:B------:R-:W-:Y:S01]  /*33e10*/  VIADD R4, R5, UR4 ;  /* 0x0000000405047c36 */ /* 0x000fe20008000000 */
[----:B------:R-:W-:Y:S01]  /*33e20*/  ULDC UR4, c[0x0][0x248] ;  /* 0x0000920000047ab9 */ /* 0x000fe20000000800 */
[----:B------:R0:W-:Y:S02]  /*33e30*/  @P6 STG.E.U16 desc[UR56][R96.64], R72 ;  /* 0x0000004860006986 */ /* 0x0001e4000c101538 */
[----:B------:R-:W-:Y:S01]  /*33e40*/  VIADD R134, R4, UR4 ;  /* 0x0000000404867c36 */ /* 0x000fe20008000000 */
[----:B------:R-:W-:Y:S01]  /*33e50*/  ULDC UR4, c[0x0][0x248] ;  /* 0x0000920000047ab9 */ /* 0x000fe20000000800 */
[----:B------:R-:W-:Y:S01]  /*33e60*/  ISETP.LT.AND P6, PT, R66, UR5, !P0 ;  /* 0x0000000542007c0c */ /* 0x000fe2000c7c1270 */
[----:B------:R-:W-:Y:S01]  /*33e70*/  VIADD R67, R3, 0x70 ;  /* 0x0000007003437836 */ /* 0x000fe20000000000 */
[----:B------:R-:W-:Y:S01]  /*33e80*/  ULDC UR5, c[0x0][0x22c] ;  /* 0x00008b0000057ab9 */ /* 0x000fe20000000800 */
[----:B------:R-:W-:Y:S01]  /*33e90*/  VIADD R66, R134, UR4 ;  /* 0x0000000486427c36 */ /* 0x000fe20008000000 */
[----:B------:R-:W-:Y:S01]  /*33ea0*/  ULDC UR4, c[0x0][0x248] ;  /* 0x0000920000047ab9 */ /* 0x000fe20000000800 */
[----:B------:R1:W-:Y:S02]  /*33eb0*/  @P5 STG.E.U16 desc[UR56][R94.64], R73 ;  /* 0x000000495e005986 */ /* 0x0003e4000c101538 */
[----:B------:R-:W-:Y:S01]  /*33ec0*/  VIADD R11, R66, UR4 ;  /* 0x00000004420b7c36 */ /* 0x000fe20008000000 */
[----:B------:R-:W-:Y:S01]  /*33ed0*/  ULDC UR4, c[0x0][0x248] ;  /* 0x0000920000047ab9 */ /* 0x000fe20000000800 */
[----:B------:R-:W-:Y:S01]  /*33ee0*/  ISETP.LT.AND P5, PT, R67, UR5, !P0 ;  /* 0x0000000543007c0c */ /* 0x000fe2000c7a1270 */
[----:B0-----:R-:W-:Y:S01]  /*33ef0*/  VIADD R72, R3, 0x71 ;  /* 0x0000007103487836 */ /* 0x001fe20000000000 */
[----:B------:R-:W-:Y:S01]  /*33f00*/  ULDC UR5, c[0x0][0x22c] ;  /* 0x00008b0000057ab9 */ /* 0x000fe20000000800 */
[----:B------:R-:W-:Y:S01]  /*33f10*/  VIADD R67, R11, UR4 ;  /* 0x000000040b437c36 */ /* 0x000fe20008000000 */
[----:B------:R-:W-:-:S03]  /*33f20*/  ULDC UR4, c[0x0][0x248] ;  /* 0x0000920000047ab9 */ /* 0x000fc60000000800 */
[----:B------:R-:W-:Y:S01]  /*33f30*/  VIADD R9, R67, UR4 ;  /* 0x0000000443097c36 */ /* 0x000fe20008000000 */
[----:B-1----:R-:W-:Y:S01]  /*33f40*/  PRMT R73, R73, 0x7632, R73 ;  /* 0x0000763249497816 */ /* 0x002fe20000000049 */
[----:B------:R-:W-:Y:S02]  /*33f50*/  ULDC UR4, c[0x0][0x248] ;  /* 0x0000920000047ab9 */ /* 0x000fe40000000800 */
[----:B------:R-:W-:Y:S01]  /*33f60*/  VIADD R8, R9, UR4 ;  /* 0x0000000409087c36 */ /* 0x000fe20008000000 */
[----:B------:R-:W-:Y:S01]  /*33f70*/  ULDC UR4, c[0x0][0x248] ;  /* 0x0000920000047ab9 */ /* 0x000fe20000000800 */
[----:B------:R-:W-:Y:S01]  /*33f80*/  @P6 STG.E.U16 desc[UR56][R92.64], R73 ;  /* 0x000000495c006986 */ /* 0x000fe2000c101538 */
[----:B------:R-:W-:Y:S01]  /*33f90*/  ISETP.LT.AND P6, PT, R72, UR5, !P0 ;  /* 0x0000000548007c0c */ /* 0x000fe2000c7c1270 */
[----:B------:R-:W-:Y:S01]  /*33fa0*/  VIADD R10, R8, UR4 ;  /* 0x00000004080a7c36 */ /* 0x000fe20008000000 */
[----:B------:R-:W-:Y:S01]  /*33fb0*/  ULDC UR5, c[0x0][0x22c] ;  /* 0x00008b0000057ab9 */ /* 0x000fe20000000800 */
[----:B------:R0:W-:Y:S01]  /*33fc0*/  @P1 STG.E.U16 desc[UR56][R68.64], R74 ;  /* 0x0000004a44001986 */ /* 0x0001e2000c101538 */
[----:B------:R-:W-:Y:S01]  /*33fd0*/  ULDC UR4, c[0x0][0x248] ;  /* 0x0000920000047ab9 */ /* 0x000fe20000000800 */
[----:B0-----:R-:W-:-:S05]  /*33fe0*/  VIADD R68, R3, 0x72 ;  /* 0x0000007203447836 */ /* 0x001fca0000000000 */
        /* <DEDUP_REMOVED lines=10> */
[----:B------:R-:W-:Y:S01]  /*34090*/  @P2 STG.E.U16 desc[UR56][R90.64], R74 ;  /* 0x0000004a5a002986 */ /* 0x000fe2000c101538 */
[----:B------:R-:W-:Y:S01]  /*340a0*/  ISETP.LT.AND P2, PT, R72, UR5, !P0 ;  /* 0x0000000548007c0c */ /* 0x000fe2000c741270 */
[----:B------:R-:W-:Y:S01]  /*340b0*/  VIADD R133, R69, UR4 ;  /* 0x0000000445857c36 */ /* 0x000fe20008000000 */
[----:B------:R-:W-:Y:S01]  /*340c0*/  ULDC UR5, c[0x0][0x248] ;  /* 0x0000920000057ab9 */ /* 0x000fe20000000800 */
[----:B------:R-:W-:Y:S01]  /*340d0*/  VIADD R72, R3, 0x74 ;  /* 0x0000007403487836 */ /* 0x000fe20000000000 */
[----:B------:R0:W-:Y:S01]  /*340e0*/  @P3 STG.E.U16 desc[UR56][R86.64], R75 ;  /* 0x0000004b56003986 */ /* 0x0001e2000c101538 */
[----:B------:R-:W-:Y:S01]  /*340f0*/  PRMT R73, R75, 0x7632, R73 ;  /* 0x000076324b497816 */ /* 0x000fe20000000049 */
[----:B------:R-:W-:Y:S01]  /*34100*/  ULDC UR4, c[0x0][0x248] ;  /* 0x0000920000047ab9 */ /* 0x000fe20000000800 */
[----:B0-----:R-:W-:Y:S01]  /*34110*/  VIADD R86, R133, UR5 ;  /* 0x0000000585567c36 */ /* 0x001fe20008000000 */
[----:B------:R-:W-:-:S02]  /*34120*/  ULDC UR5, c[0x0][0x22c] ;  /* 0x00008b0000057ab9 */ /* 0x000fc40000000800 */
[----:B------:R-:W-:Y:S01]  /*34130*/  ISETP.LT.AND P3, PT, R72, UR5, !P0 ;  /* 0x0000000548007c0c */ /* 0x000fe2000c761270 */
[C---:B------:R-:W-:Y:S01]  /*34140*/  VIADD R72, R3.reuse, 0x75 ;  /* 0x0000007503487836 */ /* 0x040fe20000000000 */
[----:B------:R-:W-:Y:S01]  /*34150*/  ULDC UR5, c[0x0][0x22c] ;  /* 0x00008b0000057ab9 */ /* 0x000fe20000000800 */
[----:B------:R0:W-:Y:S03]  /*34160*/  @P4 STG.E.U16 desc[UR56][R88.64], R73 ;  /* 0x0000004958004986 */ /* 0x0001e6000c101538 */
[----:B------:R-:W-:Y:S01]  /*34170*/  ISETP.LT.AND P4, PT, R72, UR5, !P0 ;  /* 0x0000000548007c0c */ /* 0x000fe2000c781270 */
[----:B------:R-:W-:Y:S01]  /*34180*/  VIADD R72, R3, 0x76 ;  /* 0x0000007603487836 */ /* 0x000fe20000000000 */
[----:B------:R-:W-:Y:S01]  /*34190*/  ULDC UR5, c[0x0][0x22c] ;  /* 0x00008b0000057ab9 */ /* 0x000fe20000000800 */
[----:B------:R-:W-:Y:S03]  /*341a0*/  @P5 STG.E.U16 desc[UR56][R84.64], R109 ;  /* 0x0000006d54005986 */ /* 0x000fe6000c101538 */
[----:B------:R-:W-:-:S02]  /*341b0*/  ISETP.LT.AND P5, PT, R72, UR5, !P0 ;  /* 0x0000000548007c0c */ /* 0x000fc4000c7a1270 */
[----:B0-----:R-:W-:Y:S01]  /*341c0*/  PRMT R73, R109, 0x7632, R73 ;  /* 0x000076326d497816 */ /* 0x001fe20000000049 */
[----:B------:R-:W-:Y:S01]  /*341d0*/  VIADD R72, R3, 0x77 ;  /* 0x0000007703487836 */ /* 0x000fe20000000000 */
[----:B------:R-:W-:-:S03]  /*341e0*/  ULDC UR5, c[0x0][0x22c] ;  /* 0x00008b0000057ab9 */ /* 0x000fc60000000800 */
[----:B------:R0:W-:Y:S01]  /*341f0*/  @P6 STG.E.U16 desc[UR56][R82.64], R73 ;  /* 0x0000004952006986 */ /* 0x0001e2000c101538 */
[----:B------:R-:W-:Y:S01]  /*34200*/  ISETP.LT.AND P6, PT, R72, UR5, !P0 ;  /* 0x0000000548007c0c */ /* 0x000fe2000c7c1270 */
[----:B------:R-:W-:Y:S01]  /*34210*/  VIADD R72, R3, 0x78 ;  /* 0x0000007803487836 */ /* 0x000fe20000000000 */
[----:B------:R-:W-:Y:S01]  /*34220*/  ULDC UR5, c[0x0][0x22c] ;  /* 0x00008b0000057ab9 */ /* 0x000fe20000000800 */
[----:B---3--:R-:W-:Y:S01]  /*34230*/  @P1 STG.E.U16 desc[UR56][R80.64], R111 ;  /* 0x0000006f50001986 */ /* 0x008fe2000c101538 */
[----:B0-----:R-:W-:-:S05]  /*34240*/  PRMT R73, R111, 0x7632, R73 ;  /* 0x000076326f497816 */ /* 0x001fca0000000049 */
[----:B------:R-:W-:Y:S01]  /*34250*/  @P2 STG.E.U16 desc[UR56][R78.64], R73 ;  /* 0x000000494e002986 */ /* 0x000fe2000c101538 */
[----:B------:R-:W-:-:S03]  /*34260*/  LEA R236, P2, R161, R2, 0x1 ;  /* 0x00000002a1ec7211 */ /* 0x000fc600078408ff */
[----:B----4-:R-:W-:Y:S01]  /*34270*/  @P3 STG.E.U16 desc[UR56][R76.64], R113 ;  /* 0x000000714c003986 */ /* 0x010fe2000c101538 */
[----:B------:R-:W-:Y:S02]  /*34280*/  LEA R238, P3, R126, R2, 0x1 ;  /* 0x000000027eee7211 */ /* 0x000fe400078608ff */
[----:B------:R-:W-:Y:S01]  /*34290*/  ISETP.LT.AND P1, PT, R72, UR5, !P0 ;  /* 0x0000000548007c0c */ /* 0x000fe2000c721270 */
[----:B------:R-:W-:Y:S01]  /*342a0*/  VIADD R7, R86, UR4 ;  /* 0x0000000456077c36 */ /* 0x000fe20008000000 */
[----:B------:R-:W-:Y:S01]  /*342b0*/  PRMT R72, R113, 0x7632, R72 ;  /* 0x0000763271487816 */ /* 0x000fe20000000048 */
[----:B------:R-:W-:Y:S01]  /*342c0*/  ULDC UR4, c[0x0][0x248] ;  /* 0x0000920000047ab9 */ /* 0x000fe20000000800 */
[-C--:B------:R-:W-:Y:S01]  /*342d0*/  LEA.HI.X.SX32 R237, R161, R248.reuse, 0x1, P2 ;  /* 0x000000f8a1ed7211 */ /* 0x080fe200010f0eff */
[----:B------:R-:W-:Y:S01]  /*342e0*/  ULDC UR5, c[0x0][0x248] ;  /* 0x0000920000057ab9 */ /* 0x000fe20000000800 */
[----:B------:R-:W-:Y:S02]  /*342f0*/  LEA.HI.X.SX32 R239, R126, R248, 0x1, P3 ;  /* 0x000000f87eef7211 */ /* 0x000fe400018f0eff */
[----:B------:R-:W-:-:S02]  /*34300*/  LEA R240, P2, R57, R2, 0x1 ;  /* 0x0000000239f07211 */ /* 0x000fc400078408ff */
[C---:B------:R-:W-:Y:S01]  /*34310*/  LEA R234, P3, R56.reuse, R2, 0x1 ;  /* 0x0000000238ea7211 */ /* 0x040fe200078608ff */
[----:B------:R0:W-:Y:S01]  /*34320*/  @P4 STG.E.U16 desc[UR56][R70.64], R72 ;  /* 0x0000004846004986 */ /* 0x0001e2000c101538 */
[-C--:B------:R-:W-:Y:S02]  /*34330*/  LEA.HI.X.SX32 R241, R57, R248.reuse, 0x1, P2 ;  /* 0x000000f839f17211 */ /* 0x080fe400010f0eff */
[----:B------:R-:W-:Y:S02]  /*34340*/  LEA.HI.X.SX32 R235, R56, R248, 0x1, P3 ;  /* 0x000000f838eb7211 */ /* 0x000fe400018f0eff */
[CC--:B------:R-:W-:Y:S02]  /*34350*/  LEA R56, P3, R129.reuse, R2.reuse, 0x1 ;  /* 0x0000000281387211 */ /* 0x0c0fe400078608ff */
[----:B0-----:R-:W-:Y:S02]  /*34360*/  LEA R70, P2, R160, R2, 0x1 ;  /* 0x00000002a0467211 */ /* 0x001fe400078408ff */
[----:B------:R-:W-:-:S02]  /*34370*/  LEA.HI.X.SX32 R57, R129, R248, 0x1, P3 ;  /* 0x000000f881397211 */ /* 0x000fc400018f0eff */
[----:B------:R-:W-:-:S05]  /*34380*/  LEA.HI.X.SX32 R71, R160, R248, 0x1, P2 ;  /* 0x000000f8a0477211 */ /* 0x000fca00010f0eff */
[----:B------:R0:W-:Y:S04]  /*34390*/  STL.64 [R1+0xb60], R70 ;  /* 0x000b604601007387 */ /* 0x0001e80000100a00 */
[----:B------:R1:W-:Y:S01]  /*343a0*/  STL.64 [R1+0xb58], R56 ;  /* 0x000b583801007387 */ /* 0x0003e20000100a00 */
[CC--:B0-----:R-:W-:Y:S02]  /*343b0*/  LEA R70, P2, R159.reuse, R2.reuse, 0x1 ;  /* 0x000000029f467211 */ /* 0x0c1fe400078408ff */
[C---:B-1----:R-:W-:Y:S02]  /*343c0*/  LEA R56, P3, R128.reuse, R2, 0x1 ;  /* 0x0000000280387211 */ /* 0x042fe400078608ff */
[-C--:B------:R-:W-:Y:S02]  /*343d0*/  LEA.HI.X.SX32 R71, R159, R248.reuse, 0x1, P2 ;  /* 0x000000f89f477211 */ /* 0x080fe400010f0eff */
[----:B------:R-:W-:-:S03]  /*343e0*/  LEA.HI.X.SX32 R57, R128, R248, 0x1, P3 ;  /* 0x000000f880397211 */ /* 0x000fc600018f0eff */
[----:B------:R0:W-:Y:S04]  /*343f0*/  STL.64 [R1+0xb50], R70 ;  /* 0x000b504601007387 */ /* 0x0001e80000100a00 */
[----:B------:R1:W-:Y:S01]  /*34400*/  STL.64 [R1+0xb48], R56 ;  /* 0x000b483801007387 */ /* 0x0003e20000100a00 */
[CC--:B0-----:R-:W-:Y:S02]  /*34410*/  LEA R70, P2, R49.reuse, R2.reuse, 0x1 ;  /* 0x0000000231467211 */ /* 0x0c1fe400078408ff */
[C---:B-1----:R-:W-:Y:S02]  /*34420*/  LEA R56, P3, R48.reuse, R2, 0x1 ;  /* 0x0000000230387211 */ /* 0x042fe400078608ff */
[-C--:B------:R-:W-:Y:S02]  /*34430*/  LEA.HI.X.SX32 R71, R49, R248.reuse, 0x1, P2 ;  /* 0x000000f831477211 */ /* 0x080fe400010f0eff */
[----:B------:R-:W-:-:S02]  /*34440*/  LEA.HI.X.SX32 R57, R48, R248, 0x1, P3 ;  /* 0x000000f830397211 */ /* 0x000fc400018f0eff */
[----:B------:R-:W-:-:S03]  /*34450*/  LEA R48, P3, R58, R2, 0x1 ;  /* 0x000000023a307211 */ /* 0x000fc600078608ff */
[----:B------:R-:W-:Y:S01]  /*34460*/  STL.64 [R1+0x13f0], R56 ;  /* 0x0013f03801007387 */ /* 0x000fe20000100a00 */
[----:B------:R-:W-:-:S03]  /*34470*/  LEA.HI.X.SX32 R49, R58, R248, 0x1, P3 ;  /* 0x000000f83a317211 */ /* 0x000fc600018f0eff */
[----:B------:R0:W-:Y:S04]  /*34480*/  STL.64 [R1+0xb40], R70 ;  /* 0x000b404601007387 */ /* 0x0001e80000100a00 */
[----:B------:R1:W-:Y:S01]  /*34490*/  STL.64 [R1+0xb28], R48 ;  /* 0x000b283001007387 */ /* 0x0003e20000100a00 */
[----:B0-----:R-:W-:-:S04]  /*344a0*/  LEA R70, P2, R59, R2, 0x1 ;  /* 0x000000023b467211 */ /* 0x001fc800078408ff */
[----:B------:R-:W-:Y:S02]  /*344b0*/  LEA.HI.X.SX32 R71, R59, R248, 0x1, P2 ;  /* 0x000000f83b477211 */ /* 0x000fe400010f0eff */
[-C--:B------:R-:W-:Y:S02]  /*344c0*/  LEA R58, P2, R158, R2.reuse, 0x1 ;  /* 0x000000029e3a7211 */ /* 0x080fe400078408ff */
[----:B-1----:R-:W-:Y:S02]  /*344d0*/  LEA R48, P3, R130, R2, 0x1 ;  /* 0x0000000282307211 */ /* 0x002fe400078608ff */
[-C--:B------:R-:W-:Y:S02]  /*344e0*/  LEA.HI.X.SX32 R59, R158, R248.reuse, 0x1, P2 ;  /* 0x000000f89e3b7211 */ /* 0x080fe400010f0eff */
[----:B------:R-:W-:Y:S01]  /*344f0*/  LEA.HI.X.SX32 R49, R130, R248, 0x1, P3 ;  /* 0x000000f882317211 */ /* 0x000fe200018f0eff */
[----:B------:R-:W-:Y:S04]  /*34500*/  STL.64 [R1+0xb30], R70 ;  /* 0x000b304601007387 */ /* 0x000fe80000100a00 */
[----:B------:R-:W-:Y:S04]  /*34510*/  STL.64 [R1+0x13e0], R58 ;  /* 0x0013e03a01007387 */ /* 0x000fe80000100a00 */
[----:B------:R0:W-:Y:S01]  /*34520*/  STL.64 [R1+0xb18], R48 ;  /* 0x000b183001007387 */ /* 0x0001e20000100a00 */
[----:B------:R-:W-:-:S02]  /*34530*/  LEA R56, P2, R51, R2, 0x1 ;  /* 0x0000000233387211 */ /* 0x000fc400078408ff */
[----:B0-----:R-:W-:-:S04]  /*34540*/  LEA R48, P3, R50, R2, 0x1 ;  /* 0x0000000232307211 */ /* 0x001fc800078608ff */
[-C--:B------:R-:W-:Y:S02]  /*34550*/  LEA.HI.X.SX32 R49, R50, R248.reuse, 0x1, P3 ;  /* 0x000000f832317211 */ /* 0x080fe400018f0eff */
[----:B------:R-:W-:-:S03]  /*34560*/  LEA.HI.X.SX32 R57, R51, R248, 0x1, P2 ;  /* 0x000000f833397211 */ /* 0x000fc600010f0eff */
[----:B------:R0:W-:Y:S01]  /*34570*/  STL.64 [R1+0xb08], R48 ;  /* 0x000b083001007387 */ /* 0x0001e20000100a00 */
[----:B------:R-:W-:-:S04]  /*34580*/  LEA R50, P3, R156, R2, 0x1 ;  /* 0x000000029c327211 */ /* 0x000fc800078608ff */
[----:B------:R-:W-:Y:S02]  /*34590*/  LEA.HI.X.SX32 R51, R156, R248, 0x1, P3 ;  /* 0x000000f89c337211 */ /* 0x000fe400018f0eff */
[----:B0-----:R-:W-:-:S04]  /*345a0*/  LEA R48, P2, R157, R2, 0x1 ;  /* 0x000000029d307211 */ /* 0x001fc800078408ff */
[----:B------:R-:W-:Y:S01]  /*345b0*/  LEA.HI.X.SX32 R49, R157, R248, 0x1, P2 ;  /* 0x000000f89d317211 */ /* 0x000fe200010f0eff */
[----:B------:R-:W-:Y:S04]  /*345c0*/  STL.64 [R1+0xb10], R56 ;  /* 0x000b103801007387 */ /* 0x000fe80000100a00 */
[----:B------:R0:W-:Y:S04]  /*345d0*/  STL.64 [R1+0x13f8], R48 ;  /* 0x0013f83001007387 */ /* 0x0001e80000100a00 */
[----:B------:R1:W-:Y:S01]  /*345e0*/  STL.64 [R1+0xaf8], R50 ;  /* 0x000af83201007387 */ /* 0x0003e20000100a00 */
[----:B0-----:R-:W-:-:S02]  /*345f0*/  LEA R48, P2, R45, R2, 0x1 ;  /* 0x000000022d307211 */ /* 0x001fc400078408ff */
[C---:B-1----:R-:W-:Y:S02]  /*34600*/  LEA R50, P3, R44.reuse, R2, 0x1 ;  /* 0x000000022c327211 */ /* 0x042fe400078608ff */
[-C--:B------:R-:W-:Y:S02]  /*34610*/  LEA.HI.X.SX32 R49, R45, R248.reuse, 0x1, P2 ;  /* 0x000000f82d317211 */ /* 0x080fe400010f0eff */
[----:B------:R-:W-:-:S05]  /*34620*/  LEA.HI.X.SX32 R51, R44, R248, 0x1, P3 ;  /* 0x000000f82c337211 */ /* 0x000fca00018f0eff */
[----:B------:R-:W-:Y:S04]  /*34630*/  STL [R1+0x1400], R51 ;  /* 0x0014003301007387 */ /* 0x000fe80000100800 */
[----:B------:R0:W-:Y:S01]  /*34640*/  STL.64 [R1+0xaf0], R48 ;  /* 0x000af03001007387 */ /* 0x0001e20000100a00 */
[-C--:B------:R-:W-:Y:S02]  /*34650*/  LEA R44, P3, R154, R2.reuse, 0x1 ;  /* 0x000000029a2c7211 */ /* 0x080fe400078608ff */
[----:B0-----:R-:W-:-:S04]  /*34660*/  LEA R48, P2, R155, R2, 0x1 ;  /* 0x000000029b307211 */ /* 0x001fc800078408ff */
[----:B------:R-:W-:-:S05]  /*34670*/  LEA.HI.X.SX32 R49, R155, R248, 0x1, P2 ;  /* 0x000000f89b317211 */ /* 0x000fca00010f0eff */
[----:B------:R0:W-:Y:S01]  /*34680*/  STL.64 [R1+0xae0], R48 ;  /* 0x000ae03001007387 */ /* 0x0001e20000100a00 */
[----:B------:R-:W-:Y:S02]  /*34690*/  LEA.HI.X.SX32 R45, R154, R248, 0x1, P3 ;  /* 0x000000f89a2d7211 */ /* 0x000fe400018f0eff */
[----:B0-----:R-:W-:-:S04]  /*346a0*/  LEA R48, P2, R47, R2, 0x1 ;  /* 0x000000022f307211 */ /* 0x001fc800078408ff */
[----:B------:R-:W-:Y:S01]  /*346b0*/  LEA.HI.X.SX32 R49, R47, R248, 0x1, P2 ;  /* 0x000000f82f317211 */ /* 0x000fe200010f0eff */
[----:B------:R0:W-:Y:S04]  /*346c0*/  STL.64 [R1+0xad8], R44 ;  /* 0x000ad82c01007387 */ /* 0x0001e80000100a00 */
[----:B------:R1:W-:Y:S01]  /*346d0*/  STL.64 [R1+0xad0], R48 ;  /* 0x000ad03001007387 */ /* 0x0003e20000100a00 */
[-C--:B0-----:R-:W-:Y:S02]  /*346e0*/  LEA R44, P3, R46, R2.reuse, 0x1 ;  /* 0x000000022e2c7211 */ /* 0x081fe400078608ff */
[----:B-1----:R-:W-:-:S04]  /*346f0*/  LEA R48, P2, R153, R2, 0x1 ;  /* 0x0000000299307211 */ /* 0x002fc800078408ff */
[-C--:B------:R-:W-:Y:S02]  /*34700*/  LEA.HI.X.SX32 R49, R153, R248.reuse, 0x1, P2 ;  /* 0x000000f899317211 */ /* 0x080fe400010f0eff */
[----:B------:R-:W-:Y:S02]  /*34710*/  LEA.HI.X.SX32 R45, R46, R248, 0x1, P3 ;  /* 0x000000f82e2d7211 */ /* 0x000fe400018f0eff */
[C---:B------:R-:W-:Y:S01]  /*34720*/  LEA R46, P3, R152.reuse, R2, 0x1 ;  /* 0x00000002982e7211 */ /* 0x040fe200078608ff */
[----:B------:R0:W-:Y:S03]  /*34730*/  STL.64 [R1+0xac0], R48 ;  /* 0x000ac03001007387 */ /* 0x0001e60000100a00 */
        /* <DEDUP_REMOVED lines=16> */
[CC--:B0-----:R-:W-:Y:S02]  /*34840*/  LEA R40, P3, R42.reuse, R2.reuse, 0x1 ;  /* 0x000000022a287211 */ /* 0x0c1fe400078608ff */
[----:B-1----:R-:W-:Y:S02]  /*34850*/  LEA R48, P2, R149, R2, 0x1 ;  /* 0x0000000295307211 */ /* 0x002fe400078408ff */
[----:B------:R-:W-:-:S02]  /*34860*/  LEA.HI.X.SX32 R41, R42, R248, 0x1, P3 ;  /* 0x000000f82a297211 */ /* 0x000fc400018f0eff */
[----:B------:R-:W-:Y:S02]  /*34870*/  LEA.HI.X.SX32 R49, R149, R248, 0x1, P2 ;  /* 0x000000f895317211 */ /* 0x000fe400010f0eff */
[----:B------:R-:W-:-:S03]  /*34880*/  LEA R42, P3, R148, R2, 0x1 ;  /* 0x00000002942a7211 */ /* 0x000fc600078608ff */
[----:B------:R0:W-:Y:S01]  /*34890*/  STL.64 [R1+0xa78], R48 ;  /* 0x000a783001007387 */ /* 0x0001e20000100a00 */
[----:B------:R-:W-:-:S05]  /*348a0*/  LEA.HI.X.SX32 R43, R148, R248, 0x1, P3 ;  /* 0x000000f8942b7211 */ /* 0x000fca00018f0eff */
[----:B------:R1:W-:Y:S01]  /*348b0*/  STL.64 [R1+0xa70], R42 ;  /* 0x000a702a01007387 */ /* 0x0003e20000100a00 */
[----:B0-----:R-:W-:-:S04]  /*348c0*/  LEA R48, P2, R37, R2, 0x1 ;  /* 0x0000000225307211 */ /* 0x001fc800078408ff */
[----:B------:R-:W-:Y:S02]  /*348d0*/  LEA.HI.X.SX32 R49, R37, R248, 0x1, P2 ;  /* 0x000000f825317211 */ /* 0x000fe400010f0eff */
[----:B-1----:R-:W-:-:S03]  /*348e0*/  LEA R42, P3, R36, R2, 0x1 ;  /* 0x00000002242a7211 */ /* 0x002fc600078608ff */
[----:B------:R0:W-:Y:S01]  /*348f0*/  STL.64 [R1+0xa68], R48 ;  /* 0x000a683001007387 */ /* 0x0001e20000100a00 */
[----:B------:R-:W-:Y:S02]  /*34900*/  LEA.HI.X.SX32 R43, R36, R248, 0x1, P3 ;  /* 0x000000f8242b7211 */ /* 0x000fe400018f0eff */
[----:B------:R-:W-:-:S04]  /*34910*/  LEA R36, P3, R146, R2, 0x1 ;  /* 0x0000000292247211 */ /* 0x000fc800078608ff */
[----:B------:R-:W-:Y:S02]  /*34920*/  LEA.HI.X.SX32 R37, R146, R248, 0x1, P3 ;  /* 0x000000f892257211 */ /* 0x000fe400018f0eff */
[----:B0-----:R-:W-:-:S04]  /*34930*/  LEA R48, P2, R147, R2, 0x1 ;  /* 0x0000000293307211 */ /* 0x001fc800078408ff */
[----:B------:R-:W-:-:S05]  /*34940*/  LEA.HI.X.SX32 R49, R147, R248, 0x1, P2 ;  /* 0x000000f893317211 */ /* 0x000fca00010f0eff */
[----:B------:R0:W-:Y:S04]  /*34950*/  STL.64 [R1+0xa58], R48 ;  /* 0x000a583001007387 */ /* 0x0001e80000100a00 */
[----:B------:R1:W-:Y:S01]  /*34960*/  STL.64 [R1+0xa50], R36 ;  /* 0x000a502401007387 */ /* 0x0003e20000100a00 */
[CC--:B0-----:R-:W-:Y:S02]  /*34970*/  LEA R48, P2, R33.reuse, R2.reuse, 0x1 ;  /* 0x0000000221307211 */ /* 0x0c1fe400078408ff */
[C---:B-1----:R-:W-:Y:S02]  /*34980*/  LEA R36, P3, R32.reuse, R2, 0x1 ;  /* 0x0000000220247211 */ /* 0x042fe400078608ff */
[-C--:B------:R-:W-:Y:S02]  /*34990*/  LEA.HI.X.SX32 R49, R33, R248.reuse, 0x1, P2 ;  /* 0x000000f821317211 */ /* 0x080fe400010f0eff */
[----:B------:R-:W-:-:S02]  /*349a0*/  LEA.HI.X.SX32 R37, R32, R248, 0x1, P3 ;  /* 0x000000f820257211 */ /* 0x000fc400018f0eff */
[CC--:B------:R-:W-:Y:S02]  /*349b0*/  LEA R78, P2, R145.reuse, R2.reuse, 0x1 ;  /* 0x00000002914e7211 */ /* 0x0c0fe400078408ff */
[C---:B------:R-:W-:Y:S02]  /*349c0*/  LEA R32, P3, R144.reuse, R2, 0x1 ;  /* 0x0000000290207211 */ /* 0x040fe400078608ff */
[-C--:B------:R-:W-:Y:S02]  /*349d0*/  LEA.HI.X.SX32 R79, R145, R248.reuse, 0x1, P2 ;  /* 0x000000f8914f7211 */ /* 0x080fe400010f0eff */
[----:B------:R-:W-:Y:S01]  /*349e0*/  LEA.HI.X.SX32 R33, R144, R248, 0x1, P3 ;  /* 0x000000f890217211 */ /* 0x000fe200018f0eff */
[----:B------:R-:W-:Y:S04]  /*349f0*/  STL.64 [R1+0xa48], R48 ;  /* 0x000a483001007387 */ /* 0x000fe80000100a00 */
[----:B------:R-:W-:Y:S04]  /*34a00*/  STL.64 [R1+0xa38], R78 ;  /* 0x000a384e01007387 */ /* 0x000fe80000100a00 */
[----:B------:R0:W-:Y:S02]  /*34a10*/  STL.64 [R1+0xa30], R32 ;  /* 0x000a302001007387 */ /* 0x0001e40000100a00 */
[----:B0-----:R-:W-:-:S04]  /*34a20*/  LEA R32, P3, R38, R2, 0x1 ;  /* 0x0000000226207211 */ /* 0x001fc800078608ff */
[----:B------:R-:W-:Y:S02]  /*34a30*/  LEA.HI.X.SX32 R33, R38, R248, 0x1, P3 ;  /* 0x000000f826217211 */ /* 0x000fe400018f0eff */
[----:B------:R-:W-:-:S03]  /*34a40*/  LEA R78, P2, R39, R2, 0x1 ;  /* 0x00000002274e7211 */ /* 0x000fc600078408ff */
[----:B------:R0:W-:Y:S01]  /*34a50*/  STL.64 [R1+0xa20], R32 ;  /* 0x000a202001007387 */ /* 0x0001e20000100a00 */
[----:B------:R-:W-:Y:S02]  /*34a60*/  LEA.HI.X.SX32 R79, R39, R248, 0x1, P2 ;  /* 0x000000f8274f7211 */ /* 0x000fe400010f0eff */
[-C--:B------:R-:W-:Y:S02]  /*34a70*/  LEA R38, P2, R143, R2.reuse, 0x1 ;  /* 0x000000028f267211 */ /* 0x080fe400078408ff */
[----:B0-----:R-:W-:-:S04]  /*34a80*/  LEA R32, P3, R142, R2, 0x1 ;  /* 0x000000028e207211 */ /* 0x001fc800078608ff */
[-C--:B------:R-:W-:Y:S01]  /*34a90*/  LEA.HI.X.SX32 R33, R142, R248.reuse, 0x1, P3 ;  /* 0x000000f88e217211 */ /* 0x080fe200018f0eff */
[----:B------:R0:W-:Y:S04]  /*34aa0*/  STL.64 [R1+0xa28], R78 ;  /* 0x000a284e01007387 */ /* 0x0001e80000100a00 */
[----:B------:R1:W-:Y:S01]  /*34ab0*/  STL.64 [R1+0xa10], R32 ;  /* 0x000a102001007387 */ /* 0x0003e20000100a00 */
[----:B------:R-:W-:Y:S02]  /*34ac0*/  LEA.HI.X.SX32 R39, R143, R248, 0x1, P2 ;  /* 0x000000f88f277211 */ /* 0x000fe400010f0eff */
[-C--:B0-----:R-:W-:Y:S02]  /*34ad0*/  LEA R78, P2, R27, R2.reuse, 0x1 ;  /* 0x000000021b4e7211 */ /* 0x081fe400078408ff */
[----:B-1----:R-:W-:-:S04]  /*34ae0*/  LEA R32, P3, R26, R2, 0x1 ;  /* 0x000000021a207211 */ /* 0x002fc800078608ff */
[----:B------:R-:W-:Y:S02]  /*34af0*/  LEA.HI.X.SX32 R33, R26, R248, 0x1, P3 ;  /* 0x000000f81a217211 */ /* 0x000fe400018f0eff */
[C---:B------:R-:W-:Y:S02]  /*34b00*/  LEA R26, P3, R140.reuse, R2, 0x1 ;  /* 0x000000028c1a7211 */ /* 0x040fe400078608ff */
        /* <DEDUP_REMOVED lines=8> */
[C---:B------:R-:W-:Y:S01]  /*34b90*/  LEA R90, P2, R35.reuse, R2, 0x1 ;  /* 0x00000002235a7211 */ /* 0x040fe200078408ff */
[----:B------:R-:W-:Y:S04]  /*34ba0*/  STL.64 [R1+0x9f8], R78 ;  /* 0x0009f84e01007387 */ /* 0x000fe80000100a00 */
        /* <DEDUP_REMOVED lines=10> */
[-C--:B------:R-:W-:Y:S02]  /*34c50*/  LEA.HI.X.SX32 R27, R28, R248.reuse, 0x1, P3 ;  /* 0x000000f81c1b7211 */ /* 0x080fe400018f0eff */
[----:B------:R-:W-:Y:S02]  /*34c60*/  LEA.HI.X.SX32 R91, R29, R248, 0x1, P2 ;  /* 0x000000f81d5b7211 */ /* 0x000fe400010f0eff */
[C---:B------:R-:W-:Y:S01]  /*34c70*/  LEA R28, P2, R137.reuse, R2, 0x1 ;  /* 0x00000002891c7211 */ /* 0x040fe200078408ff */
[----:B------:R0:W-:Y:S03]  /*34c80*/  STL.64 [R1+0x9c0], R26 ;  /* 0x0009c01a01007387 */ /* 0x0001e60000100a00 */
[----:B------:R-:W-:Y:S01]  /*34c90*/  LEA.HI.X.SX32 R29, R137, R248, 0x1, P2 ;  /* 0x000000f8891d7211 */ /* 0x000fe200010f0eff */
[----:B------:R-:W-:Y:S01]  /*34ca0*/  STL.64 [R1+0x9c8], R90 ;  /* 0x0009c85a01007387 */ /* 0x000fe20000100a00 */
[----:B0-----:R-:W-:-:S04]  /*34cb0*/  LEA R26, P3, R136, R2, 0x1 ;  /* 0x00000002881a7211 */ /* 0x001fc800078608ff */
[----:B------:R-:W-:Y:S01]  /*34cc0*/  LEA.HI.X.SX32 R27, R136, R248, 0x1, P3 ;  /* 0x000000f8881b7211 */ /* 0x000fe200018f0eff */
[----:B------:R-:W-:Y:S04]  /*34cd0*/  STL.64 [R1+0x1380], R28 ;  /* 0x0013801c01007387 */ /* 0x000fe80000100a00 */
[----:B------:R0:W-:Y:S02]  /*34ce0*/  STL.64 [R1+0x9b0], R26 ;  /* 0x0009b01a01007387 */ /* 0x0001e40000100a00 */
[CC--:B0-----:R-:W-:Y:S02]  /*34cf0*/  LEA R26, P3, R30.reuse, R2.reuse, 0x1 ;  /* 0x000000021e1a7211 */ /* 0x0c1fe400078608ff */
[----:B------:R-:W-:Y:S02]  /*34d00*/  LEA R28, P2, R31, R2, 0x1 ;  /* 0x000000021f1c7211 */ /* 0x000fe400078408ff */
[----:B------:R-:W-:-:S02]  /*34d10*/  LEA.HI.X.SX32 R27, R30, R248, 0x1, P3 ;  /* 0x000000f81e1b7211 */ /* 0x000fc400018f0eff */
[C---:B------:R-:W-:Y:S02]  /*34d20*/  LEA R30, P3, R12.reuse, R2, 0x1 ;  /* 0x000000020c1e7211 */ /* 0x040fe400078608ff */
[-C--:B------:R-:W-:Y:S01]  /*34d30*/  LEA.HI.X.SX32 R29, R31, R248.reuse, 0x1, P2 ;  /* 0x000000f81f1d7211 */ /* 0x080fe200010f0eff */
[----:B------:R0:W-:Y:S01]  /*34d40*/  STL.64 [R1+0x9a0], R26 ;  /* 0x0009a01a01007387 */ /* 0x0001e20000100a00 */
[----:B------:R-:W-:Y:S02]  /*34d50*/  LEA.HI.X.SX32 R31, R12, R248, 0x1, P3 ;  /* 0x000000f80c1f7211 */ /* 0x000fe400018f0eff */
[-C--:B------:R-:W-:Y:S01]  /*34d60*/  LEA R12, P3, R24, R2.reuse, 0x1 ;  /* 0x00000002180c7211 */ /* 0x080fe200078608ff */
[----:B------:R-:W-:Y:S01]  /*34d70*/  STL.64 [R1+0x9a8], R28 ;  /* 0x0009a81c01007387 */ /* 0x000fe20000100a00 */
[----:B0-----:R-:W-:-:S04]  /*34d80*/  LEA R26, P2, R13, R2, 0x1 ;  /* 0x000000020d1a7211 */ /* 0x001fc800078408ff */
[-C--:B------:R-:W-:Y:S02]  /*34d90*/  LEA.HI.X.SX32 R27, R13, R248.reuse, 0x1, P2 ;  /* 0x000000f80d1b7211 */ /* 0x080fe400010f0eff */
[----:B------:R-:W-:Y:S01]  /*34da0*/  LEA.HI.X.SX32 R13, R24, R248, 0x1, P3 ;  /* 0x000000f8180d7211 */ /* 0x000fe200018f0eff */
[----:B------:R-:W-:Y:S04]  /*34db0*/  STL.64 [R1+0x1370], R30 ;  /* 0x0013701e01007387 */ /* 0x000fe80000100a00 */
[----:B------:R0:W-:Y:S04]  /*34dc0*/  STL.64 [R1+0x998], R26 ;  /* 0x0009981a01007387 */ /* 0x0001e80000100a00 */
[----:B------:R1:W-:Y:S01]  /*34dd0*/  STL.64 [R1+0x980], R12 ;  /* 0x0009800c01007387 */ /* 0x0003e20000100a00 */
[----:B0-----:R-:W-:-:S02]  /*34de0*/  LEA R26, P2, R25, R2, 0x1 ;  /* 0x00000002191a7211 */ /* 0x001fc400078408ff */
[C---:B-1----:R-:W-:Y:S02]  /*34df0*/  LEA R12, P3, R22.reuse, R2, 0x1 ;  /* 0x00000002160c7211 */ /* 0x042fe400078608ff */
[-C--:B------:R-:W-:Y:S02]  /*34e00*/  LEA.HI.X.SX32 R27, R25, R248.reuse, 0x1, P2 ;  /* 0x000000f8191b7211 */ /* 0x080fe400010f0eff */
[----:B------:R-:W-:Y:S02]  /*34e10*/  LEA.HI.X.SX32 R13, R22, R248, 0x1, P3 ;  /* 0x000000f8160d7211 */ /* 0x000fe400018f0eff */
[C---:B------:R-:W-:Y:S01]  /*34e20*/  LEA R24, P2, R23.reuse, R2, 0x1 ;  /* 0x0000000217187211 */ /* 0x040fe200078408ff */
[----:B------:R-:W-:Y:S04]  /*34e30*/  STL.64 [R1+0x988], R26 ;  /* 0x0009881a01007387 */ /* 0x000fe80000100a00 */
[----:B------:R0:W-:Y:S01]  /*34e40*/  STL.64 [R1+0x970], R12 ;  /* 0x0009700c01007387 */ /* 0x0001e20000100a00 */
[----:B------:R-:W-:-:S02]  /*34e50*/  LEA.HI.X.SX32 R25, R23, R248, 0x1, P2 ;  /* 0x000000f817197211 */ /* 0x000fc400010f0eff */
[-C--:B------:R-:W-:Y:S02]  /*34e60*/  LEA R22, P2, R21, R2.reuse, 0x1 ;  /* 0x0000000215167211 */ /* 0x080fe400078408ff */
[----:B0-----:R-:W-:-:S04]  /*34e70*/  LEA R12, P3, R17, R2, 0x1 ;  /* 0x00000002110c7211 */ /* 0x001fc800078608ff */
        /* <DEDUP_REMOVED lines=9> */
[----:B------:R0:W-:Y:S01]  /*34f10*/  STL.64 [R1+0x950], R12 ;  /* 0x0009500c01007387 */ /* 0x0001e20000100a00 */
[-C--:B------:R-:W-:Y:S02]  /*34f20*/  LEA R16, P2, R20, R2.reuse, 0x1 ;  /* 0x0000000214107211 */ /* 0x080fe400078408ff */
[----:B0-----:R-:W-:-:S04]  /*34f30*/  LEA R12, P3, R52, R2, 0x1 ;  /* 0x00000002340c7211 */ /* 0x001fc800078608ff */
[----:B------:R-:W-:-:S05]  /*34f40*/  LEA.HI.X.SX32 R13, R52, R248, 0x1, P3 ;  /* 0x000000f8340d7211 */ /* 0x000fca00018f0eff */
[----:B------:R0:W-:Y:S01]  /*34f50*/  STL.64 [R1+0x940], R12 ;  /* 0x0009400c01007387 */ /* 0x0001e20000100a00 */
[----:B------:R-:W-:Y:S02]  /*34f60*/  LEA.HI.X.SX32 R17, R20, R248, 0x1, P2 ;  /* 0x000000f814117211 */ /* 0x000fe400010f0eff */
[-C--:B------:R-:W-:Y:S02]  /*34f70*/  LEA R20, P2, R60, R2.reuse, 0x1 ;  /* 0x000000023c147211 */ /* 0x080fe400078408ff */
[----:B0-----:R-:W-:-:S04]  /*34f80*/  LEA R12, P3, R54, R2, 0x1 ;  /* 0x00000002360c7211 */ /* 0x001fc800078608ff */
[-C--:B------:R-:W-:Y:S01]  /*34f90*/  LEA.HI.X.SX32 R13, R54, R248.reuse, 0x1, P3 ;  /* 0x000000f8360d7211 */ /* 0x080fe200018f0eff */
[----:B------:R-:W-:Y:S01]  /*34fa0*/  STL.64 [R1+0x948], R16 ;  /* 0x0009481001007387 */ /* 0x000fe20000100a00 */
[----:B------:R-:W-:-:S03]  /*34fb0*/  LEA.HI.X.SX32 R21, R60, R248, 0x1, P2 ;  /* 0x000000f83c157211 */ /* 0x000fc600010f0eff */
[----:B------:R0:W-:Y:S01]  /*34fc0*/  STL.64 [R1+0x930], R12 ;  /* 0x0009300c01007387 */ /* 0x0001e20000100a00 */
[-C--:B------:R-:W-:Y:S02]  /*34fd0*/  LEA R22, P3, R53, R2.reuse, 0x1 ;  /* 0x0000000235167211 */ /* 0x080fe400078608ff */
[----:B0-----:R-:W-:-:S04]  /*34fe0*/  LEA R12, P2, R61, R2, 0x1 ;  /* 0x000000023d0c7211 */ /* 0x001fc800078408ff */
[-C--:B------:R-:W-:Y:S02]  /*34ff0*/  LEA.HI.X.SX32 R13, R61, R248.reuse, 0x1, P2 ;  /* 0x000000f83d0d7211 */ /* 0x080fe400010f0eff */
[----:B------:R-:W-:-:S03]  /*35000*/  LEA.HI.X.SX32 R23, R53, R248, 0x1, P3 ;  /* 0x000000f835177211 */ /* 0x000fc600018f0eff */
[----:B------:R0:W-:Y:S01]  /*35010*/  STL.64 [R1+0x928], R12 ;  /* 0x0009280c01007387 */ /* 0x0001e20000100a00 */
[-C--:B------:R-:W-:Y:S02]  /*35020*/  LEA R16, P2, R19, R2.reuse, 0x1 ;  /* 0x0000000213107211 */ /* 0x080fe400078408ff */
[----:B0-----:R-:W-:-:S04]  /*35030*/  LEA R12, P3, R55, R2, 0x1 ;  /* 0x00000002370c7211 */ /* 0x001fc800078608ff */
[-C--:B------:R-:W-:Y:S02]  /*35040*/  LEA.HI.X.SX32 R13, R55, R248.reuse, 0x1, P3 ;  /* 0x000000f8370d7211 */ /* 0x080fe400018f0eff */
[----:B------:R-:W-:-:S03]  /*35050*/  LEA.HI.X.SX32 R17, R19, R248, 0x1, P2 ;  /* 0x000000f813117211 */ /* 0x000fc600010f0eff */
[----:B------:R0:W-:Y:S04]  /*35060*/  STL.64 [R1+0x910], R12 ;  /* 0x0009100c01007387 */ /* 0x0001e80000100a00 */
[----:B------:R1:W-:Y:S01]  /*35070*/  STL.64 [R1+0x918], R16 ;  /* 0x0009181001007387 */ /* 0x0003e20000100a00 */
[----:B0-----:R-:W-:-:S04]  /*35080*/  LEA R12, P2, R18, R2, 0x1 ;  /* 0x00000002120c7211 */ /* 0x001fc800078408ff */
[----:B------:R-:W-:Y:S02]  /*35090*/  LEA.HI.X.SX32 R13, R18, R248, 0x1, P2 ;  /* 0x000000f8120d7211 */ /* 0x000fe400010f0eff */
[----:B-1----:R-:W-:-:S03]  /*350a0*/  LEA R16, P3, R62, R2, 0x1 ;  /* 0x000000023e107211 */ /* 0x002fc600078608ff */
[----:B------:R0:W-:Y:S01]  /*350b0*/  STL.64 [R1+0x908], R12 ;  /* 0x0009080c01007387 */ /* 0x0001e20000100a00 */
[----:B------:R-:W-:Y:S02]  /*350c0*/  LEA.HI.X.SX32 R17, R62, R248, 0x1, P3 ;  /* 0x000000f83e117211 */ /* 0x000fe400018f0eff */
        /* <DEDUP_REMOVED lines=8> */
[-C--:B-1----:R-:W-:Y:S02]  /*35150*/  LEA R18, P3, R65, R2.reuse, 0x1 ;  /* 0x0000000241127211 */ /* 0x082fe400078608ff */
[----:B------:R-:W-:Y:S01]  /*35160*/  LEA R14, P2, R135, R2, 0x1 ;  /* 0x00000002870e7211 */ /* 0x000fe200078408ff */
[----:B------:R0:W-:Y:S01]  /*35170*/  STL.64 [R1+0x8e8], R12 ;  /* 0x0008e80c01007387 */ /* 0x0001e20000100a00 */
[-C--:B------:R-:W-:Y:S02]  /*35180*/  LEA.HI.X.SX32 R19, R65, R248.reuse, 0x1, P3 ;  /* 0x000000f841137211 */ /* 0x080fe400018f0eff */
        /* <DEDUP_REMOVED lines=9> */
[C---:B------:R-:W-:Y:S01]  /*35220*/  LEA R4, P3, R66.reuse, R2, 0x1 ;  /* 0x0000000242047211 */ /* 0x040fe200078608ff */
[----:B------:R0:W-:Y:S03]  /*35230*/  STL.64 [R1+0x8c8], R14 ;  /* 0x0008c80e01007387 */ /* 0x0001e60000100a00 */
[----:B------:R-:W-:-:S05]  /*35240*/  LEA.HI.X.SX32 R5, R66, R248, 0x1, P3 ;  /* 0x000000f842057211 */ /* 0x000fca00018f0eff */
[----:B------:R1:W-:Y:S01]  /*35250*/  STL.64 [R1+0x8b0], R4 ;  /* 0x0008b00401007387 */ /* 0x0003e20000100a00 */
[----:B0-----:R-:W-:-:S04]  /*35260*/  LEA R14, P2, R134, R2, 0x1 ;  /* 0x00000002860e7211 */ /* 0x001fc800078408ff */
[----:B------:R-:W-:Y:S02]  /*35270*/  LEA.HI.X.SX32 R15, R134, R248, 0x1, P2 ;  /* 0x000000f8860f7211 */ /* 0x000fe400010f0eff */
[----:B-1----:R-:W-:-:S03]  /*35280*/  LEA R4, P2, R11, R2, 0x1 ;  /* 0x000000020b047211 */ /* 0x002fc600078408ff */
[----:B------:R0:W-:Y:S01]  /*35290*/  STL.64 [R1+0x8b8], R14 ;  /* 0x0008b80e01007387 */ /* 0x0001e20000100a00 */
[----:B------:R-:W-:-:S05]  /*352a0*/  LEA.HI.X.SX32 R5, R11, R248, 0x1, P2 ;  /* 0x000000f80b057211 */ /* 0x000fca00010f0eff */
[----:B------:R1:W-:Y:S01]  /*352b0*/  STL.64 [R1+0x8a8], R4 ;  /* 0x0008a80401007387 */ /* 0x0003e20000100a00 */
[----:B0-----:R-:W-:-:S04]  /*352c0*/  LEA R14, P3, R67, R2, 0x1 ;  /* 0x00000002430e7211 */ /* 0x001fc800078608ff */
[----:B------:R-:W-:Y:S02]  /*352d0*/  LEA.HI.X.SX32 R15, R67, R248, 0x1, P3 ;  /* 0x000000f8430f7211 */ /* 0x000fe400018f0eff */
[CC--:B-1----:R-:W-:Y:S02]  /*352e0*/  LEA R4, P3, R8.reuse, R2.reuse, 0x1 ;  /* 0x0000000208047211 */ /* 0x0c2fe400078608ff */
[C---:B------:R-:W-:Y:S02]  /*352f0*/  LEA R26, P2, R9.reuse, R2, 0x1 ;  /* 0x00000002091a7211 */ /* 0x040fe400078408ff */
[-C--:B------:R-:W-:Y:S02]  /*35300*/  LEA.HI.X.SX32 R5, R8, R248.reuse, 0x1, P3 ;  /* 0x000000f808057211 */ /* 0x080fe400018f0eff */
[----:B------:R-:W-:-:S03]  /*35310*/  LEA.HI.X.SX32 R27, R9, R248, 0x1, P2 ;  /* 0x000000f8091b7211 */ /* 0x000fc600010f0eff */
[----:B------:R0:W-:Y:S01]  /*35320*/  STL.64 [R1+0x890], R4 ;  /* 0x0008900401007387 */ /* 0x0001e20000100a00 */
[----:B------:R-:W-:-:S03]  /*35330*/  LEA R8, P3, R68, R2, 0x1 ;  /* 0x0000000244087211 */ /* 0x000fc600078608ff */
[----:B------:R-:W-:Y:S01]  /*35340*/  STL.64 [R1+0x898], R26 ;  /* 0x0008981a01007387 */ /* 0x000fe20000100a00 */
        /* <DEDUP_REMOVED lines=8> */
[----:B------:R0:W-:Y:S01]  /*353d0*/  STL.64 [R1+0x870], R4 ;  /* 0x0008700401007387 */ /* 0x0001e20000100a00 */
[----:B------:R-:W-:Y:S01]  /*353e0*/  VIADD R6, R7, UR4 ;  /* 0x0000000407067c36 */ /* 0x000fe20008000000 */
[----:B------:R-:W-:Y:S02]  /*353f0*/  ULDC UR4, c[0x0][0x248] ;  /* 0x0000920000047ab9 */ /* 0x000fe40000000800 */
[----:B------:R1:W-:Y:S01]  /*35400*/  STL.64 [R1+0x878], R10 ;  /* 0x0008780a01007387 */ /* 0x0003e20000100a00 */
[----:B0-----:R-:W-:-:S04]  /*35410*/  LEA R4, P2, R133, R2, 0x1 ;  /* 0x0000000285047211 */ /* 0x001fc800078408ff */
[----:B------:R-:W-:Y:S02]  /*35420*/  LEA.HI.X.SX32 R5, R133, R248, 0x1, P2 ;  /* 0x000000f885057211 */ /* 0x000fe400010f0eff */
[----:B-1----:R-:W-:Y:S01]  /*35430*/  LEA R10, P3, R86, R2, 0x1 ;  /* 0x00000002560a7211 */ /* 0x002fe200078608ff */
[----:B------:R-:W-:Y:S01]  /*35440*/  VIADD R132, R6, UR4 ;  /* 0x0000000406847c36 */ /* 0x000fe20008000000 */
[----:B------:R-:W-:Y:S01]  /*35450*/  ULDC UR4, c[0x0][0x248] ;  /* 0x0000920000047ab9 */ /* 0x000fe20000000800 */
[----:B------:R0:W-:Y:S01]  /*35460*/  STL.64 [R1+0x868], R4 ;  /* 0x0008680401007387 */ /* 0x0001e20000100a00 */
[----:B------:R-:W-:Y:S01]  /*35470*/  LEA.HI.X.SX32 R11, R86, R248, 0x1, P3 ;  /* 0x000000f8560b7211 */ /* 0x000fe200018f0eff */
[----:B------:R-:W-:Y:S01]  /*35480*/  VIADD R88, R132, UR4 ;  /* 0x0000000484587c36 */ /* 0x000fe20008000000 */
[C---:B------:R-:W-:Y:S01]  /*35490*/  LEA R26, P2, R7.reuse, R2, 0x1 ;  /* 0x00000002071a7211 */ /* 0x040fe200078408ff */
[----:B------:R-:W-:Y:S02]  /*354a0*/  ULDC UR4, c[0x0][0x248] ;  /* 0x0000920000047ab9 */ /* 0x000fe40000000800 */
[----:B------:R-:W-:Y:S01]  /*354b0*/  VIADD R131, R88, UR4 ;  /* 0x0000000458837c36 */ /* 0x000fe20008000000 */
[----:B------:R-:W-:Y:S01]  /*354c0*/  LEA.HI.X.SX32 R27, R7, R248, 0x1, P2 ;  /* 0x000000f8071b7211 */ /* 0x000fe200010f0eff */
[----:B------:R-:W-:Y:S01]  /*354d0*/  ULDC UR4, c[0x0][0x248] ;  /* 0x0000920000047ab9 */ /* 0x000fe20000000800 */
[----:B0-----:R-:W-:-:S04]  /*354e0*/  LEA R4, P3, R6, R2, 0x1 ;  /* 0x0000000206047211 */ /* 0x001fc800078608ff */
[----:B------:R-:W-:Y:S02]  /*354f0*/  LEA.HI.X.SX32 R5, R6, R248, 0x1, P3 ;  /* 0x000000f806057211 */ /* 0x000fe400018f0eff */
[C---:B------:R-:W-:Y:S01]  /*35500*/  LEA R6, P2, R132.reuse, R2, 0x1 ;  /* 0x0000000284067211 */ /* 0x040fe200078408ff */
[----:B------:R-:W-:Y:S01]  /*35510*/  VIADD R89, R131, UR4 ;  /* 0x0000000483597c36 */ /* 0x000fe20008000000 */
[----:B------:R-:W-:Y:S01]  /*35520*/  ULDC UR4, c[0x0][0x248] ;  /* 0x0000920000047ab9 */ /* 0x000fe20000000800 */
[----:B------:R0:W-:Y:S01]  /*35530*/  STL.64 [R1+0x850], R4 ;  /* 0x0008500401007387 */ /* 0x0001e20000100a00 */
[----:B------:R-:W-:-:S03]  /*35540*/  LEA.HI.X.SX32 R7, R132, R248, 0x1, P2 ;  /* 0x000000f884077211 */ /* 0x000fc600010f0eff */
[----:B------:R1:W-:Y:S01]  /*35550*/  STL.64 [R1+0x858], R26 ;  /* 0x0008581a01007387 */ /* 0x0003e20000100a00 */
[----:B------:R-:W-:Y:S01]  /*35560*/  VIADD R109, R89, UR4 ;  /* 0x00000004596d7c36 */ /* 0x000fe20008000000 */
[----:B------:R-:W-:Y:S02]  /*35570*/  ULDC UR4, c[0x0][0x248] ;  /* 0x0000920000047ab9 */ /* 0x000fe40000000800 */
[----:B------:R2:W-:Y:S01]  /*35580*/  STL.64 [R1+0x848], R6 ;  /* 0x0008480601007387 */ /* 0x0005e20000100a00 */
[CC--:B0-----:R-:W-:Y:S02]  /*35590*/  LEA R4, P3, R88.reuse, R2.reuse, 0x1 ;  /* 0x0000000258047211 */ /* 0x0c1fe400078608ff */
[C---:B-1----:R-:W-:Y:S02]  /*355a0*/  LEA R26, P2, R131.reuse, R2, 0x1 ;  /* 0x00000002831a7211 */ /* 0x042fe400078408ff */
[-C--:B------:R-:W-:Y:S02]  /*355b0*/  LEA.HI.X.SX32 R5, R88, R248.reuse, 0x1, P3 ;  /* 0x000000f858057211 */ /* 0x080fe400018f0eff */
[----:B------:R-:W-:-:S02]  /*355c0*/  LEA.HI.X.SX32 R27, R131, R248, 0x1, P2 ;  /* 0x000000f8831b7211 */ /* 0x000fc400010f0eff */
[----:B--2---:R-:W-:Y:S01]  /*355d0*/  LEA R6, P3, R89, R2, 0x1 ;  /* 0x0000000259067211 */ /* 0x004fe200078608ff */
[----:B------:R-:W-:Y:S01]  /*355e0*/  VIADD R92, R109, UR4 ;  /* 0x000000046d5c7c36 */ /* 0x000fe20008000000 */
[----:B------:R-:W-:Y:S01]  /*355f0*/  ULDC UR4, c[0x0][0x248] ;  /* 0x0000920000047ab9 */ /* 0x000fe20000000800 */
[----:B------:R0:W-:Y:S01]  /*35600*/  STL.64 [R1+0x838], R26 ;  /* 0x0008381a01007387 */ /* 0x0001e20000100a00 */
[----:B------:R-:W-:Y:S01]  /*35610*/  LEA.HI.X.SX32 R7, R89, R248, 0x1, P3 ;  /* 0x000000f859077211 */ /* 0x000fe200018f0eff */
[----:B------:R-:W-:Y:S01]  /*35620*/  VIADD R108, R92, UR4 ;  /* 0x000000045c6c7c36 */ /* 0x000fe20008000000 */
[----:B------:R-:W-:-:S03]  /*35630*/  ULDC UR4, c[0x0][0x248] ;  /* 0x0000920000047ab9 */ /* 0x000fc60000000800 */
[----:B------:R1:W-:Y:S01]  /*35640*/  STL.64 [R1+0x830], R6 ;  /* 0x0008300601007387 */ /* 0x0003e20000100a00 */
[----:B------:R-:W-:Y:S01]  /*35650*/  VIADD R252, R108, UR4 ;  /* 0x000000046cfc7c36 */ /* 0x000fe20008000000 */
[----:B------:R-:W-:Y:S01]  /*35660*/  ULDC UR4, c[0x0][0x248] ;  /* 0x0000920000047ab9 */ /* 0x000fe20000000800 */
[----:B0-----:R-:W-:-:S04]  /*35670*/  LEA R26, P2, R109, R2, 0x1 ;  /* 0x000000026d1a7211 */ /* 0x001fc800078408ff */
[----:B------:R-:W-:Y:S02]  /*35680*/  LEA.HI.X.SX32 R27, R109, R248, 0x1, P2 ;  /* 0x000000f86d1b7211 */ /* 0x000fe400010f0eff */
[----:B-1----:R-:W-:-:S03]  /*35690*/  LEA R6, P3, R92, R2, 0x1 ;  /* 0x000000025c067211 */ /* 0x002fc600078608ff */
[----:B------:R0:W-:Y:S01]  /*356a0*/  STL.64 [R1+0x828], R26 ;  /* 0x0008281a01007387 */ /* 0x0001e20000100a00 */
[----:B------:R-:W-:Y:S01]  /*356b0*/  LEA.HI.X.SX32 R7, R92, R248, 0x1, P3 ;  /* 0x000000f85c077211 */ /* 0x000fe200018f0eff */
[----:B------:R-:W-:Y:S01]  /*356c0*/  VIADD R111, R252, UR4 ;  /* 0x00000004fc6f7c36 */ /* 0x000fe20008000000 */
[----:B------:R-:W-:Y:S01]  /*356d0*/  ULDC UR4, c[0x0][0x248] ;  /* 0x0000920000047ab9 */ /* 0x000fe20000000800 */
[-C--:B------:R-:W-:Y:S02]  /*356e0*/  LEA R28, P2, R108, R2.reuse, 0x1 ;  /* 0x000000026c1c7211 */ /* 0x080fe400078408ff */
[C---:B0-----:R-:W-:Y:S01]  /*356f0*/  LEA R26, P3, R252.reuse, R2, 0x1 ;  /* 0x00000002fc1a7211 */ /* 0x041fe200078608ff */
[----:B------:R-:W-:Y:S01]  /*35700*/  VIADD R99, R111, UR4 ;  /* 0x000000046f637c36 */ /* 0x000fe20008000000 */
[----:B------:R-:W-:Y:S02]  /*35710*/  ULDC UR4, c[0x0][0x248] ;  /* 0x0000920000047ab9 */ /* 0x000fe40000000800 */
[----:B------:R-:W-:-:S02]  /*35720*/  LEA.HI.X.SX32 R27, R252, R248, 0x1, P3 ;  /* 0x000000f8fc1b7211 */ /* 0x000fc400018f0eff */
[----:B------:R-:W-:Y:S01]  /*35730*/  LEA.HI.X.SX32 R29, R108, R248, 0x1, P2 ;  /* 0x000000f86c1d7211 */ /* 0x000fe200010f0eff */
[C---:B------:R-:W-:Y:S01]  /*35740*/  VIADD R110, R99.reuse, UR4 ;  /* 0x00000004636e7c36 */ /* 0x040fe20008000000 */
[----:B------:R-:W-:Y:S01]  /*35750*/  ULDC UR4, c[0x0][0x248] ;  /* 0x0000920000047ab9 */ /* 0x000fe20000000800 */
[----:B------:R0:W-:Y:S01]  /*35760*/  STL.64 [R1+0x810], R26 ;  /* 0x0008101a01007387 */ /* 0x0001e20000100a00 */
[-C--:B------:R-:W-:Y:S01]  /*35770*/  LEA R108, P3, R99, R2.reuse, 0x1 ;  /* 0x00000002636c7211 */ /* 0x080fe200078608ff */
[----:B------:R-:W-:Y:S01]  /*35780*/  VIADD R101, R110, UR4 ;  /* 0x000000046e657c36 */ /* 0x000fe20008000000 */
[----:B------:R-:W-:Y:S01]  /*35790*/  ULDC UR4, c[0x0][0x248] ;  /* 0x0000920000047ab9 */ /* 0x000fe20000000800 */
[----:B------:R1:W-:Y:S01]  /*357a0*/  STL.64 [R1+0x818], R28 ;  /* 0x0008181c01007387 */ /* 0x0003e20000100a00 */
[----:B0-----:R-:W-:-:S04]  /*357b0*/  LEA R26, P2, R111, R2, 0x1 ;  /* 0x000000026f1a7211 */ /* 0x001fc800078408ff */
[-C--:B------:R-:W-:Y:S02]  /*357c0*/  LEA.HI.X.SX32 R27, R111, R248.reuse, 0x1, P2 ;  /* 0x000000f86f1b7211 */ /* 0x080fe400010f0eff */
[----:B------:R-:W-:-:S03]  /*357d0*/  LEA.HI.X.SX32 R109, R99, R248, 0x1, P3 ;  /* 0x000000f8636d7211 */ /* 0x000fc600018f0eff */
[----:B------:R0:W-:Y:S01]  /*357e0*/  STL.64 [R1+0x808], R26 ;  /* 0x0008081a01007387 */ /* 0x0001e20000100a00 */
[----:B------:R-:W-:Y:S01]  /*357f0*/  VIADD R113, R101, UR5 ;  /* 0x0000000565717c36 */ /* 0x000fe20008000000 */
[-C--:B-1----:R-:W-:Y:S01]  /*35800*/  LEA R28, P2, R110, R2.reuse, 0x1 ;  /* 0x000000026e1c7211 */ /* 0x082fe200078408ff */
[----:B------:R-:W-:Y:S02]  /*35810*/  ULDC UR5, c[0x0][0x248] ;  /* 0x0000920000057ab9 */ /* 0x000fe40000000800 */
[----:B------:R-:W-:Y:S01]  /*35820*/  VIADD R106, R113, UR4 ;  /* 0x00000004716a7c36 */ /* 0x000fe20008000000 */
[----:B------:R-:W-:Y:S01]  /*35830*/  ULDC UR4, c[0x0][0x248] ;  /* 0x0000920000047ab9 */ /* 0x000fe20000000800 */
[----:B0-----:R-:W-:-:S04]  /*35840*/  LEA R26, P3, R101, R2, 0x1 ;  /* 0x00000002651a7211 */ /* 0x001fc800078608ff */
[-C--:B------:R-:W-:Y:S02]  /*35850*/  LEA.HI.X.SX32 R27, R101, R248.reuse, 0x1, P3 ;  /* 0x000000f8651b7211 */ /* 0x080fe400018f0eff */
[----:B------:R-:W-:Y:S01]  /*35860*/  LEA.HI.X.SX32 R29, R110, R248, 0x1, P2 ;  /* 0x000000f86e1d7211 */ /* 0x000fe200010f0eff */
[C---:B------:R-:W-:Y:S02]  /*35870*/  VIADD R112, R106.reuse, UR4 ;  /* 0x000000046a707c36 */ /* 0x040fe40008000000 */
[----:B------:R0:W-:Y:S01]  /*35880*/  STL.64 [R1+0x7f0], R26 ;  /* 0x0007f01a01007387 */ /* 0x0001e20000100a00 */
[-C--:B------:R-:W-:Y:S01]  /*35890*/  LEA R110, P3, R106, R2.reuse, 0x1 ;  /* 0x000000026a6e7211 */ /* 0x080fe200078608ff */
[----:B------:R-:W-:Y:S01]  /*358a0*/  VIADD R247, R112, UR5 ;  /* 0x0000000570f77c36 */ /* 0x000fe20008000000 */
[----:B------:R-:W-:Y:S01]  /*358b0*/  ULDC UR4, c[0x0][0x248] ;  /* 0x0000920000047ab9 */ /* 0x000fe20000000800 */
[----:B------:R1:W-:Y:S01]  /*358c0*/  STL.64 [R1+0x7f8], R28 ;  /* 0x0007f81c01007387 */ /* 0x0003e20000100a00 */
[----:B0-----:R-:W-:Y:S01]  /*358d0*/  LEA R26, P2, R113, R2, 0x1 ;  /* 0x00000002711a7211 */ /* 0x001fe200078408ff */
[----:B------:R-:W-:-:S03]  /*358e0*/  ULDC UR5, c[0x0][0x248] ;  /* 0x0000920000057ab9 */ /* 0x000fc60000000800 */
[-C--:B------:R-:W-:Y:S02]  /*358f0*/  LEA.HI.X.SX32 R27, R113, R248.reuse, 0x1, P2 ;  /* 0x000000f8711b7211 */ /* 0x080fe400010f0eff */
[----:B------:R-:W-:-:S03]  /*35900*/  LEA.HI.X.SX32 R111, R106, R248, 0x1, P3 ;  /* 0x000000f86a6f7211 */ /* 0x000fc600018f0eff */
[----:B------:R0:W-:Y:S01]  /*35910*/  STL.64 [R1+0x7e8], R26 ;  /* 0x0007e81a01007387 */ /* 0x0001e20000100a00 */
[----:B------:R-:W-:Y:S01]  /*35920*/  VIADD R115, R247, UR6 ;  /* 0x00000006f7737c36 */ /* 0x000fe20008000000 */
[-C--:B-1----:R-:W-:Y:S01]  /*35930*/  LEA R28, P2, R112, R2.reuse, 0x1 ;  /* 0x00000002701c7211 */ /* 0x082fe200078408ff */
[----:B------:R-:W-:Y:S02]  /*35940*/  ULDC UR6, c[0x0][0x248] ;  /* 0x0000920000067ab9 */ /* 0x000fe40000000800 */
[----:B------:R-:W-:Y:S01]  /*35950*/  VIADD R74, R115, UR4 ;  /* 0x00000004734a7c36 */ /* 0x000fe20008000000 */
[----:B0-----:R-:W-:Y:S01]  /*35960*/  LEA R26, P3, R247, R2, 0x1 ;  /* 0x00000002f71a7211 */ /* 0x001fe200078608ff */
[----:B------:R-:W-:-:S03]  /*35970*/  ULDC UR4, c[0x0][0x248] ;  /* 0x0000920000047ab9 */ /* 0x000fc60000000800 */
        /* <DEDUP_REMOVED lines=27> */
[----:B------:R-:W-:Y:S01]  /*35b30*/  ULDC UR12, c[0x0][0x248] ;  /* 0x00009200000c7ab9 */ /* 0x000fe20000000800 */
        /* <DEDUP_REMOVED lines=118> */
[C---:B------:R-:W-:Y:S01]  /*362a0*/  VIADD R130, R107.reuse, UR55 ;  /* 0x000000376b827c36 */ /* 0x040fe20008000000 */
        /* <DEDUP_REMOVED lines=26> */
[C---:B------:R-:W-:Y:S01]  /*36450*/  VIADD R81, R102.reuse, UR21 ;  /* 0x0000001566517c36 */ /* 0x040fe20008000000 */
[C---:B------:R-:W-:Y:S01]  /*36460*/  LEA R130, P3, R102.reuse, R2, 0x1 ;  /* 0x0000000266827211 */ /* 0x040fe200078608ff */
[----:B------:R0:W-:Y:S01]  /*36470*/  STL.64 [R1+0x6b0], R26 ;  /* 0x0006b01a01007387 */ /* 0x0001e20000100a00 */
[----:B------:R-:W-:Y:S01]  /*36480*/  ULDC UR21, c[0x0][0x248] ;  /* 0x0000920000157ab9 */ /* 0x000fe20000000800 */
[----:B------:R-:W-:Y:S01]  /*36490*/  VIADD R100, R81, UR32 ;  /* 0x0000002051647c36 */ /* 0x000fe20008000000 */
[----:B------:R-:W-:Y:S01]  /*364a0*/  LEA.HI.X.SX32 R131, R102, R248, 0x1, P3 ;  /* 0x000000f866837211 */ /* 0x000fe200018f0eff */
[----:B------:R1:W-:Y:S01]  /*364b0*/  STL.64 [R1+0x6b8], R28 ;  /* 0x0006b81c01007387 */ /* 0x0003e20000100a00 */
[----:B------:R-:W-:Y:S01]  /*364c0*/  ULDC UR32, c[0x0][0x248] ;  /* 0x0000920000207ab9 */ /* 0x000fe20000000800 */
[----:B0-----:R-:W-:-:S04]  /*364d0*/  LEA R26, P2, R71, R2, 0x1 ;  /* 0x00000002471a7211 */ /* 0x001fc800078408ff */
[----:B------:R-:W-:Y:S01]  /*364e0*/  LEA.HI.X.SX32 R27, R71, R248, 0x1, P2 ;  /* 0x000000f8471b7211 */ /* 0x000fe200010f0eff */
[C---:B------:R-:W-:Y:S01]  /*364f0*/  VIADD R59, R100.reuse, UR52 ;  /* 0x00000034643b7c36 */ /* 0x040fe20008000000 */
[----:B-1----:R-:W-:Y:S01]  /*36500*/  LEA R28, P2, R81, R2, 0x1 ;  /* 0x00000002511c7211 */ /* 0x002fe200078408ff */
[----:B------:R-:W-:Y:S02]  /*36510*/  ULDC UR52, c[0x0][0x248] ;  /* 0x0000920000347ab9 */ /* 0x000fe40000000800 */
[----:B------:R0:W-:Y:S01]  /*36520*/  STL.64 [R1+0x6a8], R26 ;  /* 0x0006a81a01007387 */ /* 0x0001e20000100a00 */
[----:B------:R-:W-:Y:S01]  /*36530*/  VIADD R58, R59, UR9 ;  /* 0x000000093b3a7c36 */ /* 0x000fe20008000000 */
[----:B------:R-:W-:Y:S01]  /*36540*/  LEA.HI.X.SX32 R29, R81, R248, 0x1, P2 ;  /* 0x000000f8511d7211 */ /* 0x000fe200010f0eff */
[----:B------:R-:W-:Y:S01]  /*36550*/  ULDC UR9, c[0x0][0x248] ;  /* 0x0000920000097ab9 */ /* 0x000fe20000000800 */
[----:B0-----:R-:W-:-:S04]  /*36560*/  LEA R26, P3, R100, R2, 0x1 ;  /* 0x00000002641a7211 */ /* 0x001fc800078608ff */
[----:B------:R-:W-:Y:S01]  /*36570*/  LEA.HI.X.SX32 R27, R100, R248, 0x1, P3 ;  /* 0x000000f8641b7211 */ /* 0x000fe200018f0eff */
[C---:B------:R-:W-:Y:S01]  /*36580*/  VIADD R57, R58.reuse, UR51 ;  /* 0x000000333a397c36 */ /* 0x040fe20008000000 */
[C---:B------:R-:W-:Y:S01]  /*36590*/  LEA R132, P3, R58.reuse, R2, 0x1 ;  /* 0x000000023a847211 */ /* 0x040fe200078608ff */
[----:B------:R-:W-:Y:S02]  /*365a0*/  ULDC UR51, c[0x0][0x248] ;  /* 0x0000920000337ab9 */ /* 0x000fe40000000800 */
[----:B------:R0:W-:Y:S01]  /*365b0*/  STL.64 [R1+0x690], R26 ;  /* 0x0006901a01007387 */ /* 0x0001e20000100a00 */
[----:B------:R-:W-:Y:S01]  /*365c0*/  VIADD R56, R57, UR31 ;  /* 0x0000001f39387c36 */ /* 0x000fe20008000000 */
[----:B------:R-:W-:Y:S01]  /*365d0*/  LEA.HI.X.SX32 R133, R58, R248, 0x1, P3 ;  /* 0x000000f83a857211 */ /* 0x000fe200018f0eff */
[----:B------:R-:W-:Y:S01]  /*365e0*/  ULDC UR31, c[0x0][0x248] ;  /* 0x00009200001f7ab9 */ /* 0x000fe20000000800 */
[----:B------:R1:W-:Y:S01]  /*365f0*/  STL.64 [R1+0x698], R28 ;  /* 0x0006981c01007387 */ /* 0x0003e20000100a00 */
        /* <DEDUP_REMOVED lines=21> */
[----:B------:R-:W-:Y:S01]  /*36750*/  VIADD R73, R98, UR30 ;  /* 0x0000001e62497c36 */ /* 0x000fe20008000000 */
[C---:B-1----:R-:W-:Y:S01]  /*36760*/  LEA R28, P2, R48.reuse, R2, 0x1 ;  /* 0x00000002301c7211 */ /* 0x042fe200078408ff */
        /* <DEDUP_REMOVED lines=8> */
[----:B------:R-:W-:Y:S01]  /*367f0*/  LEA R136, P3, R97, R2, 0x1 ;  /* 0x0000000261887211 */ /* 0x000fe200078608ff */
        /* <DEDUP_REMOVED lines=426> */
[----:B------:R-:W-:-:S04]  /*382a0*/  VIADD R85, R92, UR58 ;  /* 0x0000003a5c557c36 */ /* 0x000fc80008000000 */
[----:B------:R0:W-:Y:S01]  /*382b0*/  STL.64 [R1+0x380], R26 ;  /* 0x0003801a01007387 */ /* 0x0001e20000100a00 */
[-C--:B-1----:R-:W-:Y:S01]  /*382c0*/  LEA R28, P2, R89, R2.reuse, 0x1 ;  /* 0x00000002591c7211 */ /* 0x082fe200078408ff */
[----:B------:R-:W-:Y:S01]  /*382d0*/  VIADD R86, R85, UR34 ;  /* 0x0000002255567c36 */ /* 0x000fe20008000000 */
[----:B------:R-:W-:Y:S01]  /*382e0*/  ULDC UR34, c[0x0][0x248] ;  /* 0x0000920000227ab9 */ /* 0x000fe20000000800 */
[----:B0-----:R-:W-:-:S04]  /*382f0*/  LEA R26, P3, R92, R2, 0x1 ;  /* 0x000000025c1a7211 */ /* 0x001fc800078608ff */
[-C--:B------:R-:W-:Y:S02]  /*38300*/  LEA.HI.X.SX32 R27, R92, R248.reuse, 0x1, P3 ;  /* 0x000000f85c1b7211 */ /* 0x080fe400018f0eff */
[----:B------:R-:W-:Y:S01]  /*38310*/  LEA.HI.X.SX32 R29, R89, R248, 0x1, P2 ;  /* 0x000000f8591d7211 */ /* 0x000fe200010f0eff */
[C---:B------:R-:W-:Y:S01]  /*38320*/  VIADD R72, R86.reuse, UR55 ;  /* 0x0000003756487c36 */ /* 0x040fe20008000000 */
[----:B------:R-:W-:Y:S01]  /*38330*/  LEA R182, P3, R86, R2, 0x1 ;  /* 0x0000000256b67211 */ /* 0x000fe200078608ff */
        /* <DEDUP_REMOVED lines=8> */
[----:B------:R-:W-:Y:S01]  /*383c0*/  VIADD R75, R82, UR33 ;  /* 0x00000021524b7c36 */ /* 0x000fe20008000000 */
[C---:B-1----:R-:W-:Y:S01]  /*383d0*/  LEA R28, P2, R72.reuse, R2, 0x1 ;  /* 0x00000002481c7211 */ /* 0x042fe200078408ff */
[----:B------:R-:W-:Y:S02]  /*383e0*/  ULDC UR33, c[0x0][0x248] ;  /* 0x0000920000217ab9 */ /* 0x000fe40000000800 */
[----:B------:R0:W-:Y:S01]  /*383f0*/  STL.64 [R1+0x360], R26 ;  /* 0x0003601a01007387 */ /* 0x0001e20000100a00 */
[----:B------:R-:W-:Y:S01]  /*38400*/  VIADD R81, R75, UR54 ;  /* 0x000000364b517c36 */ /* 0x000fe20008000000 */
[----:B------:R-:W-:Y:S02]  /*38410*/  LEA.HI.X.SX32 R29, R72, R248, 0x1, P2 ;  /* 0x000000f8481d7211 */ /* 0x000fe400010f0eff */
[----:B0-----:R-:W-:-:S04]  /*38420*/  LEA R26, P3, R82, R2, 0x1 ;  /* 0x00000002521a7211 */ /* 0x001fc800078608ff */
[----:B------:R-:W-:Y:S01]  /*38430*/  LEA.HI.X.SX32 R27, R82, R248, 0x1, P3 ;  /* 0x000000f8521b7211 */ /* 0x000fe200018f0eff */
[C---:B------:R-:W-:Y:S01]  /*38440*/  VIADD R79, R81.reuse, UR6 ;  /* 0x00000006514f7c36 */ /* 0x040fe20008000000 */
[----:B------:R-:W-:Y:S01]  /*38450*/  LEA R184, P3, R81, R2, 0x1 ;  /* 0x0000000251b87211 */ /* 0x000fe200078608ff */
[----:B------:R-:W-:Y:S02]  /*38460*/  ULDC UR6, c[0x0][0x248] ;  /* 0x0000920000067ab9 */ /* 0x000fe40000000800 */
[----:B------:R0:W-:Y:S01]  /*38470*/  STL.64 [R1+0x348], R26 ;  /* 0x0003481a01007387 */ /* 0x0001e20000100a00 */
[----:B------:R-:W-:Y:S01]  /*38480*/  VIADD R80, R79, UR53 ;  /* 0x000000354f507c36 */ /* 0x000fe20008000000 */
[----:B------:R-:W-:Y:S02]  /*38490*/  LEA.HI.X.SX32 R185, R81, R248, 0x1, P3 ;  /* 0x000000f851b97211 */ /* 0x000fe400018f0eff */
        /* <DEDUP_REMOVED lines=12> */
[----:B------:R-:W-:-:S04]  /*38560*/  VIADD R53, R60, UR52 ;  /* 0x000000343c357c36 */ /* 0x000fc80008000000 */
[----:B------:R0:W-:Y:S01]  /*38570*/  STL.64 [R1+0x318], R26 ;  /* 0x0003181a01007387 */ /* 0x0001e20000100a00 */
[----:B------:R-:W-:Y:S01]  /*38580*/  VIADD R78, R53, UR9 ;  /* 0x00000009354e7c36 */ /* 0x000fe20008000000 */
[-C--:B------:R-:W-:Y:S01]  /*38590*/  LEA R186, P3, R60, R2.reuse, 0x1 ;  /* 0x000000023cba7211 */ /* 0x080fe200078608ff */
[----:B------:R-:W-:Y:S01]  /*385a0*/  ULDC UR9, c[0x0][0x248] ;  /* 0x0000920000097ab9 */ /* 0x000fe20000000800 */
[----:B------:R1:W-:Y:S01]  /*385b0*/  STL.64 [R1+0x320], R28 ;  /* 0x0003201c01007387 */ /* 0x0003e20000100a00 */
[----:B0-----:R-:W-:-:S04]  /*385c0*/  LEA R26, P2, R71, R2, 0x1 ;  /* 0x00000002471a7211 */ /* 0x001fc800078408ff */
[-C--:B------:R-:W-:Y:S02]  /*385d0*/  LEA.HI.X.SX32 R27, R71, R248.reuse, 0x1, P2 ;  /* 0x000000f8471b7211 */ /* 0x080fe400010f0eff */
[----:B------:R-:W-:-:S03]  /*385e0*/  LEA.HI.X.SX32 R187, R60, R248, 0x1, P3 ;  /* 0x000000f83cbb7211 */ /* 0x000fc600018f0eff */
[----:B------:R0:W-:Y:S01]  /*385f0*/  STL.64 [R1+0x310], R26 ;  /* 0x0003101a01007387 */ /* 0x0001e20000100a00 */
[----:B------:R-:W-:Y:S01]  /*38600*/  VIADD R74, R78, UR51 ;  /* 0x000000334e4a7c36 */ /* 0x000fe20008000000 */
[----:B-1----:R-:W-:-:S03]  /*38610*/  LEA R28, P2, R53, R2, 0x1 ;  /* 0x00000002351c7211 */ /* 0x002fc600078408ff */
[----:B------:R-:W-:Y:S01]  /*38620*/  VIADD R54, R74, UR31 ;  /* 0x0000001f4a367c36 */ /* 0x000fe20008000000 */
[----:B0-----:R-:W-:Y:S01]  /*38630*/  LEA R26, P3, R78, R2, 0x1 ;  /* 0x000000024e1a7211 */ /* 0x001fe200078608ff */
[----:B------:R-:W-:-:S03]  /*38640*/  ULDC UR31, c[0x0][0x248] ;  /* 0x00009200001f7ab9 */ /* 0x000fc60000000800 */
        /* <DEDUP_REMOVED lines=51> */
[----:B0-----:R-:W-:-:S04]  /*38980*/  LEA R26, P3, R76, R2, 0x1 ;  /* 0x000000024c1a7211 */ /* 0x001fc800078608ff */
        /* <DEDUP_REMOVED lines=82> */
[C---:B------:R-:W-:Y:S01]  /*38eb0*/  VIADD R65, R68.reuse, UR5 ;  /* 0x0000000544417c36 */ /* 0x040fe20008000000 */
        /* <DEDUP_REMOVED lines=166> */
[----:B------:R-:W-:Y:S02]  /*39920*/  VIADD R55, R60, UR24 ;  /* 0x000000183c377c36 */ /* 0x000fe40008000000 */
        /* <DEDUP_REMOVED lines=65> */
[----:B------:R-:W-:-:S04]  /*39d40*/  VIADD R62, R0, UR18 ;  /* 0x00000012003e7c36 */ /* 0x000fc80008000000 */
[----:B------:R0:W-:Y:S01]  /*39d50*/  STL.64 [R1+0x58], R26 ;  /* 0x0000581a01007387 */ /* 0x0001e20000100a00 */
[----:B------:R-:W-:Y:S01]  /*39d60*/  VIADD R52, R62, UR8 ;  /* 0x000000083e347c36 */ /* 0x000fe20008000000 */
[-C--:B------:R-:W-:Y:S01]  /*39d70*/  LEA R230, P3, R0, R2.reuse, 0x1 ;  /* 0x0000000200e67211 */ /* 0x080fe200078608ff */
[----:B------:R-:W-:Y:S01]  /*39d80*/  IMAD.MOV.U32 R56, RZ, RZ, R240 ;  /* 0x000000ffff387224 */ /* 0x000fe200078e00f0 */
[----:B------:R1:W-:Y:S01]  /*39d90*/  STL.64 [R1+0x60], R28 ;  /* 0x0000601c01007387 */ /* 0x0003e20000100a00 */
[----:B------:R-:W-:Y:S01]  /*39da0*/  IMAD.MOV.U32 R57, RZ, RZ, R241 ;  /* 0x000000ffff397224 */ /* 0x000fe200078e00f1 */
[C---:B0-----:R-:W-:Y:S01]  /*39db0*/  LEA R26, P2, R60.reuse, R2, 0x1 ;  /* 0x000000023c1a7211 */ /* 0x041fe200078408ff */
[----:B------:R-:W-:Y:S01]  /*39dc0*/  IMAD.MOV.U32 R48, RZ, RZ, R236 ;  /* 0x000000ffff307224 */ /* 0x000fe200078e00ec */
[----:B------:R-:W-:Y:S02]  /*39dd0*/  ULDC UR8, c[0x0][0x248] ;  /* 0x0000920000087ab9 */ /* 0x000fe40000000800 */
[----:B------:R-:W-:-:S02]  /*39de0*/  LEA.HI.X.SX32 R27, R60, R248, 0x1, P2 ;  /* 0x000000f83c1b7211 */ /* 0x000fc400010f0eff */
[----:B------:R-:W-:-:S03]  /*39df0*/  LEA.HI.X.SX32 R231, R0, R248, 0x1, P3 ;  /* 0x000000f800e77211 */ /* 0x000fc600018f0eff */
[----:B------:R0:W-:Y:S01]  /*39e00*/  STL.64 [R1+0x50], R26 ;  /* 0x0000501a01007387 */ /* 0x0001e20000100a00 */
[----:B------:R-:W-:Y:S01]  /*39e10*/  VIADD R65, R52, UR4 ;  /* 0x0000000434417c36 */ /* 0x000fe20008000000 */
[-C--:B-1----:R-:W-:Y:S01]  /*39e20*/  LEA R28, P2, R62, R2.reuse, 0x1 ;  /* 0x000000023e1c7211 */ /* 0x082fe200078408ff */
[----:B------:R-:W-:Y:S01]  /*39e30*/  IMAD.MOV.U32 R49, RZ, RZ, R237 ;  /* 0x000000ffff317224 */ /* 0x000fe200078e00ed */
[----:B------:R-:W-:Y:S01]  /*39e40*/  ULDC UR4, c[0x0][0x248] ;  /* 0x0000920000047ab9 */ /* 0x000fe20000000800 */
[----:B0-----:R-:W-:-:S04]  /*39e50*/  LEA R26, P3, R52, R2, 0x1 ;  /* 0x00000002341a7211 */ /* 0x001fc800078608ff */
[-C--:B------:R-:W-:Y:S02]  /*39e60*/  LEA.HI.X.SX32 R27, R52, R248.reuse, 0x1, P3 ;  /* 0x000000f8341b7211 */ /* 0x080fe400018f0eff */
[----:B------:R-:W-:-:S03]  /*39e70*/  LEA.HI.X.SX32 R29, R62, R248, 0x1, P2 ;  /* 0x000000f83e1d7211 */ /* 0x000fc600010f0eff */
[----:B------:R0:W-:Y:S04]  /*39e80*/  STL.64 [R1+0x38], R26 ;  /* 0x0000381a01007387 */ /* 0x0001e80000100a00 */
[----:B------:R1:W-:Y:S01]  /*39e90*/  STL.64 [R1+0x40], R28 ;  /* 0x0000401c01007387 */ /* 0x0003e20000100a00 */
[----:B0-----:R-:W-:-:S04]  /*39ea0*/  LEA R26, P2, R65, R2, 0x1 ;  /* 0x00000002411a7211 */ /* 0x001fc800078408ff */
[----:B------:R-:W-:-:S05]  /*39eb0*/  LEA.HI.X.SX32 R27, R65, R248, 0x1, P2 ;  /* 0x000000f8411b7211 */ /* 0x000fca00010f0eff */
[----:B------:R0:W-:Y:S04]  /*39ec0*/  STL.64 [R1+0x30], R26 ;  /* 0x0000301a01007387 */ /* 0x0001e80000100a00 */
[----:B-1----:R-:W2:Y:S04]  /*39ed0*/  LDL.LU R29, [R1+0x3cc] ;  /* 0x0003cc00011d7983 */ /* 0x002ea80000300800 */
[----:B------:R-:W3:Y:S01]  /*39ee0*/  LDL.LU R51, [R1+0x330] ;  /* 0x0003300001337983 */ /* 0x000ee20000300800 */
[----:B------:R-:W-:Y:S02]  /*39ef0*/  VIADD R54, R65, UR17 ;  /* 0x0000001141367c36 */ /* 0x000fe40008000000 */
[----:B0-----:R-:W-:Y:S01]  /*39f00*/  IMAD.MOV.U32 R26, RZ, RZ, R234 ;  /* 0x000000ffff1a7224 */ /* 0x001fe200078e00ea */
[----:B------:R-:W4:Y:S01]  /*39f10*/  LDL.LU.64 R58, [R1+0xb60] ;  /* 0x000b6000013a7983 */ /* 0x000f220000300a00 */
[C---:B------:R-:W-:Y:S01]  /*39f20*/  VIADD R63, R54.reuse, UR11 ;  /* 0x0000000b363f7c36 */ /* 0x040fe20008000000 */
[C---:B------:R-:W-:Y:S01]  /*39f30*/  LEA R232, P3, R54.reuse, R2, 0x1 ;  /* 0x0000000236e87211 */ /* 0x040fe200078608ff */
[----:B------:R-:W-:Y:S01]  /*39f40*/  IMAD.MOV.U32 R27, RZ, RZ, R235 ;  /* 0x000000ffff1b7224 */ /* 0x000fe200078e00eb */
[----:B------:R-:W-:Y:S01]  /*39f50*/  ULDC UR11, c[0x0][0x248] ;  /* 0x00009200000b7ab9 */ /* 0x000fe20000000800 */
[----:B------:R-:W-:Y:S01]  /*39f60*/  VIADD R61, R63, UR5 ;  /* 0x000000053f3d7c36 */ /* 0x000fe20008000000 */
[----:B------:R-:W-:Y:S01]  /*39f70*/  LEA.HI.X.SX32 R233, R54, R248, 0x1, P3 ;  /* 0x000000f836e97211 */ /* 0x000fe200018f0eff */
[----:B------:R-:W-:Y:S01]  /*39f80*/  ULDC UR5, c[0x0][0x248] ;  /* 0x0000920000057ab9 */ /* 0x000fe20000000800 */
[----:B------:R-:W-:Y:S01]  /*39f90*/  IMAD.MOV.U32 R30, RZ, RZ, R238 ;  /* 0x000000ffff1e7224 */ /* 0x000fe200078e00ee */
[----:B------:R-:W4:Y:S01]  /*39fa0*/  LDL.LU R252, [R1+0x334] ;  /* 0x0003340001fc7983 */ /* 0x000f220000300800 */
[----:B------:R-:W-:-:S04]  /*39fb0*/  VIADD R55, R61, UR16 ;  /* 0x000000103d377c36 */ /* 0x000fc80008000000 */
[----:B------:R-:W-:Y:S01]  /*39fc0*/  VIADD R53, R55, UR10 ;  /* 0x0000000a37357c36 */ /* 0x000fe20008000000 */
[----:B------:R-:W-:Y:S01]  /*39fd0*/  LEA R242, P3, R61, R2, 0x1 ;  /* 0x000000023df27211 */ /* 0x000fe200078608ff */
[----:B------:R-:W-:Y:S02]  /*39fe0*/  ULDC UR10, c[0x0][0x248] ;  /* 0x00009200000a7ab9 */ /* 0x000fe40000000800 */
[----:B------:R-:W-:Y:S01]  /*39ff0*/  VIADD R60, R53, UR15 ;  /* 0x0000000f353c7c36 */ /* 0x000fe20008000000 */
[----:B------:R-:W-:Y:S01]  /*3a000*/  LEA.HI.X.SX32 R243, R61, R248, 0x1, P3 ;  /* 0x000000f83df37211 */ /* 0x000fe200018f0eff */
[----:B------:R-:W-:Y:S02]  /*3a010*/  ULDC UR15, c[0x0][0x248] ;  /* 0x00009200000f7ab9 */ /* 0x000fe40000000800 */
[----:B------:R-:W-:-:S04]  /*3a020*/  VIADD R0, R60, UR22 ;  /* 0x000000163c007c36 */ /* 0x000fc80008000000 */
[----:B------:R-:W-:-:S04]  /*3a030*/  VIADD R64, R0, UR14 ;  /* 0x0000000e00407c36 */ /* 0x000fc80008000000 */
[----:B------:R-:W-:Y:S01]  /*3a040*/  VIADD R52, R64, UR6 ;  /* 0x0000000640347c36 */ /* 0x000fe20008000000 */
[-C--:B------:R-:W-:Y:S01]  /*3a050*/  LEA R234, P3, R53, R2.reuse, 0x1 ;  /* 0x0000000235ea7211 */ /* 0x080fe200078608ff */
[----:B------:R-:W-:Y:S01]  /*3a060*/  IMAD.MOV.U32 R31, RZ, RZ, R239 ;  /* 0x000000ffff1f7224 */ /* 0x000fe200078e00ef */
        /* <DEDUP_REMOVED lines=8> */
[----:B------:R-:W-:Y:S01]  /*3a0f0*/  ULDC UR9, c[0x0][0x248] ;  /* 0x0000920000097ab9 */ /* 0x000fe20000000800 */
[----:B------:R-:W-:Y:S01]  /*3a100*/  VIADD R69, R67, UR12 ;  /* 0x0000000c43457c36 */ /* 0x000fe20008000000 */
[----:B------:R-:W-:-:S03]  /*3a110*/  LEA R54, P3, R0, R2, 0x1 ;  /* 0x0000000200367211 */ /* 0x000fc600078608ff */
[----:B------:R-:W-:Y:S01]  /*3a120*/  VIADD R53, R69, UR13 ;  /* 0x0000000d45357c36 */ /* 0x000fe20008000000 */
[----:B------:R-:W-:-:S03]  /*3a130*/  LEA.HI.X.SX32 R237, R55, R248, 0x1, P2 ;  /* 0x000000f837ed7211 */ /* 0x000fc600010f0eff */
[----:B------:R-:W-:Y:S01]  /*3a140*/  VIADD R73, R53, UR8 ;  /* 0x0000000835497c36 */ /* 0x000fe20008000000 */
[----:B------:R-:W-:Y:S01]  /*3a150*/  LEA.HI.X.SX32 R55, R0, R248, 0x1, P3 ;  /* 0x000000f800377211 */ /* 0x000fe200018f0eff */
[----:B------:R-:W-:Y:S01]  /*3a160*/  ULDC UR8, c[0x0][0x248] ;  /* 0x0000920000087ab9 */ /* 0x000fe20000000800 */
[-C--:B------:R-:W-:Y:S01]  /*3a170*/  LEA R62, P3, R52, R2.reuse, 0x1 ;  /* 0x00000002343e7211 */ /* 0x080fe200078608ff */
[----:B------:R-:W-:Y:S01]  /*3a180*/  VIADD R0, R73, UR4 ;  /* 0x0000000449007c36 */ /* 0x000fe20008000000 */
[----:B------:R-:W-:Y:S01]  /*3a190*/  LEA R238, P2, R60, R2, 0x1 ;  /* 0x000000023cee7211 */ /* 0x000fe200078408ff */
[----:B------:R-:W-:Y:S01]  /*3a1a0*/  ULDC UR4, c[0x0][0x248] ;  /* 0x0000920000047ab9 */ /* 0x000fe20000000800 */
[----:B------:R-:W-:Y:S01]  /*3a1b0*/  LEA.HI.X.SX32 R63, R52, R248, 0x1, P3 ;  /* 0x000000f8343f7211 */ /* 0x000fe200018f0eff */
[----:B------:R-:W-:Y:S01]  /*3a1c0*/  VIADD R77, R0, UR11 ;  /* 0x0000000b004d7c36 */ /* 0x000fe20008000000 */
[----:B------:R-:W-:-:S03]  /*3a1d0*/  LEA R66, P3, R67, R2, 0x1 ;  /* 0x0000000243427211 */ /* 0x000fc600078608ff */
[----:B------:R-:W-:Y:S01]  /*3a1e0*/  VIADD R52, R77, UR5 ;  /* 0x000000054d347c36 */ /* 0x000fe20008000000 */
[----:B------:R-:W-:Y:S01]  /*3a1f0*/  LEA.HI.X.SX32 R67, R67, R248, 0x1, P3 ;  /* 0x000000f843437211 */ /* 0x000fe200018f0eff */
[----:B------:R-:W-:Y:S01]  /*3a200*/  ULDC UR5, c[0x0][0x248] ;  /* 0x0000920000057ab9 */ /* 0x000fe20000000800 */
[C---:B------:R-:W-:Y:S01]  /*3a210*/  LEA R70, P3, R53.reuse, R2, 0x1 ;  /* 0x0000000235467211 */ /* 0x040fe200078608ff */
[----:B------:R-:W-:Y:S01]  /*3a220*/  VIADD R81, R52, UR10 ;  /* 0x0000000a34517c36 */ /* 0x000fe20008000000 */
[-C--:B------:R-:W-:Y:S01]  /*3a230*/  LEA.HI.X.SX32 R239, R60, R248.reuse, 0x1, P2 ;  /* 0x000000f83cef7211 */ /* 0x080fe200010f0eff */
[----:B------:R-:W-:Y:S01]  /*3a240*/  ULDC UR10, c[0x0][0x248] ;  /* 0x00009200000a7ab9 */ /* 0x000fe20000000800 */
[----:B------:R-:W-:Y:S01]  /*3a250*/  LEA.HI.X.SX32 R71, R53, R248, 0x1, P3 ;  /* 0x000000f835477211 */ /* 0x000fe200018f0eff */
[----:B------:R-:W-:Y:S01]  /*3a260*/  VIADD R53, R81, UR15 ;  /* 0x0000000f51357c36 */ /* 0x000fe20008000000 */
[-C--:B------:R-:W-:Y:S02]  /*3a270*/  LEA R74, P3, R0, R2.reuse, 0x1 ;  /* 0x00000002004a7211 */ /* 0x080fe400078608ff */
[----:B------:R-:W-:Y:S01]  /*3a280*/  LEA R60, P2, R64, R2, 0x1 ;  /* 0x00000002403c7211 */ /* 0x000fe200078408ff */
[----:B------:R-:W-:Y:S01]  /*3a290*/  VIADD R85, R53, UR6 ;  /* 0x0000000635557c36 */ /* 0x000fe20008000000 */
[-C--:B------:R-:W-:Y:S01]  /*3a2a0*/  LEA.HI.X.SX32 R75, R0, R248.reuse, 0x1, P3 ;  /* 0x000000f8004b7211 */ /* 0x080fe200018f0eff */
[----:B------:R-:W-:Y:S01]  /*3a2b0*/  ULDC UR6, c[0x0][0x248] ;  /* 0x0000920000067ab9 */ /* 0x000fe20000000800 */
[----:B------:R-:W-:Y:S01]  /*3a2c0*/  LEA.HI.X.SX32 R61, R64, R248, 0x1, P2 ;  /* 0x000000f8403d7211 */ /* 0x000fe200010f0eff */
[----:B------:R-:W-:Y:S01]  /*3a2d0*/  VIADD R0, R85, UR7 ;  /* 0x0000000755007c36 */ /* 0x000fe20008000000 */
[CC--:B------:R-:W-:Y:S01]  /*3a2e0*/  LEA R64, P2, R65.reuse, R2.reuse, 0x1 ;  /* 0x0000000241407211 */ /* 0x0c0fe200078408ff */
[----:B------:R-:W-:Y:S01]  /*3a2f0*/  ULDC UR7, c[0x0][0x248] ;  /* 0x0000920000077ab9 */ /* 0x000fe20000000800 */
[----:B------:R-:W-:Y:S01]  /*3a300*/  LEA R78, P3, R52, R2, 0x1 ;  /* 0x00000002344e7211 */ /* 0x000fe200078608ff */
[----:B------:R-:W-:Y:S01]  /*3a310*/  VIADD R89, R0, UR9 ;  /* 0x0000000900597c36 */ /* 0x000fe20008000000 */
[----:B------:R-:W-:-:S02]  /*3a320*/  LEA.HI.X.SX32 R65, R65, R248, 0x1, P2 ;  /* 0x000000f841417211 */ /* 0x000fc400010f0eff */
[----:B------:R-:W-:Y:S02]  /*3a330*/  LEA R68, P2, R69, R2, 0x1 ;  /* 0x0000000245447211 */ /* 0x000fe400078408ff */
[-C--:B------:R-:W-:Y:S01]  /*3a340*/  LEA.HI.X.SX32 R79, R52, R248.reuse, 0x1, P3 ;  /* 0x000000f8344f7211 */ /* 0x080fe200018f0eff */
[----:B------:R-:W-:Y:S01]  /*3a350*/  VIADD R52, R89, UR8 ;  /* 0x0000000859347c36 */ /* 0x000fe20008000000 */
[----:B------:R-:W-:Y:S02]  /*3a360*/  LEA.HI.X.SX32 R69, R69, R248, 0x1, P2 ;  /* 0x000000f845457211 */ /* 0x000fe400010f0eff */
[-C--:B------:R-:W-:Y:S01]  /*3a370*/  LEA R72, P2, R73, R2.reuse, 0x1 ;  /* 0x0000000249487211 */ /* 0x080fe200078408ff */
[----:B------:R-:W-:Y:S01]  /*3a380*/  VIADD R93, R52, UR4 ;  /* 0x00000004345d7c36 */ /* 0x000fe20008000000 */
[----:B------:R-:W-:Y:S01]  /*3a390*/  LEA R82, P3, R53, R2, 0x1 ;  /* 0x0000000235527211 */ /* 0x000fe200078608ff */
[----:B------:R-:W-:Y:S01]  /*3a3a0*/  ULDC UR4, c[0x0][0x248] ;  /* 0x0000920000047ab9 */ /* 0x000fe20000000800 */
[----:B------:R-:W-:-:S02]  /*3a3b0*/  LEA.HI.X.SX32 R73, R73, R248, 0x1, P2 ;  /* 0x000000f849497211 */ /* 0x000fc400010f0eff */
[----:B------:R-:W-:Y:S01]  /*3a3c0*/  LEA.HI.X.SX32 R83, R53, R248, 0x1, P3 ;  /* 0x000000f835537211 */ /* 0x000fe200018f0eff */
[----:B------:R-:W-:Y:S01]  /*3a3d0*/  VIADD R53, R93, UR5 ;  /* 0x000000055d357c36 */ /* 0x000fe20008000000 */
[-C--:B------:R-:W-:Y:S01]  /*3a3e0*/  LEA R76, P2, R77, R2.reuse, 0x1 ;  /* 0x000000024d4c7211 */ /* 0x080fe200078408ff */
[----:B------:R-:W-:Y:S01]  /*3a3f0*/  ULDC UR5, c[0x0][0x248] ;  /* 0x0000920000057ab9 */ /* 0x000fe20000000800 */
[C---:B------:R-:W-:Y:S01]  /*3a400*/  LEA R86, P3, R0.reuse, R2, 0x1 ;  /* 0x0000000200567211 */ /* 0x040fe200078608ff */
[----:B------:R-:W-:Y:S01]  /*3a410*/  VIADD R97, R53, UR10 ;  /* 0x0000000a35617c36 */ /* 0x000fe20008000000 */
[----:B------:R-:W-:Y:S02]  /*3a420*/  LEA.HI.X.SX32 R77, R77, R248, 0x1, P2 ;  /* 0x000000f84d4d7211 */ /* 0x000fe400010f0eff */
[----:B------:R-:W-:Y:S02]  /*3a430*/  LEA R80, P2, R81, R2, 0x1 ;  /* 0x0000000251507211 */ /* 0x000fe400078408ff */
[-C--:B------:R-:W-:Y:S01]  /*3a440*/  LEA.HI.X.SX32 R87, R0, R248.reuse, 0x1, P3 ;  /* 0x000000f800577211 */ /* 0x080fe200018f0eff */
[----:B------:R-:W-:Y:S01]  /*3a450*/  VIADD R0, R97, UR6 ;  /* 0x0000000661007c36 */ /* 0x000fe20008000000 */
[----:B------:R-:W-:Y:S01]  /*3a460*/  LEA.HI.X.SX32 R81, R81, R248, 0x1, P2 ;  /* 0x000000f851517211 */ /* 0x000fe200010f0eff */
[----:B------:R-:W-:Y:S01]  /*3a470*/  ULDC UR6, c[0x0][0x248] ;  /* 0x0000920000067ab9 */ /* 0x000fe20000000800 */
[----:B------:R-:W-:-:S02]  /*3a480*/  LEA R90, P3, R52, R2, 0x1 ;  /* 0x00000002345a7211 */ /* 0x000fc400078608ff */
[C---:B------:R-:W-:Y:S01]  /*3a490*/  LEA R84, P2, R85.reuse, R2, 0x1 ;  /* 0x0000000255547211 */ /* 0x040fe200078408ff */
[----:B------:R-:W-:Y:S01]  /*3a4a0*/  VIADD R101, R0, UR7 ;  /* 0x0000000700657c36 */ /* 0x000fe20008000000 */
[-C--:B------:R-:W-:Y:S02]  /*3a4b0*/  LEA.HI.X.SX32 R91, R52, R248.reuse, 0x1, P3 ;  /* 0x000000f8345b7211 */ /* 0x080fe400018f0eff */
[----:B------:R-:W-:Y:S02]  /*3a4c0*/  LEA.HI.X.SX32 R85, R85, R248, 0x1, P2 ;  /* 0x000000f855557211 */ /* 0x000fe400010f0eff */
[-C--:B------:R-:W-:Y:S01]  /*3a4d0*/  LEA R94, P3, R53, R2.reuse, 0x1 ;  /* 0x00000002355e7211 */ /* 0x080fe200078608ff */
[----:B------:R-:W-:Y:S01]  /*3a4e0*/  VIADD R52, R101, UR4 ;  /* 0x0000000465347c36 */ /* 0x000fe20008000000 */
[----:B------:R-:W-:Y:S01]  /*3a4f0*/  LEA R88, P2, R89, R2, 0x1 ;  /* 0x0000000259587211 */ /* 0x000fe200078408ff */
[----:B------:R-:W-:Y:S01]  /*3a500*/  ULDC UR4, c[0x0][0x248] ;  /* 0x0000920000047ab9 */ /* 0x000fe20000000800 */
[-C--:B------:R-:W-:Y:S01]  /*3a510*/  LEA.HI.X.SX32 R95, R53, R248.reuse, 0x1, P3 ;  /* 0x000000f8355f7211 */ /* 0x080fe200018f0eff */
[----:B------:R-:W-:Y:S01]  /*3a520*/  VIADD R53, R52, UR5 ;  /* 0x0000000534357c36 */ /* 0x000fe20008000000 */
[----:B------:R-:W-:Y:S01]  /*3a530*/  LEA.HI.X.SX32 R89, R89, R248, 0x1, P2 ;  /* 0x000000f859597211 */ /* 0x000fe200010f0eff */
[----:B------:R-:W-:Y:S01]  /*3a540*/  ULDC UR5, c[0x0][0x248] ;  /* 0x0000920000057ab9 */ /* 0x000fe20000000800 */
[----:B------:R-:W-:-:S02]  /*3a550*/  LEA R98, P3, R0, R2, 0x1 ;  /* 0x0000000200627211 */ /* 0x000fc400078608ff */
[----:B------:R-:W-:Y:S02]  /*3a560*/  LEA R92, P2, R93, R2, 0x1 ;  /* 0x000000025d5c7211 */ /* 0x000fe400078408ff */
[-C--:B------:R-:W-:Y:S01]  /*3a570*/  LEA.HI.X.SX32 R99, R0, R248.reuse, 0x1, P3 ;  /* 0x000000f800637211 */ /* 0x080fe200018f0eff */
[----:B------:R-:W-:Y:S01]  /*3a580*/  VIADD R0, R53, UR6 ;  /* 0x0000000635007c36 */ /* 0x000fe20008000000 */
[----:B------:R-:W-:Y:S02]  /*3a590*/  LEA.HI.X.SX32 R93, R93, R248, 0x1, P2 ;  /* 0x000000f85d5d7211 */ /* 0x000fe400010f0eff */
[CC--:B------:R-:W-:Y:S02]  /*3a5a0*/  LEA R96, P2, R97.reuse, R2.reuse, 0x1 ;  /* 0x0000000261607211 */ /* 0x0c0fe400078408ff */
[----:B------:R-:W-:Y:S01]  /*3a5b0*/  LEA R102, P3, R52, R2, 0x1 ;  /* 0x0000000234667211 */ /* 0x000fe200078608ff */
[----:B------:R-:W-:Y:S01]  /*3a5c0*/  VIADD R245, R0, UR4 ;  /* 0x0000000400f57c36 */ /* 0x000fe20008000000 */
[----:B------:R-:W-:Y:S01]  /*3a5d0*/  LEA.HI.X.SX32 R97, R97, R248, 0x1, P2 ;  /* 0x000000f861617211 */ /* 0x000fe200010f0eff */
[----:B------:R-:W-:Y:S01]  /*3a5e0*/  ULDC UR4, c[0x0][0x248] ;  /* 0x0000920000047ab9 */ /* 0x000fe20000000800 */
[----:B------:R-:W-:-:S02]  /*3a5f0*/  LEA R100, P2, R101, R2, 0x1 ;  /* 0x0000000265647211 */ /* 0x000fc400078408ff */
[----:B------:R-:W-:Y:S01]  /*3a600*/  LEA.HI.X.SX32 R103, R52, R248, 0x1, P3 ;  /* 0x000000f834677211 */ /* 0x000fe200018f0eff */
[----:B------:R-:W-:Y:S01]  /*3a610*/  VIADD R52, R245, UR5 ;  /* 0x00000005f5347c36 */ /* 0x000fe20008000000 */
[C---:B------:R-:W-:Y:S01]  /*3a620*/  LEA R106, P3, R0.reuse, R2, 0x1 ;  /* 0x00000002006a7211 */ /* 0x040fe200078608ff */
[----:B------:R-:W-:Y:S01]  /*3a630*/  VIADD R251, R3, 0x79 ;  /* 0x0000007903fb7836 */ /* 0x000fe20000000000 */
[----:B------:R-:W-:Y:S01]  /*3a640*/  LEA.HI.X.SX32 R101, R101, R248, 0x1, P2 ;  /* 0x000000f865657211 */ /* 0x000fe200010f0eff */
[----:B------:R-:W-:Y:S01]  /*3a650*/  ULDC UR5, c[0x0][0x22c] ;  /* 0x00008b0000057ab9 */ /* 0x000fe20000000800 */
[C---:B------:R-:W-:Y:S02]  /*3a660*/  LEA R104, P2, R53.reuse, R2, 0x1 ;  /* 0x0000000235687211 */ /* 0x040fe400078408ff */
[-C--:B------:R-:W-:Y:S01]  /*3a670*/  LEA.HI.X.SX32 R107, R0, R248.reuse, 0x1, P3 ;  /* 0x000000f8006b7211 */ /* 0x080fe200018f0eff */
[----:B------:R-:W-:Y:S01]  /*3a680*/  VIADD R0, R52, UR4 ;  /* 0x0000000434007c36 */ /* 0x000fe20008000000 */
[----:B------:R-:W-:Y:S01]  /*3a690*/  ULDC UR4, c[0x0][0x248] ;  /* 0x0000920000047ab9 */ /* 0x000fe20000000800 */
[----:B------:R-:W-:-:S02]  /*3a6a0*/  LEA.HI.X.SX32 R105, R53, R248, 0x1, P2 ;  /* 0x000000f835697211 */ /* 0x000fc400010f0eff */
[CC--:B------:R-:W-:Y:S01]  /*3a6b0*/  LEA R244, P2, R245.reuse, R2.reuse, 0x1 ;  /* 0x00000002f5f47211 */ /* 0x0c0fe200078408ff */
[----:B------:R-:W-:Y:S01]  /*3a6c0*/  VIADD R249, R0, UR4 ;  /* 0x0000000400f97c36 */ /* 0x000fe20008000000 */
[C---:B------:R-:W-:Y:S01]  /*3a6d0*/  LEA R246, P3, R52.reuse, R2, 0x1 ;  /* 0x0000000234f67211 */ /* 0x040fe200078608ff */
[----:B------:R-:W-:Y:S01]  /*3a6e0*/  ULDC UR4, c[0x0][0x22c] ;  /* 0x00008b0000047ab9 */ /* 0x000fe20000000800 */
[-C--:B------:R-:W-:Y:S02]  /*3a6f0*/  LEA.HI.X.SX32 R245, R245, R248.reuse, 0x1, P2 ;  /* 0x000000f8f5f57211 */ /* 0x080fe400010f0eff */
[----:B------:R-:W-:Y:S02]  /*3a700*/  LEA.HI.X.SX32 R247, R52, R248, 0x1, P3 ;  /* 0x000000f834f77211 */ /* 0x000fe400018f0eff */
[CC--:B------:R-:W-:Y:S02]  /*3a710*/  LEA R52, P2, R0.reuse, R2.reuse, 0x1 ;  /* 0x0000000200347211 */ /* 0x0c0fe400078408ff */
[----:B------:R-:W-:Y:S01]  /*3a720*/  LEA R250, P3, R249, R2, 0x1 ;  /* 0x00000002f9fa7211 */ /* 0x000fe200078608ff */
[----:B------:R-:W-:Y:S01]  /*3a730*/  VIADD R2, R3, 0x7b ;  /* 0x0000007b03027836 */ /* 0x000fe20000000000 */
[----:B------:R-:W-:-:S02]  /*3a740*/  LEA.HI.X.SX32 R53, R0, R248, 0x1, P2 ;  /* 0x000000f800357211 */ /* 0x000fc400010f0eff */
[----:B------:R-:W-:Y:S02]  /*3a750*/  ISETP.LT.AND P2, PT, R251, UR4, !P0 ;  /* 0x00000004fb007c0c */ /* 0x000fe4000c741270 */
[----:B------:R-:W-:Y:S01]  /*3a760*/  ISETP.LT.AND P4, PT, R2, UR5, !P0 ;  /* 0x0000000502007c0c */ /* 0x000fe2000c781270 */
[----:B--2---:R0:W-:Y:S01]  /*3a770*/  @P5 STG.E.U16 desc[UR56][R48.64], R29 ;  /* 0x0000001d30005986 */ /* 0x0041e2000c101538 */
[----:B------:R-:W-:Y:S01]  /*3a780*/  LEA.HI.X.SX32 R251, R249, R248, 0x1, P3 ;  /* 0x000000f8f9fb7211 */ /* 0x000fe200018f0eff */
[----:B------:R-:W-:Y:S01]  /*3a790*/  IMAD.MOV.U32 R248, RZ, RZ, R26 ;  /* 0x000000fffff87224 */ /* 0x000fe200078e001a */
[----:B------:R-:W-:Y:S01]  /*3a7a0*/  PRMT R2, R29, 0x7632, R2 ;  /* 0x000076321d027816 */ /* 0x000fe20000000002 */
[----:B------:R-:W-:Y:S01]  /*3a7b0*/  IMAD.MOV.U32 R249, RZ, RZ, R27 ;  /* 0x000000fffff97224 */ /* 0x000fe200078e001b */
[----:B------:R-:W-:Y:S01]  /*3a7c0*/  ULDC UR4, c[0x0][0x22c] ;  /* 0x00008b0000047ab9 */ /* 0x000fe20000000800 */
[C---:B------:R-:W-:Y:S01]  /*3a7d0*/  VIADD R0, R3.reuse, 0x7a ;  /* 0x0000007a03007836 */ /* 0x040fe20000000000 */
[----:B------:R-:W-:Y:S01]  /*3a7e0*/  ULDC UR5, c[0x0][0x22c] ;  /* 0x00008b0000057ab9 */ /* 0x000fe20000000800 */
[----:B0-----:R-:W2:Y:S04]  /*3a7f0*/  LDL.LU.64 R48, [R1+0xb58] ;  /* 0x000b580001307983 */ /* 0x001ea80000300a00 */
[----:B------:R-:W2:Y:S04]  /*3a800*/  LDL.LU.64 R26, [R1+0xb50] ;  /* 0x000b5000011a7983 */ /* 0x000ea80000300a00 */
[----:B------:R-:W2:Y:S04]  /*3a810*/  LDL.LU R28, [R1+0x338] ;  /* 0x00033800011c7983 */ /* 0x000ea80000300800 */
[----:B------:R0:W-:Y:S04]  /*3a820*/  @P6 STG.E.U16 desc[UR56][R30.64], R2 ;  /* 0x000000021e006986 */ /* 0x0001e8000c101538 */
[----:B---3--:R1:W-:Y:S04]  /*3a830*/  @P1 STG.E.U16 desc[UR56][R56.64], R51 ;  /* 0x0000003338001986 */ /* 0x0083e8000c101538 */
[----:B0-----:R-:W3:Y:S04]  /*3a840*/  LDL.LU.64 R30, [R1+0xb48] ;  /* 0x000b4800011e7983 */ /* 0x001ee80000300a00 */
[----:B-1----:R-:W3:Y:S04]  /*3a850*/  LDL.LU.64 R56, [R1+0xb40] ;  /* 0x000b400001387983 */ /* 0x002ee80000300a00 */
[----:B------:R-:W3:Y:S01]  /*3a860*/  LDL.LU R29, [R1+0x33c] ;  /* 0x00033c00011d7983 */ /* 0x000ee20000300800 */
[----:B------:R-:W-:Y:S01]  /*3a870*/  ISETP.LT.AND P3, PT, R0, UR4, !P0 ;  /* 0x0000000400007c0c */ /* 0x000fe2000c761270 */
[----:B------:R-:W-:Y:S01]  /*3a880*/  VIADD R0, R3, 0x7c ;  /* 0x0000007c03007836 */ /* 0x000fe20000000000 */
[----:B------:R-:W-:-:S04]  /*3a890*/  ULDC UR4, c[0x0][0x22c] ;  /* 0x00008b0000047ab9 */ /* 0x000fc80000000800 */
[----:B------:R-:W-:Y:S01]  /*3a8a0*/  ISETP.LT.AND P5, PT, R0, UR4, !P0 ;  /* 0x0000000400007c0c */ /* 0x000fe2000c7a1270 */
[----:B------:R-:W-:Y:S01]  /*3a8b0*/  VIADD R0, R3, 0x7d ;  /* 0x0000007d03007836 */ /* 0x000fe20000000000 */
[----:B------:R-:W-:Y:S01]  /*3a8c0*/  ULDC UR4, c[0x0][0x22c] ;  /* 0x00008b0000047ab9 */ /* 0x000fe20000000800 */
[----:B------:R-:W-:Y:S02]  /*3a8d0*/  PRMT R2, R51, 0x7632, R2 ;  /* 0x0000763233027816 */ /* 0x000fe40000000002 */
[----:B------:R-:W3:Y:S01]  /*3a8e0*/  LDL.LU R51, [R1+0x1400] ;  /* 0x0014000001337983 */ /* 0x000ee20000300800 */
[----:B------:R-:W-:Y:S01]  /*3a8f0*/  ISETP.LT.AND P6, PT, R0, UR4, !P0 ;  /* 0x0000000400007c0c */ /* 0x000fe2000c7c1270 */
[C---:B------:R-:W-:Y:S01]  /*3a900*/  VIADD R0, R3.reuse, 0x7e ;  /* 0x0000007e03007836 */ /* 0x040fe20000000000 */
[----:B------:R-:W-:Y:S01]  /*3a910*/  ULDC UR4, c[0x0][0x22c] ;  /* 0x00008b0000047ab9 */ /* 0x000fe20000000800 */
[----:B------:R0:W-:Y:S03]  /*3a920*/  @P2 STG.E.U16 desc[UR56][R248.64], R2 ;  /* 0x00000002f8002986 */ /* 0x0001e6000c101538 */
[----:B------:R-:W-:Y:S01]  /*3a930*/  ISETP.LT.AND P1, PT, R0, UR4, !P0 ;  /* 0x0000000400007c0c */ /* 0x000fe2000c721270 */
[----:B----4-:R1:W-:Y:S01]  /*3a940*/  @P3 STG.E.U16 desc[UR56][R58.64], R252 ;  /* 0x000000fc3a003986 */ /* 0x0103e2000c101538 */
[----:B0-----:R-:W-:Y:S01]  /*3a950*/  PRMT R2, R252, 0x7632, R2 ;  /* 0x00007632fc027816 */ /* 0x001fe20000000002 */
[----:B------:R-:W-:Y:S01]  /*3a960*/  VIADD R0, R3, 0x7f ;  /* 0x0000007f03007836 */ /* 0x000fe20000000000 */
[----:B------:R-:W-:Y:S01]  /*3a970*/  ULDC UR4, c[0x0][0x22c] ;  /* 0x00008b0000047ab9 */ /* 0x000fe20000000800 */
[----:B-1----:R-:W4:Y:S04]  /*3a980*/  LDL.LU.64 R58, [R1+0xb30] ;  /* 0x000b3000013a7983 */ /* 0x002f280000300a00 */
[----:B------:R-:W4:Y:S04]  /*3a990*/  LDL.LU.64 R248, [R1+0xb28] ;  /* 0x000b280001f87983 */ /* 0x000f280000300a00 */
[----:B--2---:R0:W-:Y:S04]  /*3a9a0*/  @P4 STG.E.U16 desc[UR56][R48.64], R2 ;  /* 0x0000000230004986 */ /* 0x0041e8000c101538 */
[----:B------:R1:W-:Y:S01]  /*3a9b0*/  @P5 STG.E.U16 desc[UR56][R26.64], R28 ;  /* 0x0000001c1a005986 */ /* 0x0003e2000c101538 */
[----:B0-----:R-:W-:-:S03]  /*3a9c0*/  PRMT R2, R28, 0x7632, R2 ;  /* 0x000076321c027816 */ /* 0x001fc60000000002 */
[----:B------:R-:W2:Y:S04]  /*3a9d0*/  LDL.LU.64 R48, [R1+0x13f8] ;  /* 0x0013f80001307983 */ /* 0x000ea80000300a00 */
[----:B-1----:R-:W2:Y:S04]  /*3a9e0*/  LDL.LU.64 R26, [R1+0xb18] ;  /* 0x000b1800011a7983 */ /* 0x002ea80000300a00 */
[----:B---3--:R0:W-:Y:S04]  /*3a9f0*/  @P6 STG.E.U16 desc[UR56][R30.64], R2 ;  /* 0x000000021e006986 */ /* 0x0081e8000c101538 */
[----:B------:R1:W-:Y:S04]  /*3aa00*/  @P1 STG.E.U16 desc[UR56][R56.64], R29 ;  /* 0x0000001d38001986 */ /* 0x0003e8000c101538 */
[----:B0-----:R-:W3:Y:S04]  /*3aa10*/  LDL.LU.64 R30, [R1+0xb10] ;  /* 0x000b1000011e7983 */ /* 0x001ee80000300a00 */
[----:B-1----:R-:W4:Y:S01]  /*3aa20*/  LDL.LU.64 R56, [R1+0x13f0] ;  /* 0x0013f00001387983 */ /* 0x002f220000300a00 */
[----:B------:R-:W-:-:S02]  /*3aa30*/  ISETP.LT.AND P2, PT, R0, UR4, !P0 ;  /* 0x0000000400007c0c */ /* 0x000fc4000c741270 */
[----:B------:R-:W-:Y:S01]  /*3aa40*/  PRMT R2, R29, 0x7632, R2 ;  /* 0x000076321d027816 */ /* 0x000fe20000000002 */
[----:B------:R-:W-:Y:S01]  /*3aa50*/  VIADD R0, R3, 0x80 ;  /* 0x0000008003007836 */ /* 0x000fe20000000000 */
[----:B------:R-:W3:Y:S01]  /*3aa60*/  LDL.LU.64 R28, [R1+0xb08] ;  /* 0x000b0800011c7983 */ /* 0x000ee20000300a00 */
[----:B------:R-:W-:-:S03]  /*3aa70*/  ULDC UR4, c[0x0][0x22c] ;  /* 0x00008b0000047ab9 */ /* 0x000fc60000000800 */
[----:B------:R-:W-:-:S05]  /*3aa80*/  ISETP.LT.AND P3, PT, R0, UR4, !P0 ;  /* 0x0000000400007c0c */ /* 0x000fca000c761270 */
[----:B----4-:R0:W-:Y:S01]  /*3aa90*/  @P2 STG.E.U16 desc[UR56][R56.64], R2 ;  /* 0x0000000238002986 */ /* 0x0101e2000c101538 */
[C---:B------:R-:W-:Y:S01]  /*3aaa0*/  VIADD R0, R3.reuse, 0x81 ;  /* 0x0000008103007836 */ /* 0x040fe20000000000 */
[----:B------:R-:W-:Y:S02]  /*3aab0*/  ULDC UR4, c[0x0][0x22c] ;  /* 0x00008b0000047ab9 */ /* 0x000fe40000000800 */
[----:B0-----:R-:W4:Y:S02]  /*3aac0*/  LDL.LU.64 R56, [R1+0x13e8] ;  /* 0x0013e80001387983 */ /* 0x001f240000300a00 */
[----:B------:R-:W-:Y:S01]  /*3aad0*/  ISETP.LT.AND P4, PT, R0, UR4, !P0 ;  /* 0x0000000400007c0c */ /* 0x000fe2000c781270 */
[----:B------:R-:W-:Y:S01]  /*3aae0*/  VIADD R0, R3, 0x82 ;  /* 0x0000008203007836 */ /* 0x000fe20000000000 */
[----:B------:R-:W-:-:S04]  /*3aaf0*/  ULDC UR4, c[0x0][0x22c] ;  /* 0x00008b0000047ab9 */ /* 0x000fc80000000800 */
[----:B------:R-:W-:Y:S01]  /*3ab00*/  ISETP.LT.AND P5, PT, R0, UR4, !P0 ;  /* 0x0000000400007c0c */ /* 0x000fe2000c7a1270 */
[----:B----4-:R0:W-:Y:S01]  /*3ab10*/  @P3 STG.E.U16 desc[UR56][R58.64], R56 ;  /* 0x000000383a003986 */ /* 0x0101e2000c101538 */
[----:B------:R-:W-:Y:S01]  /*3ab20*/  VIADD R0, R3, 0x83 ;  /* 0x0000008303007836 */ /* 0x000fe20000000000 */
[----:B------:R-:W-:Y:S02]  /*3ab30*/  ULDC UR4, c[0x0][0x22c] ;  /* 0x00008b0000047ab9 */ /* 0x000fe40000000800 */
[----:B0-----:R-:W4:Y:S01]  /*3ab40*/  LDL.LU.64 R58, [R1+0x13e0] ;  /* 0x0013e000013a7983 */ /* 0x001f220000300a00 */
[----:B------:R-:W-:-:S05]  /*3ab50*/  PRMT R56, R56, 0x7632, R56 ;  /* 0x0000763238387816 */ /* 0x000fca0000000038 */
[----:B------:R0:W-:Y:S04]  /*3ab60*/  @P4 STG.E.U16 desc[UR56][R248.64], R56 ;  /* 0x00000038f8004986 */ /* 0x0001e8000c101538 */
[----:B0-----:R-:W3:Y:S01]  /*3ab70*/  LDL.LU.64 R248, [R1+0xaf0] ;  /* 0x000af00001f87983 */ /* 0x001ee20000300a00 */
[----:B------:R-:W-:Y:S01]  /*3ab80*/  ISETP.LT.AND P6, PT, R0, UR4, !P0 ;  /* 0x0000000400007c0c */ /* 0x000fe2000c7c1270 */
[C---:B------:R-:W-:Y:S01]  /*3ab90*/  VIADD R0, R3.reuse, 0x84 ;  /* 0x0000008403007836 */ /* 0x040fe20000000000 */
[----:B------:R-:W-:Y:S01]  /*3aba0*/  ULDC UR4, c[0x0][0x22c] ;  /* 0x00008b0000047ab9 */ /* 0x000fe20000000800 */
[----:B----4-:R0:W-:Y:S04]  /*3abb0*/  @P5 STG.E.U16 desc[UR56][R58.64], R57 ;  /* 0x000000393a005986 */ /* 0x0101e8000c101538 */
[----:B0-----:R-:W3:Y:S01]  /*3abc0*/  LDL.LU.64 R58, [R1+0x13d8] ;  /* 0x0013d800013a7983 */ /* 0x001ee20000300a00 */
[----:B------:R-:W-:Y:S01]  /*3abd0*/  ISETP.LT.AND P1, PT, R0, UR4, !P0 ;  /* 0x0000000400007c0c */ /* 0x000fe2000c721270 */
[----:B------:R-:W-:Y:S01]  /*3abe0*/  VIADD R0, R3, 0x85 ;  /* 0x0000008503007836 */ /* 0x000fe20000000000 */
[----:B------:R-:W-:-:S04]  /*3abf0*/  ULDC UR4, c[0x0][0x22c] ;  /* 0x00008b0000047ab9 */ /* 0x000fc80000000800 */
[----:B------:R-:W-:Y:S01]  /*3ac00*/  ISETP.LT.AND P2, PT, R0, UR4, !P0 ;  /* 0x0000000400007c0c */ /* 0x000fe2000c741270 */
[----:B------:R-:W-:Y:S01]  /*3ac10*/  VIADD R0, R3, 0x86 ;  /* 0x0000008603007836 */ /* 0x000fe20000000000 */
[----:B------:R-:W-:Y:S01]  /*3ac20*/  ULDC UR4, c[0x0][0x22c] ;  /* 0x00008b0000047ab9 */ /* 0x000fe20000000800 */
[----:B------:R-:W-:-:S03]  /*3ac30*/  PRMT R57, R57, 0x7632, R57 ;  /* 0x0000763239397816 */ /* 0x000fc60000000039 */
[----:B------:R-:W-:Y:S02]  /*3ac40*/  ISETP.LT.AND P3, PT, R0, UR4, !P0 ;  /* 0x0000000400007c0c */ /* 0x000fe4000c761270 */
[----:B--2---:R0:W-:Y:S01]  /*3ac50*/  @P6 STG.E.U16 desc[UR56][R26.64], R57 ;  /* 0x000000391a006986 */ /* 0x0041e2000c101538 */
[----:B------:R-:W-:Y:S01]  /*3ac60*/  VIADD R0, R3, 0x87 ;  /* 0x0000008703007836 */ /* 0x000fe20000000000 */
[----:B------:R-:W-:Y:S02]  /*3ac70*/  ULDC UR4, c[0x0][0x22c] ;  /* 0x00008b0000047ab9 */ /* 0x000fe40000000800 */
[----:B0-----:R-:W2:Y:S04]  /*3ac80*/  LDL.LU.64 R56, [R1+0xaf8] ;  /* 0x000af80001387983 */ /* 0x001ea80000300a00 */
[----:B------:R-:W4:Y:S04]  /*3ac90*/  LDL.LU.64 R26, [R1+0xae0] ;  /* 0x000ae000011a7983 */ /* 0x000f280000300a00 */
[----:B---3--:R0:W-:Y:S02]  /*3aca0*/  @P1 STG.E.U16 desc[UR56][R30.64], R58 ;  /* 0x0000003a1e001986 */ /* 0x0081e4000c101538 */
[----:B0-----:R-:W-:-:S02]  /*3acb0*/  PRMT R58, R58, 0x7632, R58 ;  /* 0x000076323a3a7816 */ /* 0x001fc4000000003a */
[----:B------:R-:W3:Y:S04]  /*3acc0*/  LDL.LU.64 R30, [R1+0xad8] ;  /* 0x000ad800011e7983 */ /* 0x000ee80000300a00 */
[----:B------:R0:W-:Y:S04]  /*3acd0*/  @P2 STG.E.U16 desc[UR56][R28.64], R58 ;  /* 0x0000003a1c002986 */ /* 0x0001e8000c101538 */
[----:B------:R1:W-:Y:S04]  /*3ace0*/  @P3 STG.E.U16 desc[UR56][R48.64], R59 ;  /* 0x0000003b30003986 */ /* 0x0003e8000c101538 */
[----:B0-----:R-:W3:Y:S04]  /*3acf0*/  LDL.LU.64 R28, [R1+0xad0] ;  /* 0x000ad000011c7983 */ /* 0x001ee80000300a00 */
[----:B-1----:R-:W4:Y:S01]  /*3ad00*/  LDL.LU.64 R48, [R1+0x13d0] ;  /* 0x0013d00001307983 */ /* 0x002f220000300a00 */
[----:B------:R-:W-:Y:S01]  /*3ad10*/  ISETP.LT.AND P4, PT, R0, UR4, !P0 ;  /* 0x0000000400007c0c */ /* 0x000fe2000c781270 */
[----:B------:R-:W-:Y:S01]  /*3ad20*/  VIADD R0, R3, 0x88 ;  /* 0x0000008803007836 */ /* 0x000fe20000000000 */
[----:B------:R-:W-:-:S04]  /*3ad30*/  ULDC UR4, c[0x0][0x22c] ;  /* 0x00008b0000047ab9 */ /* 0x000fc80000000800 */
[----:B------:R-:W-:Y:S01]  /*3ad40*/  ISETP.LT.AND P5, PT, R0, UR4, !P0 ;  /* 0x0000000400007c0c */ /* 0x000fe2000c7a1270 */
[----:B------:R-:W-:Y:S01]  /*3ad50*/  VIADD R0, R3, 0x89 ;  /* 0x0000008903007836 */ /* 0x000fe20000000000 */
[----:B------:R-:W-:Y:S01]  /*3ad60*/  ULDC UR4, c[0x0][0x22c] ;  /* 0x00008b0000047ab9 */ /* 0x000fe20000000800 */
[----:B------:R-:W-:Y:S02]  /*3ad70*/  PRMT R2, R59, 0x7632, R2 ;  /* 0x000076323b027816 */ /* 0x000fe40000000002 */
[----:B------:R-:W3:Y:S01]  /*3ad80*/  LDL.LU.64 R58, [R1+0xac0] ;  /* 0x000ac000013a7983 */ /* 0x000ee20000300a00 */
[----:B------:R-:W-:-:S03]  /*3ad90*/  ISETP.LT.AND P6, PT, R0, UR4, !P0 ;  /* 0x0000000400007c0c */ /* 0x000fc6000c7c1270 */
[----:B--2---:R-:W-:Y:S01]  /*3ada0*/  @P4 STG.E.U16 desc[UR56][R56.64], R2 ;  /* 0x0000000238004986 */ /* 0x004fe2000c101538 */
[----:B------:R-:W-:Y:S01]  /*3adb0*/  VIADD R0, R3, 0x8a ;  /* 0x0000008a03007836 */ /* 0x000fe20000000000 */
[----:B------:R-:W-:Y:S02]  /*3adc0*/  ULDC UR4, c[0x0][0x22c] ;  /* 0x00008b0000047ab9 */ /* 0x000fe40000000800 */
[----:B----4-:R0:W-:Y:S02]  /*3add0*/  @P5 STG.E.U16 desc[UR56][R248.64], R48 ;  /* 0x00000030f8005986 */ /* 0x0101e4000c101538 */
[----:B0-----:R-:W-:-:S05]  /*3ade0*/  PRMT R48, R48, 0x7632, R48 ;  /* 0x0000763230307816 */ /* 0x001fca0000000030 */
[----:B------:R0:W-:Y:S04]  /*3adf0*/  @P6 STG.E.U16 desc[UR56][R50.64], R48 ;  /* 0x0000003032006986 */ /* 0x0001e8000c101538 */
[----:B0-----:R-:W2:Y:S01]  /*3ae00*/  LDL.LU.64 R50, [R1+0x13c8] ;  /* 0x0013c80001327983 */ /* 0x001ea20000300a00 */
[----:B------:R-:W-:Y:S01]  /*3ae10*/  ISETP.LT.AND P1, PT, R0, UR4, !P0 ;  /* 0x0000000400007c0c */ /* 0x000fe2000c721270 */
[C---:B------:R-:W-:Y:S01]  /*3ae20*/  VIADD R0, R3.reuse, 0x8b ;  /* 0x0000008b03007836 */ /* 0x040fe20000000000 */
[----:B------:R-:W-:Y:S01]  /*3ae30*/  ULDC UR4, c[0x0][0x22c] ;  /* 0x00008b0000047ab9 */ /* 0x000fe20000000800 */
[----:B------:R-:W4:Y:S03]  /*3ae40*/  LDL.LU.64 R56, [R1+0xab8] ;  /* 0x000ab80001387983 */ /* 0x000f260000300a00 */
[----:B------:R-:W-:Y:S01]  /*3ae50*/  ISETP.LT.AND P2, PT, R0, UR4, !P0 ;  /* 0x0000000400007c0c */ /* 0x000fe2000c741270 */
[C---:B------:R-:W-:Y:S01]  /*3ae60*/  VIADD R0, R3.reuse, 0x8c ;  /* 0x0000008c03007836 */ /* 0x040fe20000000000 */
[----:B------:R-:W-:Y:S01]  /*3ae70*/  ULDC UR4, c[0x0][0x22c] ;  /* 0x00008b0000047ab9 */ /* 0x000fe20000000800 */
[----:B------:R-:W4:Y:S03]  /*3ae80*/  LDL.LU.64 R248, [R1+0xab0] ;  /* 0x000ab00001f87983 */ /* 0x000f260000300a00 */
[----:B------:R-:W-:Y:S01]  /*3ae90*/  ISETP.LT.AND P3, PT, R0, UR4, !P0 ;  /* 0x0000000400007c0c */ /* 0x000fe2000c761270 */
[----:B------:R-:W-:Y:S01]  /*3aea0*/  VIADD R0, R3, 0x8d ;  /* 0x0000008d03007836 */ /* 0x000fe20000000000 */
[----:B------:R-:W-:Y:S01]  /*3aeb0*/  ULDC UR4, c[0x0][0x22c] ;  /* 0x00008b0000047ab9 */ /* 0x000fe20000000800 */
[----:B------:R0:W-:Y:S03]  /*3aec0*/  @P1 STG.E.U16 desc[UR56][R26.64], R49 ;  /* 0x000000311a001986 */ /* 0x0001e6000c101538 */
[----:B------:R-:W-:-:S02]  /*3aed0*/  ISETP.LT.AND P4, PT, R0, UR4, !P0 ;  /* 0x0000000400007c0c */ /* 0x000fc4000c781270 */
[----:B0-----:R-:W-:Y:S01]  /*3aee0*/  PRMT R49, R49, 0x7632, R49 ;  /* 0x0000763231317816 */ /* 0x001fe20000000031 */
[----:B------:R-:W4:Y:S01]  /*3aef0*/  LDL.LU.64 R26, [R1+0xaa0] ;  /* 0x000aa000011a7983 */ /* 0x000f220000300a00 */
[----:B------:R-:W-:Y:S01]  /*3af00*/  VIADD R0, R3, 0x8e ;  /* 0x0000008e03007836 */ /* 0x000fe20000000000 */
[----:B------:R-:W-:Y:S02]  /*3af10*/  ULDC UR4, c[0x0][0x22c] ;  /* 0x00008b0000047ab9 */ /* 0x000fe40000000800 */
[----:B---3--:R-:W-:Y:S04]  /*3af20*/  @P2 STG.E.U16 desc[UR56][R30.64], R49 ;  /* 0x000000311e002986 */ /* 0x008fe8000c101538 */
[----:B--2---:R0:W-:Y:S02]  /*3af30*/  @P3 STG.E.U16 desc[UR56][R28.64], R50 ;  /* 0x000000321c003986 */ /* 0x0041e4000c101538 */
[----:B0-----:R-:W-:-:S05]  /*3af40*/  PRMT R50, R50, 0x7632, R50 ;  /* 0x0000763232327816 */ /* 0x001fca0000000032 */
[----:B------:R0:W-:Y:S04]  /*3af50*/  @P4 STG.E.U16 desc[UR56][R44.64], R50 ;  /* 0x000000322c004986 */ /* 0x0001e8000c101538 */
[----:B0-----:R-:W2:Y:S01]  /*3af60*/  LDL.LU.64 R44, [R1+0x13c0] ;  /* 0x0013c000012c7983 */ /* 0x001ea20000300a00 */
[----:B------:R-:W-:Y:S01]  /*3af70*/  ISETP.LT.AND P5, PT, R0, UR4, !P0 ;  /* 0x0000000400007c0c */ /* 0x000fe2000c7a1270 */
[----:B------:R-:W-:Y:S01]  /*3af80*/  VIADD R0, R3, 0x8f ;  /* 0x0000008f03007836 */ /* 0x000fe20000000000 */
[----:B------:R-:W-:Y:S01]  /*3af90*/  ULDC UR4, c[0x0][0x22c] ;  /* 0x00008b0000047ab9 */ /* 0x000fe20000000800 */
[----:B------:R-:W-:Y:S01]  /*3afa0*/  PRMT R2, R51, 0x7632, R2 ;  /* 0x0000763233027816 */ /* 0x000fe20000000002 */
[----:B------:R-:W3:Y:S02]  /*3afb0*/  LDL.LU.64 R30, [R1+0xa98] ;  /* 0x000a9800011e7983 */ /* 0x000ee40000300a00 */
[----:B------:R-:W-:Y:S01]  /*3afc0*/  ISETP.LT.AND P6, PT, R0, UR4, !P0 ;  /* 0x0000000400007c0c */ /* 0x000fe2000c7c1270 */
[C---:B------:R-:W-:Y:S01]  /*3afd0*/  VIADD R0, R3.reuse, 0x90 ;  /* 0x0000009003007836 */ /* 0x040fe20000000000 */
[----:B------:R-:W-:Y:S01]  /*3afe0*/  ULDC UR4, c[0x0][0x22c] ;  /* 0x00008b0000047ab9 */ /* 0x000fe20000000800 */
[----:B------:R-:W3:Y:S03]  /*3aff0*/  LDL.LU.64 R28, [R1+0xa88] ;  /* 0x000a8800011c7983 */ /* 0x000ee60000300a00 */
[----:B------:R-:W-:Y:S01]  /*3b000*/  ISETP.LT.AND P1, PT, R0, UR4, !P0 ;  /* 0x0000000400007c0c */ /* 0x000fe2000c721270 */
[----:B------:R-:W-:Y:S01]  /*3b010*/  VIADD R0, R3, 0x91 ;  /* 0x0000009103007836 */ /* 0x000fe20000000000 */
[----:B------:R-:W-:-:S04]  /*3b020*/  ULDC UR4, c[0x0][0x22c] ;  /* 0x00008b0000047ab9 */ /* 0x000fc80000000800 */
[----:B------:R-:W-:Y:S01]  /*3b030*/  ISETP.LT.AND P2, PT, R0, UR4, !P0 ;  /* 0x0000000400007c0c */ /* 0x000fe2000c741270 */
[----:B------:R0:W-:Y:S01]  /*3b040*/  @P5 STG.E.U16 desc[UR56][R58.64], R51 ;  /* 0x000000333a005986 */ /* 0x0001e2000c101538 */
[----:B------:R-:W-:Y:S01]  /*3b050*/  VIADD R0, R3, 0x92 ;  /* 0x0000009203007836 */ /* 0x000fe20000000000 */
[----:B------:R-:W-:Y:S02]  /*3b060*/  ULDC UR4, c[0x0][0x22c] ;  /* 0x00008b0000047ab9 */ /* 0x000fe40000000800 */
[----:B----4-:R-:W-:Y:S04]  /*3b070*/  @P6 STG.E.U16 desc[UR56][R56.64], R2 ;  /* 0x0000000238006986 */ /* 0x010fe8000c101538 */
[----:B0-----:R-:W4:Y:S04]  /*3b080*/  LDL.LU.64 R58, [R1+0xa78] ;  /* 0x000a7800013a7983 */ /* 0x001f280000300a00 */
[----:B--2---:R0:W-:Y:S02]  /*3b090*/  @P1 STG.E.U16 desc[UR56][R248.64], R44 ;  /* 0x0000002cf8001986 */ /* 0x0041e4000c101538 */
        /* <DEDUP_REMOVED lines=17> */
[----:B------:R-:W-:Y:S01]  /*3b1b0*/  VIADD R0, R3, 0x96 ;  /* 0x0000009603007836 */ /* 0x000fe20000000000 */
[----:B------:R-:W-:-:S03]  /*3b1c0*/  ULDC UR4, c[0x0][0x22c] ;  /* 0x00008b0000047ab9 */ /* 0x000fc60000000800 */
[----:B---3--:R0:W-:Y:S04]  /*3b1d0*/  @P4 STG.E.U16 desc[UR56][R30.64], R45 ;  /* 0x0000002d1e004986 */ /* 0x0081e8000c101538 */
[----:B0-----:R-:W3:Y:S04]  /*3b1e0*/  LDL.LU.64 R30, [R1+0xa58] ;  /* 0x000a5800011e7983 */ /* 0x001ee80000300a00 */
        /* <DEDUP_REMOVED lines=17> */
[----:B----4-:R0:W-:Y:S01]  /*3b300*/  @P1 STG.E.U16 desc[UR56][R58.64], R47 ;  /* 0x0000002f3a001986 */ /* 0x0101e2000c101538 */
[----:B------:R-:W-:Y:S01]  /*3b310*/  VIADD R0, R3, 0x9a ;  /* 0x0000009a03007836 */ /* 0x000fe20000000000 */
[----:B------:R-:W-:Y:S02]  /*3b320*/  ULDC UR4, c[0x0][0x22c] ;  /* 0x00008b0000047ab9 */ /* 0x000fe40000000800 */
[----:B------:R-:W-:Y:S04]  /*3b330*/  @P2 STG.E.U16 desc[UR56][R56.64], R2 ;  /* 0x0000000238002986 */ /* 0x000fe8000c101538 */
        /* <DEDUP_REMOVED lines=16> */
[----:B---3--:R0:W-:Y:S03]  /*3b440*/  @P5 STG.E.U16 desc[UR56][R30.64], R41 ;  /* 0x000000291e005986 */ /* 0x0081e6000c101538 */
[----:B------:R-:W-:-:S02]  /*3b450*/  ISETP.LT.AND P2, PT, R0, UR4, !P0 ;  /* 0x0000000400007c0c */ /* 0x000fc4000c741270 */
[----:B0-----:R-:W-:Y:S01]  /*3b460*/  PRMT R41, R41, 0x7632, R41 ;  /* 0x0000763229297816 */ /* 0x001fe20000000029 */
[----:B------:R-:W3:Y:S01]  /*3b470*/  LDL.LU.64 R30, [R1+0xa20] ;  /* 0x000a2000011e7983 */ /* 0x000ee20000300a00 */
[----:B------:R-:W-:Y:S01]  /*3b480*/  VIADD R0, R3, 0x9e ;  /* 0x0000009e03007836 */ /* 0x000fe20000000000 */
[----:B------:R-:W-:Y:S02]  /*3b490*/  ULDC UR4, c[0x0][0x22c] ;  /* 0x00008b0000047ab9 */ /* 0x000fe40000000800 */
[----:B------:R-:W-:Y:S04]  /*3b4a0*/  @P6 STG.E.U16 desc[UR56][R26.64], R41 ;  /* 0x000000291a006986 */ /* 0x000fe8000c101538 */
        /* <DEDUP_REMOVED lines=17> */
[----:B------:R-:W-:Y:S01]  /*3b5c0*/  VIADD R0, R3, 0xa2 ;  /* 0x000000a203007836 */ /* 0x000fe20000000000 */
[----:B------:R-:W-:-:S04]  /*3b5d0*/  ULDC UR4, c[0x0][0x22c] ;  /* 0x00008b0000047ab9 */ /* 0x000fc80000000800 */
[----:B------:R-:W-:Y:S01]  /*3b5e0*/  ISETP.LT.AND P1, PT, R0, UR4, !P0 ;  /* 0x0000000400007c0c */ /* 0x000fe2000c721270 */
[----:B----4-:R0:W-:Y:S01]  /*3b5f0*/  @P3 STG.E.U16 desc[UR56][R58.64], R43 ;  /* 0x0000002b3a003986 */ /* 0x0101e2000c101538 */
[----:B------:R-:W-:Y:S01]  /*3b600*/  VIADD R0, R3, 0xa3 ;  /* 0x000000a303007836 */ /* 0x000fe20000000000 */
[----:B------:R-:W-:Y:S02]  /*3b610*/  ULDC UR4, c[0x0][0x22c] ;  /* 0x00008b0000047ab9 */ /* 0x000fe40000000800 */
[----:B------:R1:W-:Y:S04]  /*3b620*/  @P4 STG.E.U16 desc[UR56][R56.64], R2 ;  /* 0x0000000238004986 */ /* 0x0003e8000c101538 */
[----:B0-----:R-:W4:Y:S04]  /*3b630*/  LDL.LU.64 R58, [R1+0x9f8] ;  /* 0x0009f800013a7983 */ /* 0x001f280000300a00 */
[----:B-1----:R-:W4:Y:S04]  /*3b640*/  LDL.LU.64 R56, [R1+0x9f0] ;  /* 0x0009f00001387983 */ /* 0x002f280000300a00 */
[----:B--2---:R0:W-:Y:S02]  /*3b650*/  @P5 STG.E.U16 desc[UR56][R248.64], R36 ;  /* 0x00000024f8005986 */ /* 0x0041e4000c101538 */
[----:B0-----:R-:W-:-:S05]  /*3b660*/  PRMT R36, R36, 0x7632, R36 ;  /* 0x0000763224247816 */ /* 0x001fca0000000024 */
[----:B---3--:R-:W-:Y:S04]  /*3b670*/  @P6 STG.E.U16 desc[UR56][R30.64], R36 ;  /* 0x000000241e006986 */ /* 0x008fe8000c101538 */
        /* <DEDUP_REMOVED lines=12> */
[----:B------:R-:W-:Y:S01]  /*3b740*/  @P2 STG.E.U16 desc[UR56][R26.64], R37 ;  /* 0x000000251a002986 */ /* 0x000fe2000c101538 */
[----:B------:R-:W-:Y:S01]  /*3b750*/  VIADD R0, R3, 0xa6 ;  /* 0x000000a603007836 */ /* 0x000fe20000000000 */
[----:B------:R-:W-:-:S04]  /*3b760*/  ULDC UR4, c[0x0][0x22c] ;  /* 0x00008b0000047ab9 */ /* 0x000fc80000000800 */
[----:B------:R-:W-:Y:S01]  /*3b770*/  ISETP.LT.AND P5, PT, R0, UR4, !P0 ;  /* 0x0000000400007c0c */ /* 0x000fe2000c7a1270 */
[----:B------:R-:W-:Y:S01]  /*3b780*/  VIADD R0, R3, 0xa7 ;  /* 0x000000a703007836 */ /* 0x000fe20000000000 */
[----:B------:R-:W-:Y:S01]  /*3b790*/  ULDC UR4, c[0x0][0x22c] ;  /* 0x00008b0000047ab9 */ /* 0x000fe20000000800 */
[----:B--2---:R0:W-:Y:S02]  /*3b7a0*/  @P3 STG.E.U16 desc[UR56][R28.64], R38 ;  /* 0x000000261c003986 */ /* 0x0041e4000c101538 */
[----:B0-----:R-:W-:-:S05]  /*3b7b0*/  PRMT R38, R38, 0x7632, R38 ;  /* 0x0000763226267816 */ /* 0x001fca0000000026 */
[----:B------:R0:W-:Y:S04]  /*3b7c0*/  @P4 STG.E.U16 desc[UR56][R32.64], R38 ;  /* 0x0000002620004986 */ /* 0x0001e8000c101538 */
[----:B0-----:R-:W3:Y:S01]  /*3b7d0*/  LDL.LU.64 R32, [R1+0x1390] ;  /* 0x0013900001207983 */ /* 0x001ee20000300a00 */
[----:B------:R-:W-:Y:S01]  /*3b7e0*/  ISETP.LT.AND P6, PT, R0, UR4, !P0 ;  /* 0x0000000400007c0c */ /* 0x000fe2000c7c1270 */
[----:B------:R-:W-:Y:S01]  /*3b7f0*/  VIADD R0, R3, 0xa8 ;  /* 0x000000a803007836 */ /* 0x000fe20000000000 */
[----:B------:R-:W-:Y:S01]  /*3b800*/  ULDC UR4, c[0x0][0x22c] ;  /* 0x00008b0000047ab9 */ /* 0x000fe20000000800 */
[----:B------:R-:W-:Y:S01]  /*3b810*/  PRMT R2, R39, 0x7632, R2 ;  /* 0x0000763227027816 */ /* 0x000fe20000000002 */
[----:B----4-:R0:W-:Y:S02]  /*3b820*/  @P5 STG.E.U16 desc[UR56][R58.64], R39 ;  /* 0x000000273a005986 */ /* 0x0101e4000c101538 */
[----:B------:R-:W-:Y:S01]  /*3b830*/  ISETP.LT.AND P1, PT, R0, UR4, !P0 ;  /* 0x0000000400007c0c */ /* 0x000fe2000c721270 */
[C---:B------:R-:W-:Y:S01]  /*3b840*/  VIADD R0, R3.reuse, 0xa9 ;  /* 0x000000a903007836 */ /* 0x040fe20000000000 */
[----:B------:R-:W-:Y:S01]  /*3b850*/  ULDC UR4, c[0x0][0x22c] ;  /* 0x00008b0000047ab9 */ /* 0x000fe20000000800 */
[----:B------:R-:W2:Y:S03]  /*3b860*/  LDL.LU.64 R26, [R1+0x9d0] ;  /* 0x0009d000011a7983 */ /* 0x000ea60000300a00 */
[----:B------:R-:W-:Y:S01]  /*3b870*/  ISETP.LT.AND P2, PT, R0, UR4, !P0 ;  /* 0x0000000400007c0c */ /* 0x000fe2000c741270 */
[C---:B------:R-:W-:Y:S01]  /*3b880*/  VIADD R0, R3.reuse, 0xaa ;  /* 0x000000aa03007836 */ /* 0x040fe20000000000 */
[----:B------:R-:W-:Y:S01]  /*3b890*/  ULDC UR4, c[0x0][0x22c] ;  /* 0x00008b0000047ab9 */ /* 0x000fe20000000800 */
[----:B------:R1:W-:Y:S03]  /*3b8a0*/  @P6 STG.E.U16 desc[UR56][R56.64], R2 ;  /* 0x0000000238006986 */ /* 0x0003e6000c101538 */
[----:B------:R-:W-:Y:S01]  /*3b8b0*/  ISETP.LT.AND P3, PT, R0, UR4, !P0 ;  /* 0x0000000400007c0c */ /* 0x000fe2000c761270 */
[----:B------:R-:W4:Y:S04]  /*3b8c0*/  LDL.LU.64 R28, [R1+0x9c8] ;  /* 0x0009c800011c7983 */ /* 0x000f280000300a00 */
[----:B---3--:R3:W-:Y:S01]  /*3b8d0*/  @P1 STG.E.U16 desc[UR56][R248.64], R32 ;  /* 0x00000020f8001986 */ /* 0x0087e2000c101538 */
[----:B------:R-:W-:Y:S01]  /*3b8e0*/  VIADD R0, R3, 0xab ;  /* 0x000000ab03007836 */ /* 0x000fe20000000000 */
[----:B------:R-:W-:-:S02]  /*3b8f0*/  ULDC UR4, c[0x0][0x22c] ;  /* 0x00008b0000047ab9 */ /* 0x000fc40000000800 */
[----:B0-----:R-:W4:Y:S04]  /*3b900*/  LDL.LU.64 R58, [R1+0x9c0] ;  /* 0x0009c000013a7983 */ /* 0x001f280000300a00 */
[----:B-1----:R-:W4:Y:S01]  /*3b910*/  LDL.LU.64 R56, [R1+0x9b0] ;  /* 0x0009b00001387983 */ /* 0x002f220000300a00 */
[----:B---3--:R-:W-:-:S05]  /*3b920*/  PRMT R32, R32, 0x7632, R32 ;  /* 0x0000763220207816 */ /* 0x008fca0000000020 */
[----:B------:R-:W-:Y:S04]  /*3b930*/  @P2 STG.E.U16 desc[UR56][R30.64], R32 ;  /* 0x000000201e002986 */ /* 0x000fe8000c101538 */
[----:B------:R0:W-:Y:S04]  /*3b940*/  @P3 STG.E.U16 desc[UR56][R34.64], R33 ;  /* 0x0000002122003986 */ /* 0x0001e8000c101538 */
[----:B0-----:R-:W4:Y:S01]  /*3b950*/  LDL.LU.64 R34, [R1+0x1388] ;  /* 0x0013880001227983 */ /* 0x001f220000300a00 */
[----:B------:R-:W-:Y:S01]  /*3b960*/  ISETP.LT.AND P4, PT, R0, UR4, !P0 ;  /* 0x0000000400007c0c */ /* 0x000fe2000c781270 */
[----:B------:R-:W-:Y:S01]  /*3b970*/  VIADD R0, R3, 0xac ;  /* 0x000000ac03007836 */ /* 0x000fe20000000000 */
[----:B------:R-:W-:Y:S01]  /*3b980*/  ULDC UR4, c[0x0][0x22c] ;  /* 0x00008b0000047ab9 */ /* 0x000fe20000000800 */
[----:B------:R-:W-:Y:S01]  /*3b990*/  PRMT R33, R33, 0x7632, R33 ;  /* 0x0000763221217816 */ /* 0x000fe20000000021 */
[----:B------:R-:W3:Y:S02]  /*3b9a0*/  LDL.LU.64 R30, [R1+0x9a8] ;  /* 0x0009a800011e7983 */ /* 0x000ee40000300a00 */
[----:B------:R-:W-:-:S02]  /*3b9b0*/  ISETP.LT.AND P5, PT, R0, UR4, !P0 ;  /* 0x0000000400007c0c */ /* 0x000fc4000c7a1270 */
[----:B------:R-:W3:Y:S05]  /*3b9c0*/  LDL.LU.64 R248, [R1+0x9a0] ;  /* 0x0009a00001f87983 */ /* 0x000eea0000300a00 */
[----:B--2---:R0:W-:Y:S01]  /*3b9d0*/  @P4 STG.E.U16 desc[UR56][R26.64], R33 ;  /* 0x000000211a004986 */ /* 0x0041e2000c101538 */
[C---:B------:R-:W-:Y:S01]  /*3b9e0*/  VIADD R0, R3.reuse, 0xad ;  /* 0x000000ad03007836 */ /* 0x040fe20000000000 */
[----:B------:R-:W-:Y:S02]  /*3b9f0*/  ULDC UR4, c[0x0][0x22c] ;  /* 0x00008b0000047ab9 */ /* 0x000fe40000000800 */
[----:B0-----:R-:W2:Y:S04]  /*3ba00*/  LDL.LU.64 R26, [R1+0x998] ;  /* 0x00099800011a7983 */ /* 0x001ea80000300a00 */
[----:B----4-:R0:W-:Y:S04]  /*3ba10*/  @P5 STG.E.U16 desc[UR56][R28.64], R34 ;  /* 0x000000221c005986 */ /* 0x0101e8000c101538 */
[----:B0-----:R-:W4:Y:S01]  /*3ba20*/  LDL.LU.64 R28, [R1+0x1380] ;  /* 0x00138000011c7983 */ /* 0x001f220000300a00 */
[----:B------:R-:W-:Y:S01]  /*3ba30*/  ISETP.LT.AND P6, PT, R0, UR4, !P0 ;  /* 0x0000000400007c0c */ /* 0x000fe2000c7c1270 */
[----:B------:R-:W-:Y:S01]  /*3ba40*/  VIADD R0, R3, 0xae ;  /* 0x000000ae03007836 */ /* 0x000fe20000000000 */
[----:B------:R-:W-:-:S04]  /*3ba50*/  ULDC UR4, c[0x0][0x22c] ;  /* 0x00008b0000047ab9 */ /* 0x000fc80000000800 */
[----:B------:R-:W-:Y:S02]  /*3ba60*/  ISETP.LT.AND P1, PT, R0, UR4, !P0 ;  /* 0x0000000400007c0c */ /* 0x000fe4000c721270 */
[----:B------:R-:W-:Y:S01]  /*3ba70*/  PRMT R34, R34, 0x7632, R34 ;  /* 0x0000763222227816 */ /* 0x000fe20000000022 */
[----:B------:R-:W-:Y:S01]  /*3ba80*/  VIADD R0, R3, 0xaf ;  /* 0x000000af03007836 */ /* 0x000fe20000000000 */
[----:B------:R-:W-:-:S03]  /*3ba90*/  ULDC UR4, c[0x0][0x22c] ;  /* 0x00008b0000047ab9 */ /* 0x000fc60000000800 */
[----:B------:R0:W-:Y:S04]  /*3baa0*/  @P6 STG.E.U16 desc[UR56][R58.64], R34 ;  /* 0x000000223a006986 */ /* 0x0001e8000c101538 */
[----:B0-----:R-:W2:Y:S04]  /*3bab0*/  LDL.LU.64 R58, [R1+0x988] ;  /* 0x00098800013a7983 */ /* 0x001ea80000300a00 */
[----:B----4-:R0:W-:Y:S04]  /*3bac0*/  @P1 STG.E.U16 desc[UR56][R28.64], R35 ;  /* 0x000000231c001986 */ /* 0x0101e8000c101538 */
[----:B0-----:R-:W3:Y:S01]  /*3bad0*/  LDL.LU.64 R28, [R1+0x1378] ;  /* 0x00137800011c7983 */ /* 0x001ee20000300a00 */
        /* <DEDUP_REMOVED lines=8> */
[----:B0-----:R-:W4:Y:S04]  /*3bb60*/  LDL.LU.64 R56, [R1+0x980] ;  /* 0x0009800001387983 */ /* 0x001f280000300a00 */
[----:B---3--:R0:W-:Y:S04]  /*3bb70*/  @P3 STG.E.U16 desc[UR56][R30.64], R28 ;  /* 0x0000001c1e003986 */ /* 0x0081e8000c101538 */
        /* <DEDUP_REMOVED lines=9> */
[----:B------:R0:W-:Y:S01]  /*3bc10*/  @P4 STG.E.U16 desc[UR56][R248.64], R28 ;  /* 0x0000001cf8004986 */ /* 0x0001e2000c101538 */
[----:B------:R-:W-:Y:S01]  /*3bc20*/  VIADD R0, R3, 0xb4 ;  /* 0x000000b403007836 */ /* 0x000fe20000000000 */
[----:B------:R-:W-:-:S03]  /*3bc30*/  ULDC UR4, c[0x0][0x22c] ;  /* 0x00008b0000047ab9 */ /* 0x000fc60000000800 */
[----:B--2---:R1:W-:Y:S04]  /*3bc40*/  @P5 STG.E.U16 desc[UR56][R26.64], R29 ;  /* 0x0000001d1a005986 */ /* 0x0043e8000c101538 */
[----:B0-----:R-:W2:Y:S01]  /*3bc50*/  LDL.LU.64 R248, [R1+0x970] ;  /* 0x0009700001f87983 */ /* 0x001ea20000300a00 */
[----:B-1----:R-:W-:-:S03]  /*3bc60*/  PRMT R29, R29, 0x7632, R29 ;  /* 0x000076321d1d7816 */ /* 0x002fc6000000001d */
[----:B------:R-:W2:Y:S04]  /*3bc70*/  LDL.LU.64 R26, [R1+0x968] ;  /* 0x00096800011a7983 */ /* 0x000ea80000300a00 */
[----:B---3--:R0:W-:Y:S04]  /*3bc80*/  @P6 STG.E.U16 desc[UR56][R30.64], R29 ;  /* 0x0000001d1e006986 */ /* 0x0081e8000c101538 */
[----:B0-----:R-:W3:Y:S01]  /*3bc90*/  LDL.LU.64 R30, [R1+0x1368] ;  /* 0x00136800011e7983 */ /* 0x001ee20000300a00 */
[----:B------:R-:W-:Y:S01]  /*3bca0*/  ISETP.LT.AND P1, PT, R0, UR4, !P0 ;  /* 0x0000000400007c0c */ /* 0x000fe2000c721270 */
[C---:B------:R-:W-:Y:S01]  /*3bcb0*/  VIADD R0, R3.reuse, 0xb5 ;  /* 0x000000b503007836 */ /* 0x040fe20000000000 */
[----:B------:R-:W-:Y:S01]  /*3bcc0*/  ULDC UR4, c[0x0][0x22c] ;  /* 0x00008b0000047ab9 */ /* 0x000fe20000000800 */
[----:B------:R-:W2:Y:S03]  /*3bcd0*/  LDL.LU.64 R28, [R1+0x960] ;  /* 0x00096000011c7983 */ /* 0x000ea60000300a00 */
[----:B------:R-:W-:Y:S01]  /*3bce0*/  ISETP.LT.AND P2, PT, R0, UR4, !P0 ;  /* 0x0000000400007c0c */ /* 0x000fe2000c741270 */
[----:B------:R-:W-:Y:S01]  /*3bcf0*/  VIADD R0, R3, 0xb6 ;  /* 0x000000b603007836 */ /* 0x000fe20000000000 */
[----:B------:R-:W-:-:S04]  /*3bd00*/  ULDC UR4, c[0x0][0x22c] ;  /* 0x00008b0000047ab9 */ /* 0x000fc80000000800 */
[----:B------:R-:W-:Y:S01]  /*3bd10*/  ISETP.LT.AND P3, PT, R0, UR4, !P0 ;  /* 0x0000000400007c0c */ /* 0x000fe2000c761270 */
[C---:B------:R-:W-:Y:S01]  /*3bd20*/  VIADD R0, R3.reuse, 0xb7 ;  /* 0x000000b703007836 */ /* 0x040fe20000000000 */
[----:B------:R-:W-:Y:S01]  /*3bd30*/  ULDC UR4, c[0x0][0x22c] ;  /* 0x00008b0000047ab9 */ /* 0x000fe20000000800 */
[----:B---3--:R0:W-:Y:S02]  /*3bd40*/  @P1 STG.E.U16 desc[UR56][R58.64], R30 ;  /* 0x0000001e3a001986 */ /* 0x0081e4000c101538 */
[----:B0-----:R-:W-:Y:S02]  /*3bd50*/  PRMT R30, R30, 0x7632, R30 ;  /* 0x000076321e1e7816 */ /* 0x001fe4000000001e */
[----:B------:R-:W3:Y:S04]  /*3bd60*/  LDL.LU.64 R58, [R1+0x950] ;  /* 0x00095000013a7983 */ /* 0x000ee80000300a00 */
[----:B----4-:R0:W-:Y:S04]  /*3bd70*/  @P2 STG.E.U16 desc[UR56][R56.64], R30 ;  /* 0x0000001e38002986 */ /* 0x0101e8000c101538 */
[----:B------:R1:W-:Y:S04]  /*3bd80*/  @P3 STG.E.U16 desc[UR56][R24.64], R31 ;  /* 0x0000001f18003986 */ /* 0x0003e8000c101538 */
[----:B0-----:R-:W4:Y:S04]  /*3bd90*/  LDL.LU.64 R56, [R1+0x948] ;  /* 0x0009480001387983 */ /* 0x001f280000300a00 */
[----:B-1----:R-:W3:Y:S01]  /*3bda0*/  LDL.LU.64 R24, [R1+0x1360] ;  /* 0x0013600001187983 */ /* 0x002ee20000300a00 */
[----:B------:R-:W-:Y:S01]  /*3bdb0*/  ISETP.LT.AND P4, PT, R0, UR4, !P0 ;  /* 0x0000000400007c0c */ /* 0x000fe2000c781270 */
[----:B------:R-:W-:Y:S01]  /*3bdc0*/  VIADD R0, R3, 0xb8 ;  /* 0x000000b803007836 */ /* 0x000fe20000000000 */
[----:B------:R-:W-:-:S04]  /*3bdd0*/  ULDC UR4, c[0x0][0x22c] ;  /* 0x00008b0000047ab9 */ /* 0x000fc80000000800 */
[----:B------:R-:W-:Y:S02]  /*3bde0*/  ISETP.LT.AND P5, PT, R0, UR4, !P0 ;  /* 0x0000000400007c0c */ /* 0x000fe4000c7a1270 */
[----:B------:R-:W-:Y:S01]  /*3bdf0*/  PRMT R2, R31, 0x7632, R2 ;  /* 0x000076321f027816 */ /* 0x000fe20000000002 */
[----:B------:R-:W-:Y:S01]  /*3be00*/  VIADD R0, R3, 0xb9 ;  /* 0x000000b903007836 */ /* 0x000fe20000000000 */
[----:B------:R-:W-:-:S03]  /*3be10*/  ULDC UR4, c[0x0][0x22c] ;  /* 0x00008b0000047ab9 */ /* 0x000fc60000000800 */
[----:B--2---:R0:W-:Y:S04]  /*3be20*/  @P4 STG.E.U16 desc[UR56][R248.64], R2 ;  /* 0x00000002f8004986 */ /* 0x0041e8000c101538 */
[----:B0-----:R-:W2:Y:S04]  /*3be30*/  LDL.LU.64 R248, [R1+0x940] ;  /* 0x0009400001f87983 */ /* 0x001ea80000300a00 */
[----:B---3--:R0:W-:Y:S04]  /*3be40*/  @P5 STG.E.U16 desc[UR56][R26.64], R24 ;  /* 0x000000181a005986 */ /* 0x0081e8000c101538 */
        /* <DEDUP_REMOVED lines=10> */
[----:B---3--:R0:W-:Y:S04]  /*3bef0*/  @P1 STG.E.U16 desc[UR56][R26.64], R25 ;  /* 0x000000191a001986 */ /* 0x0081e8000c101538 */
[----:B0-----:R-:W4:Y:S01]  /*3bf00*/  LDL.LU.64 R26, [R1+0x1350] ;  /* 0x00135000011a7983 */ /* 0x001f220000300a00 */
[----:B------:R-:W-:Y:S01]  /*3bf10*/  ISETP.LT.AND P2, PT, R0, UR4, !P0 ;  /* 0x0000000400007c0c */ /* 0x000fe2000c741270 */
[----:B------:R-:W-:Y:S01]  /*3bf20*/  VIADD R0, R3, 0xbc ;  /* 0x000000bc03007836 */ /* 0x000fe20000000000 */
[----:B------:R-:W-:-:S04]  /*3bf30*/  ULDC UR4, c[0x0][0x22c] ;  /* 0x00008b0000047ab9 */ /* 0x000fc80000000800 */
        /* <DEDUP_REMOVED lines=10> */
[----:B------:R-:W-:Y:S02]  /*3bfe0*/  ULDC UR4, c[0x0][0x22c] ;  /* 0x00008b0000047ab9 */ /* 0x000fe40000000800 */
[----:B0-----:R-:W3:Y:S04]  /*3bff0*/  LDL.LU.64 R24, [R1+0x930] ;  /* 0x0009300001187983 */ /* 0x001ee80000300a00 */
[----:B------:R-:W3:Y:S04]  /*3c000*/  LDL.LU.64 R58, [R1+0x918] ;  /* 0x00091800013a7983 */ /* 0x000ee80000300a00 */
[----:B----4-:R0:W-:Y:S02]  /*3c010*/  @P3 STG.E.U16 desc[UR56][R56.64], R26 ;  /* 0x0000001a38003986 */ /* 0x0101e4000c101538 */
[----:B0-----:R-:W-:-:S02]  /*3c020*/  PRMT R26, R26, 0x7632, R26 ;  /* 0x000076321a1a7816 */ /* 0x001fc4000000001a */
[----:B------:R-:W4:Y:S04]  /*3c030*/  LDL.LU.64 R56, [R1+0x910] ;  /* 0x0009100001387983 */ /* 0x000f280000300a00 */
[----:B--2---:R0:W-:Y:S04]  /*3c040*/  @P4 STG.E.U16 desc[UR56][R248.64], R26 ;  /* 0x0000001af8004986 */ /* 0x0041e8000c101538 */
[----:B------:R1:W-:Y:S04]  /*3c050*/  @P5 STG.E.U16 desc[UR56][R20.64], R27 ;  /* 0x0000001b14005986 */ /* 0x0003e8000c101538 */
[----:B0-----:R-:W2:Y:S04]  /*3c060*/  LDL.LU.64 R248, [R1+0x908] ;  /* 0x0009080001f87983 */ /* 0x001ea80000300a00 */
[----:B-1----:R-:W4:Y:S01]  /*3c070*/  LDL.LU.64 R20, [R1+0x1348] ;  /* 0x0013480001147983 */ /* 0x002f220000300a00 */
        /* <DEDUP_REMOVED lines=8> */
[----:B---3--:R-:W-:Y:S01]  /*3c100*/  @P6 STG.E.U16 desc[UR56][R24.64], R2 ;  /* 0x0000000218006986 */ /* 0x008fe2000c101538 */
[----:B------:R-:W-:Y:S01]  /*3c110*/  VIADD R0, R3, 0xc2 ;  /* 0x000000c203007836 */ /* 0x000fe20000000000 */
[----:B------:R-:W-:-:S03]  /*3c120*/  ULDC UR4, c[0x0][0x22c] ;  /* 0x00008b0000047ab9 */ /* 0x000fc60000000800 */
[----:B----4-:R0:W-:Y:S02]  /*3c130*/  @P1 STG.E.U16 desc[UR56][R28.64], R20 ;  /* 0x000000141c001986 */ /* 0x0101e4000c101538 */
[----:B0-----:R-:W-:-:S05]  /*3c140*/  PRMT R20, R20, 0x7632, R20 ;  /* 0x0000763214147816 */ /* 0x001fca0000000014 */
[----:B------:R0:W-:Y:S04]  /*3c150*/  @P2 STG.E.U16 desc[UR56][R22.64], R20 ;  /* 0x0000001416002986 */ /* 0x0001e8000c101538 */
[----:B0-----:R-:W2:Y:S01]  /*3c160*/  LDL.LU.64 R22, [R1+0x1340] ;  /* 0x0013400001167983 */ /* 0x001ea20000300a00 */
[----:B------:R-:W-:Y:S01]  /*3c170*/  ISETP.LT.AND P3, PT, R0, UR4, !P0 ;  /* 0x0000000400007c0c */ /* 0x000fe2000c761270 */
[C---:B------:R-:W-:Y:S01]  /*3c180*/  VIADD R0, R3.reuse, 0xc3 ;  /* 0x000000c303007836 */ /* 0x040fe20000000000 */
[----:B------:R-:W-:Y:S01]  /*3c190*/  ULDC UR4, c[0x0][0x22c] ;  /* 0x00008b0000047ab9 */ /* 0x000fe20000000800 */
[----:B------:R-:W3:Y:S03]  /*3c1a0*/  LDL.LU.64 R24, [R1+0x8f0] ;  /* 0x0008f00001187983 */ /* 0x000ee60000300a00 */
        /* <DEDUP_REMOVED lines=12> */
[----:B------:R0:W-:Y:S04]  /*3c270*/  @P4 STG.E.U16 desc[UR56][R56.64], R21 ;  /* 0x0000001538004986 */ /* 0x0001e8000c101538 */
[----:B0-----:R-:W3:Y:S04]  /*3c280*/  LDL.LU.64 R20, [R1+0x8f8] ;  /* 0x0008f80001147983 */ /* 0x001ee80000300a00 */
[----:B------:R-:W4:Y:S04]  /*3c290*/  LDL.LU.64 R58, [R1+0x8d8] ;  /* 0x0008d800013a7983 */ /* 0x000f280000300a00 */
[----:B--2---:R0:W-:Y:S02]  /*3c2a0*/  @P5 STG.E.U16 desc[UR56][R248.64], R22 ;  /* 0x00000016f8005986 */ /* 0x0041e4000c101538 */
[----:B0-----:R-:W-:-:S05]  /*3c2b0*/  PRMT R22, R22, 0x7632, R22 ;  /* 0x0000763216167816 */ /* 0x001fca0000000016 */
[----:B------:R0:W-:Y:S04]  /*3c2c0*/  @P6 STG.E.U16 desc[UR56][R16.64], R22 ;  /* 0x0000001610006986 */ /* 0x0001e8000c101538 */
[----:B0-----:R-:W4:Y:S01]  /*3c2d0*/  LDL.LU.64 R16, [R1+0x1338] ;  /* 0x0013380001107983 */ /* 0x001f220000300a00 */
[----:B------:R-:W-:Y:S01]  /*3c2e0*/  ISETP.LT.AND P1, PT, R0, UR4, !P0 ;  /* 0x0000000400007c0c */ /* 0x000fe2000c721270 */
[----:B------:R-:W-:Y:S01]  /*3c2f0*/  VIADD R0, R3, 0xc7 ;  /* 0x000000c703007836 */ /* 0x000fe20000000000 */
[----:B------:R-:W-:Y:S01]  /*3c300*/  ULDC UR4, c[0x0][0x22c] ;  /* 0x00008b0000047ab9 */ /* 0x000fe20000000800 */
[----:B------:R-:W-:Y:S01]  /*3c310*/  PRMT R2, R23, 0x7632, R2 ;  /* 0x0000763217027816 */ /* 0x000fe20000000002 */
[----:B------:R-:W2:Y:S02]  /*3c320*/  LDL.LU.64 R56, [R1+0x8d0] ;  /* 0x0008d00001387983 */ /* 0x000ea40000300a00 */
        /* <DEDUP_REMOVED lines=8> */
[----:B---3--:R0:W-:Y:S01]  /*3c3b0*/  @P1 STG.E.U16 desc[UR56][R20.64], R23 ;  /* 0x0000001714001986 */ /* 0x0081e2000c101538 */
[----:B------:R-:W-:Y:S01]  /*3c3c0*/  VIADD R0, R3, 0xca ;  /* 0x000000ca03007836 */ /* 0x000fe20000000000 */
[----:B------:R-:W-:Y:S02]  /*3c3d0*/  ULDC UR4, c[0x0][0x22c] ;  /* 0x00008b0000047ab9 */ /* 0x000fe40000000800 */
[----:B------:R-:W-:Y:S04]  /*3c3e0*/  @P2 STG.E.U16 desc[UR56][R24.64], R2 ;  /* 0x0000000218002986 */ /* 0x000fe8000c101538 */
[----:B0-----:R-:W3:Y:S04]  /*3c3f0*/  LDL.LU.64 R20, [R1+0x8b8] ;  /* 0x0008b80001147983 */ /* 0x001ee80000300a00 */
[----:B----4-:R0:W-:Y:S02]  /*3c400*/  @P3 STG.E.U16 desc[UR56][R28.64], R16 ;  /* 0x000000101c003986 */ /* 0x0101e4000c101538 */
[----:B0-----:R-:W-:-:S05]  /*3c410*/  PRMT R16, R16, 0x7632, R16 ;  /* 0x0000763210107816 */ /* 0x001fca0000000010 */
[----:B------:R0:W-:Y:S04]  /*3c420*/  @P4 STG.E.U16 desc[UR56][R18.64], R16 ;  /* 0x0000001012004986 */ /* 0x0001e8000c101538 */
[----:B0-----:R-:W4:Y:S01]  /*3c430*/  LDL.LU.64 R18, [R1+0x1330] ;  /* 0x0013300001127983 */ /* 0x001f220000300a00 */
[----:B------:R-:W-:Y:S01]  /*3c440*/  ISETP.LT.AND P5, PT, R0, UR4, !P0 ;  /* 0x0000000400007c0c */ /* 0x000fe2000c7a1270 */
[C---:B------:R-:W-:Y:S01]  /*3c450*/  VIADD R0, R3.reuse, 0xcb ;  /* 0x000000cb03007836 */ /* 0x040fe20000000000 */
[----:B------:R-:W-:Y:S01]  /*3c460*/  ULDC UR4, c[0x0][0x22c] ;  /* 0x00008b0000047ab9 */ /* 0x000fe20000000800 */
[----:B------:R-:W3:Y:S03]  /*3c470*/  LDL.LU.64 R24, [R1+0x8b0] ;  /* 0x0008b00001187983 */ /* 0x000ee60000300a00 */
[----:B------:R-:W-:Y:S01]  /*3c480*/  ISETP.LT.AND P6, PT, R0, UR4, !P0 ;  /* 0x0000000400007c0c */ /* 0x000fe2000c7c1270 */
[C---:B------:R-:W-:Y:S01]  /*3c490*/  VIADD R0, R3.reuse, 0xcc ;  /* 0x000000cc03007836 */ /* 0x040fe20000000000 */
[----:B------:R-:W-:Y:S01]  /*3c4a0*/  ULDC UR4, c[0x0][0x22c] ;  /* 0x00008b0000047ab9 */ /* 0x000fe20000000800 */
[----:B------:R-:W3:Y:S03]  /*3c4b0*/  LDL.LU.64 R28, [R1+0x8a8] ;  /* 0x0008a800011c7983 */ /* 0x000ee60000300a00 */
[----:B------:R-:W-:Y:S01]  /*3c4c0*/  ISETP.LT.AND P1, PT, R0, UR4, !P0 ;  /* 0x0000000400007c0c */ /* 0x000fe2000c721270 */
[----:B------:R-:W-:Y:S01]  /*3c4d0*/  VIADD R0, R3, 0xcd ;  /* 0x000000cd03007836 */ /* 0x000fe20000000000 */
[----:B------:R-:W-:Y:S01]  /*3c4e0*/  ULDC UR4, c[0x0][0x22c] ;  /* 0x00008b0000047ab9 */ /* 0x000fe20000000800 */
[----:B------:R0:W-:Y:S03]  /*3c4f0*/  @P5 STG.E.U16 desc[UR56][R58.64], R17 ;  /* 0x000000113a005986 */ /* 0x0001e6000c101538 */
[----:B------:R-:W-:-:S02]  /*3c500*/  ISETP.LT.AND P2, PT, R0, UR4, !P0 ;  /* 0x0000000400007c0c */ /* 0x000fc4000c741270 */
[----:B0-----:R-:W-:Y:S01]  /*3c510*/  PRMT R17, R17, 0x7632, R17 ;  /* 0x0000763211117816 */ /* 0x001fe20000000011 */
[----:B------:R-:W3:Y:S01]  /*3c520*/  LDL.LU.64 R58, [R1+0x898] ;  /* 0x00089800013a7983 */ /* 0x000ee20000300a00 */
[----:B------:R-:W-:Y:S01]  /*3c530*/  VIADD R0, R3, 0xce ;  /* 0x000000ce03007836 */ /* 0x000fe20000000000 */
[----:B------:R-:W-:Y:S02]  /*3c540*/  ULDC UR4, c[0x0][0x22c] ;  /* 0x00008b0000047ab9 */ /* 0x000fe40000000800 */
[----:B--2---:R-:W-:Y:S04]  /*3c550*/  @P6 STG.E.U16 desc[UR56][R56.64], R17 ;  /* 0x0000001138006986 */ /* 0x004fe8000c101538 */
[----:B----4-:R0:W-:Y:S02]  /*3c560*/  @P1 STG.E.U16 desc[UR56][R248.64], R18 ;  /* 0x00000012f8001986 */ /* 0x0101e4000c101538 */
[----:B0-----:R-:W-:-:S05]  /*3c570*/  PRMT R18, R18, 0x7632, R18 ;  /* 0x0000763212127816 */ /* 0x001fca0000000012 */
[----:B------:R0:W-:Y:S04]  /*3c580*/  @P2 STG.E.U16 desc[UR56][R12.64], R18 ;  /* 0x000000120c002986 */ /* 0x0001e8000c101538 */
[----:B0-----:R-:W2:Y:S01]  /*3c590*/  LDL.LU.64 R12, [R1+0x1328] ;  /* 0x00132800010c7983 */ /* 0x001ea20000300a00 */
[----:B------:R-:W-:Y:S01]  /*3c5a0*/  ISETP.LT.AND P3, PT, R0, UR4, !P0 ;  /* 0x0000000400007c0c */ /* 0x000fe2000c761270 */
[----:B------:R-:W-:Y:S01]  /*3c5b0*/  VIADD R0, R3, 0xcf ;  /* 0x000000cf03007836 */ /* 0x000fe20000000000 */
[----:B------:R-:W-:Y:S01]  /*3c5c0*/  ULDC UR4, c[0x0][0x22c] ;  /* 0x00008b0000047ab9 */ /* 0x000fe20000000800 */
[----:B------:R-:W-:Y:S01]  /*3c5d0*/  PRMT R2, R19, 0x7632, R2 ;  /* 0x0000763213027816 */ /* 0x000fe20000000002 */
[----:B------:R-:W4:Y:S02]  /*3c5e0*/  LDL.LU.64 R56, [R1+0x890] ;  /* 0x0008900001387983 */ /* 0x000f240000300a00 */
[----:B------:R-:W-:Y:S01]  /*3c5f0*/  ISETP.LT.AND P4, PT, R0, UR4, !P0 ;  /* 0x0000000400007c0c */ /* 0x000fe2000c781270 */
[C---:B------:R-:W-:Y:S01]  /*3c600*/  VIADD R0, R3.reuse, 0xd0 ;  /* 0x000000d003007836 */ /* 0x040fe20000000000 */
[----:B------:R-:W-:Y:S01]  /*3c610*/  ULDC UR4, c[0x0][0x22c] ;  /* 0x00008b0000047ab9 */ /* 0x000fe20000000800 */
[----:B------:R-:W4:Y:S03]  /*3c620*/  LDL.LU.64 R248, [R1+0x888] ;  /* 0x0008880001f87983 */ /* 0x000f260000300a00 */
        /* <DEDUP_REMOVED lines=9> */
[----:B--2---:R0:W-:Y:S02]  /*3c6c0*/  @P5 STG.E.U16 desc[UR56][R28.64], R12 ;  /* 0x0000000c1c005986 */ /* 0x0041e4000c101538 */
        /* <DEDUP_REMOVED lines=20> */
[----:B----4-:R-:W-:Y:S04]  /*3c810*/  @P2 STG.E.U16 desc[UR56][R56.64], R13 ;  /* 0x0000000d38002986 */ /* 0x010fe8000c101538 */
        /* <DEDUP_REMOVED lines=1096> */
[----:B------:R-:W-:Y:S01]  /*40ca0*/  ULDC UR4, c[0x0][0x22c] ;  /* 0x00008b0000047ab9 */ /* 0x000fe20000000800 */
[----:B0-----:R-:W-:Y:S01]  /*40cb0*/  PRMT R197, R197, 0x7632, R197 ;  /* 0x00007632c5c57816 */ /* 0x001fe200000000c5 */
[----:B------:R-:W3:Y:S04]  /*40cc0*/  LDL.LU.64 R58, [R1+0x200] ;  /* 0x00020000013a7983 */ /* 0x000ee80000300a00 */
[----:B----4-:R-:W-:Y:S01]  /*40cd0*/  @P4 STG.E.U16 desc[UR56][R56.64], R197 ;  /* 0x000000c538004986 */ /* 0x010fe2000c101538 */
[----:B--2---:R-:W-:-:S03]  /*40ce0*/  PRMT R2, R198, 0x7632, R2 ;  /* 0x00007632c6027816 */ /* 0x004fc60000000002 */
[----:B------:R-:W-:Y:S04]  /*40cf0*/  @P5 STG.E.U16 desc[UR56][R248.64], R198 ;  /* 0x000000c6f8005986 */ /* 0x000fe8000c101538 */
        /* <DEDUP_REMOVED lines=19> */
[----:B0-----:R-:W3:Y:S01]  /*40e30*/  LDL.LU.64 R20, [R1+0x1e0] ;  /* 0x0001e00001147983 */ /* 0x001ee20000300a00 */
        /* <DEDUP_REMOVED lines=21> */
[----:B0-----:R-:W4:Y:S01]  /*40f90*/  LDL.LU.64 R58, [R1+0x1c0] ;  /* 0x0001c000013a7983 */ /* 0x001f220000300a00 */
        /* <DEDUP_REMOVED lines=264> */
[----:B-1----:R-:W4:Y:S01]  /*42020*/  LDL.LU.64 R56, [R1+0x38] ;  /* 0x0000380001387983 */ /* 0x002f220000300a00 */
[----:B--2---:R-:W-:-:S03]  /*42030*/  PRMT R2, R226, 0x7632, R2 ;  /* 0x00007632e2027816 */ /* 0x004fc60000000002 */
[----:B------:R0:W-:Y:S04]  /*42040*/  @P1 STG.E.U16 desc[UR56][R248.64], R226 ;  /* 0x000000e2f8001986 */ /* 0x0001e8000c101538 */
        /* <DEDUP_REMOVED lines=11> */
[----:B------:R-:W-:-:S04]  /*42100*/  ULDC UR4, c[0x0][0x22c] ;  /* 0x00008b0000047ab9 */ /* 0x000fc80000000800 */
[----:B------:R-:W-:Y:S02]  /*42110*/  ISETP.LT.AND P6, PT, R0, UR4, !P0 ;  /* 0x0000000400007c0c */ /* 0x000fe4000c7c1270 */
[----:B------:R-:W-:Y:S01]  /*42120*/  PRMT R4, R227, 0x7632, R4 ;  /* 0x00007632e3047816 */ /* 0x000fe20000000004 */
[----:B---3--:R-:W-:Y:S01]  /*42130*/  @P3 STG.E.U16 desc[UR56][R20.64], R227 ;  /* 0x000000e314003986 */ /* 0x008fe2000c101538 */
[----:B------:R-:W-:Y:S01]  /*42140*/  VIADD R0, R3, 0x1da ;  /* 0x000001da03007836 */ /* 0x000fe20000000000 */
[----:B------:R-:W-:Y:S02]  /*42150*/  ULDC UR4, c[0x0][0x22c] ;  /* 0x00008b0000047ab9 */ /* 0x000fe40000000800 */
[----:B------:R-:W-:Y:S01]  /*42160*/  @P4 STG.E.U16 desc[UR56][R24.64], R4 ;  /* 0x0000000418004986 */ /* 0x000fe2000c101538 */
[----:B----4-:R-:W-:-:S03]  /*42170*/  PRMT R2, R228, 0x7632, R2 ;  /* 0x00007632e4027816 */ /* 0x010fc60000000002 */
[----:B------:R-:W-:Y:S04]  /*42180*/  @P5 STG.E.U16 desc[UR56][R28.64], R228 ;  /* 0x000000e41c005986 */ /* 0x000fe8000c101538 */
[----:B------:R0:W-:Y:S04]  /*42190*/  @P6 STG.E.U16 desc[UR56][R230.64], R2 ;  /* 0x00000002e6006986 */ /* 0x0001e8000c101538 */
[----:B0-----:R-:W3:Y:S01]  /*421a0*/  LDL.LU.64 R230, [R1+0x1110] ;  /* 0x0011100001e67983 */ /* 0x001ee20000300a00 */
        /* <DEDUP_REMOVED lines=11> */
[----:B------:R-:W-:Y:S01]  /*42260*/  @P1 STG.E.U16 desc[UR56][R58.64], R229 ;  /* 0x000000e53a001986 */ /* 0x000fe2000c101538 */
[----:B------:R-:W-:Y:S01]  /*42270*/  VIADD R0, R3, 0x1de ;  /* 0x000001de03007836 */ /* 0x000fe20000000000 */
[----:B------:R-:W-:Y:S02]  /*42280*/  ULDC UR4, c[0x0][0x22c] ;  /* 0x00008b0000047ab9 */ /* 0x000fe40000000800 */
[----:B------:R-:W-:Y:S01]  /*42290*/  @P2 STG.E.U16 desc[UR56][R56.64], R4 ;  /* 0x0000000438002986 */ /* 0x000fe2000c101538 */
[----:B---3--:R-:W-:-:S03]  /*422a0*/  PRMT R2, R230, 0x7632, R2 ;  /* 0x00007632e6027816 */ /* 0x008fc60000000002 */
[----:B--2---:R-:W-:Y:S04]  /*422b0*/  @P3 STG.E.U16 desc[UR56][R248.64], R230 ;  /* 0x000000e6f8003986 */ /* 0x004fe8000c101538 */
[----:B------:R0:W-:Y:S04]  /*422c0*/  @P4 STG.E.U16 desc[UR56][R232.64], R2 ;  /* 0x00000002e8004986 */ /* 0x0001e8000c101538 */
[----:B0-----:R-:W2:Y:S01]  /*422d0*/  LDL.LU.64 R232, [R1+0x1108] ;  /* 0x0011080001e87983 */ /* 0x001ea20000300a00 */
        /* <DEDUP_REMOVED lines=11> */
[----:B------:R0:W-:Y:S01]  /*42390*/  @P5 STG.E.U16 desc[UR56][R240.64], R231 ;  /* 0x000000e7f0005986 */ /* 0x0001e2000c101538 */
[C---:B------:R-:W-:Y:S01]  /*423a0*/  VIADD R0, R3.reuse, 0x1e2 ;  /* 0x000001e203007836 */ /* 0x040fe20000000000 */
[----:B------:R-:W-:Y:S02]  /*423b0*/  ULDC UR4, c[0x0][0x22c] ;  /* 0x00008b0000047ab9 */ /* 0x000fe40000000800 */
[----:B------:R1:W-:Y:S04]  /*423c0*/  @P6 STG.E.U16 desc[UR56][R242.64], R4 ;  /* 0x00000004f2006986 */ /* 0x0003e8000c101538 */
[----:B0-----:R-:W3:Y:S04]  /*423d0*/  LDL.LU.64 R240, [R1+0x1100] ;  /* 0x0011000001f07983 */ /* 0x001ee80000300a00 */
[----:B-1----:R-:W4:Y:S01]  /*423e0*/  LDL.LU.64 R242, [R1+0x10f8] ;  /* 0x0010f80001f27983 */ /* 0x002f220000300a00 */
[----:B------:R-:W-:Y:S01]  /*423f0*/  ISETP.LT.AND P3, PT, R0, UR4, !P0 ;  /* 0x0000000400007c0c */ /* 0x000fe2000c761270 */
[C---:B------:R-:W-:Y:S01]  /*42400*/  VIADD R0, R3.reuse, 0x1e3 ;  /* 0x000001e303007836 */ /* 0x040fe20000000000 */
[----:B------:R-:W-:Y:S01]  /*42410*/  ULDC UR4, c[0x0][0x22c] ;  /* 0x00008b0000047ab9 */ /* 0x000fe20000000800 */
[----:B--2---:R-:W-:Y:S01]  /*42420*/  PRMT R2, R232, 0x7632, R2 ;  /* 0x00007632e8027816 */ /* 0x004fe20000000002 */
[----:B------:R0:W-:Y:S04]  /*42430*/  @P1 STG.E.U16 desc[UR56][R236.64], R232 ;  /* 0x000000e8ec001986 */ /* 0x0001e8000c101538 */
[----:B------:R1:W-:Y:S04]  /*42440*/  @P2 STG.E.U16 desc[UR56][R234.64], R2 ;  /* 0x00000002ea002986 */ /* 0x0003e8000c101538 */
[----:B0-----:R-:W2:Y:S04]  /*42450*/  LDL.LU.64 R236, [R1+0x10f0] ;  /* 0x0010f00001ec7983 */ /* 0x001ea80000300a00 */
[----:B-1----:R-:W2:Y:S04]  /*42460*/  LDL.LU.64 R234, [R1+0x10e8] ;  /* 0x0010e80001ea7983 */ /* 0x002ea80000300a00 */
[----:B------:R0:W-:Y:S04]  /*42470*/  @P3 STG.E.U16 desc[UR56][R238.64], R233 ;  /* 0x000000e9ee003986 */ /* 0x0001e8000c101538 */
[----:B0-----:R-:W2:Y:S04]  /*42480*/  LDL.LU.64 R238, [R1+0x10e0] ;  /* 0x0010e00001ee7983 */ /* 0x001ea80000300a00 */
[----:B------:R-:W2:Y:S01]  /*42490*/  LDL.LU R252, [R1+0xa90] ;  /* 0x000a900001fc7983 */ /* 0x000ea20000300800 */
        /* <DEDUP_REMOVED lines=16> */
[----:B------:R-:W-:Y:S01]  /*425a0*/  ISETP.LT.AND P3, PT, R0, UR4, !P0 ;  /* 0x0000000400007c0c */ /* 0x000fe2000c761270 */
[C---:B------:R-:W-:Y:S01]  /*425b0*/  VIADD R0, R3.reuse, 0x1e9 ;  /* 0x000001e903007836 */ /* 0x040fe20000000000 */
[----:B------:R-:W-:Y:S01]  /*425c0*/  ULDC UR4, c[0x0][0x22c] ;  /* 0x00008b0000047ab9 */ /* 0x000fe20000000800 */
[----:B------:R-:W-:Y:S03]  /*425d0*/  @P4 STG.E.U16 desc[UR56][R54.64], R27 ;  /* 0x0000001b36004986 */ /* 0x000fe6000c101538 */
[----:B------:R-:W-:Y:S01]  /*425e0*/  ISETP.LT.AND P4, PT, R0, UR4, !P0 ;  /* 0x0000000400007c0c */ /* 0x000fe2000c781270 */
[----:B------:R-:W-:Y:S01]  /*425f0*/  VIADD R0, R3, 0x1ea ;  /* 0x000001ea03007836 */ /* 0x000fe20000000000 */
[----:B------:R-:W-:Y:S01]  /*42600*/  ULDC UR4, c[0x0][0x22c] ;  /* 0x00008b0000047ab9 */ /* 0x000fe20000000800 */
[----:B---3--:R-:W-:Y:S02]  /*42610*/  PRMT R43, R240, 0x7632, R43 ;  /* 0x00007632f02b7816 */ /* 0x008fe4000000002b */
[----:B------:R-:W-:-:S02]  /*42620*/  PRMT R45, R241, 0x7632, R45 ;  /* 0x00007632f12d7816 */ /* 0x000fc4000000002d */
[----:B----4-:R-:W-:Y:S02]  /*42630*/  PRMT R47, R242, 0x7632, R47 ;  /* 0x00007632f22f7816 */ /* 0x010fe4000000002f */
[----:B------:R-:W-:Y:S01]  /*42640*/  PRMT R49, R243, 0x7632, R49 ;  /* 0x00007632f3317816 */ /* 0x000fe20000000031 */
[----:B--2---:R-:W-:Y:S01]  /*42650*/  @P5 STG.E.U16 desc[UR56][R60.64], R234 ;  /* 0x000000ea3c005986 */ /* 0x004fe2000c101538 */
[----:B------:R-:W-:Y:S02]  /*42660*/  PRMT R31, R234, 0x7632, R31 ;  /* 0x00007632ea1f7816 */ /* 0x000fe4000000001f */
[----:B------:R-:W-:Y:S01]  /*42670*/  ISETP.LT.AND P5, PT, R0, UR4, !P0 ;  /* 0x0000000400007c0c */ /* 0x000fe2000c7a1270 */
[C---:B------:R-:W-:Y:S01]  /*42680*/  VIADD R0, R3.reuse, 0x1eb ;  /* 0x000001eb03007836 */ /* 0x040fe20000000000 */
[----:B------:R-:W-:Y:S01]  /*42690*/  ULDC UR4, c[0x0][0x22c] ;  /* 0x00008b0000047ab9 */ /* 0x000fe20000000800 */
[----:B------:R-:W-:Y:S03]  /*426a0*/  @P6 STG.E.U16 desc[UR56][R62.64], R31 ;  /* 0x0000001f3e006986 */ /* 0x000fe6000c101538 */
[----:B------:R-:W-:Y:S01]  /*426b0*/  ISETP.LT.AND P6, PT, R0, UR4, !P0 ;  /* 0x0000000400007c0c */ /* 0x000fe2000c7c1270 */
[----:B------:R-:W-:Y:S01]  /*426c0*/  VIADD R0, R3, 0x1ec ;  /* 0x000001ec03007836 */ /* 0x000fe20000000000 */
[----:B------:R-:W-:Y:S01]  /*426d0*/  ULDC UR4, c[0x0][0x22c] ;  /* 0x00008b0000047ab9 */ /* 0x000fe20000000800 */
[----:B------:R-:W-:Y:S01]  /*426e0*/  @P1 STG.E.U16 desc[UR56][R64.64], R235 ;  /* 0x000000eb40001986 */ /* 0x000fe2000c101538 */
[----:B------:R-:W-:-:S02]  /*426f0*/  PRMT R33, R235, 0x7632, R33 ;  /* 0x00007632eb217816 */ /* 0x000fc40000000021 */
        /* <DEDUP_REMOVED lines=49> */
[----:B------:R-:W0:Y:S01]  /*42a10*/  LDS.128 R4, [R252] ;  /* 0x00000000fc047984 */ /* 0x000e220000000c00 */
[----:B------:R-:W-:Y:S01]  /*42a20*/  VIADD R0, R3, 0x1f8 ;  /* 0x000001f803007836 */ /* 0x000fe20000000000 */
[----:B------:R-:W-:-:S02]  /*42a30*/  ULDC UR4, c[0x0][0x22c] ;  /* 0x00008b0000047ab9 */ /* 0x000fc40000000800 */
[----:B------:R1:W-:Y:S02]  /*42a40*/  @P1 STG.E.U16 desc[UR56][R88.64], R241 ;  /* 0x000000f158001986 */ /* 0x0003e4000c101538 */
[----:B------:R-:W-:Y:S01]  /*42a50*/  ISETP.LT.AND P1, PT, R0, UR4, !P0 ;  /* 0x0000000400007c0c */ /* 0x000fe2000c721270 */
[C---:B------:R-:W-:Y:S01]  /*42a60*/  VIADD R0, R3.reuse, 0x1f9 ;  /* 0x000001f903007836 */ /* 0x040fe20000000000 */
[----:B------:R-:W-:Y:S01]  /*42a70*/  ULDC UR4, c[0x0][0x22c] ;  /* 0x00008b0000047ab9 */ /* 0x000fe20000000800 */
[----:B------:R1:W-:Y:S03]  /*42a80*/  @P2 STG.E.U16 desc[UR56][R90.64], R45 ;  /* 0x0000002d5a002986 */ /* 0x0003e6000c101538 */
        /* <DEDUP_REMOVED lines=17> */
[----:B------:R-:W-:Y:S01]  /*42ba0*/  VIADD R0, R3, 0x1ff ;  /* 0x000001ff03007836 */ /* 0x000fe20000000000 */
[----:B------:R-:W-:Y:S01]  /*42bb0*/  ULDC UR4, c[0x0][0x22c] ;  /* 0x00008b0000047ab9 */ /* 0x000fe20000000800 */
[----:B0-----:R1:W-:Y:S01]  /*42bc0*/  @P1 STG.E.U16 desc[UR56][R100.64], R4 ;  /* 0x0000000464001986 */ /* 0x0013e2000c101538 */
[----:B------:R-:W-:-:S02]  /*42bd0*/  PRMT R51, R4, 0x7632, R51 ;  /* 0x0000763204337816 */ /* 0x000fc40000000033 */
[----:B------:R-:W-:Y:S02]  /*42be0*/  ISETP.LT.AND P1, PT, R0, UR5, !P0 ;  /* 0x0000000500007c0c */ /* 0x000fe4000c721270 */
[----:B------:R-:W-:Y:S01]  /*42bf0*/  PRMT R0, R5, 0x7632, R0 ;  /* 0x0000763205007816 */ /* 0x000fe20000000000 */
[----:B------:R1:W-:Y:S01]  /*42c00*/  @P2 STG.E.U16 desc[UR56][R102.64], R51 ;  /* 0x0000003366002986 */ /* 0x0003e2000c101538 */
[----:B------:R-:W-:-:S03]  /*42c10*/  PRMT R123, R6, 0x7632, R123 ;  /* 0x00007632067b7816 */ /* 0x000fc6000000007b */
[----:B------:R1:W-:Y:S04]  /*42c20*/  @P3 STG.E.U16 desc[UR56][R104.64], R5 ;  /* 0x0000000568003986 */ /* 0x0003e8000c101538 */
[----:B------:R1:W-:Y:S04]  /*42c30*/  @P4 STG.E.U16 desc[UR56][R106.64], R0 ;  /* 0x000000006a004986 */ /* 0x0003e8000c101538 */
[----:B------:R1:W-:Y:S04]  /*42c40*/  @P5 STG.E.U16 desc[UR56][R244.64], R6 ;  /* 0x00000006f4005986 */ /* 0x0003e8000c101538 */
[----:B------:R1:W-:Y:S01]  /*42c50*/  @P6 STG.E.U16 desc[UR56][R246.64], R123 ;  /* 0x0000007bf6006986 */ /* 0x0003e2000c101538 */
[----:B------:R-:W-:-:S05]  /*42c60*/  VIADD R3, R3, 0x1fe ;  /* 0x000001fe03037836 */ /* 0x000fca0000000000 */
[----:B------:R-:W-:-:S13]  /*42c70*/  ISETP.LT.AND P0, PT, R3, UR4, !P0 ;  /* 0x0000000403007c0c */ /* 0x000fda000c701270 */
[----:B------:R1:W-:Y:S01]  /*42c80*/  @P0 STG.E.U16 desc[UR56][R52.64], R7 ;  /* 0x0000000734000986 */ /* 0x0003e2000c101538 */
[----:B------:R-:W-:Y:S05]  /*42c90*/  @!P1 EXIT ;  /* 0x000000000000994d */ /* 0x000fea0003800000 */
[----:B------:R-:W-:-:S05]  /*42ca0*/  PRMT R125, R7, 0x7632, R125 ;  /* 0x00007632077d7816 */ /* 0x000fca000000007d */
[----:B------:R-:W-:Y:S01]  /*42cb0*/  STG.E.U16 desc[UR56][R250.64], R125 ;  /* 0x0000007dfa007986 */ /* 0x000fe2000c101538 */
[----:B------:R-:W-:Y:S05]  /*42cc0*/  EXIT ;  /* 0x000000000000794d */ /* 0x000fea0003800000 */
.L_x_2:
[----:B------:R-:W-:-:S00]  /*42cd0*/  BRA `(.L_x_2) ;  /* 0xfffffffc00fc7947 */ /* 0x000fc0000383ffff */
[----:B------:R-:W-:-:S00]  /*42ce0*/  NOP ;  /* 0x0000000000007918 */ /* 0x000fc00000000000 */
        /* <DEDUP_REMOVED lines=9> */
.L_x_3:


//--------------------- .nv.shared.matmul_kernel  --------------------------
	.section	.nv.shared.matmul_kernel,"aw",@nobits
	.sectionflags	@""
	.align	16
	.zero		1024


//--------------------- .nv.shared.reserved.0     --------------------------
	.section	.nv.shared.reserved.0,"aw",@nobits
	.weak		__nv_reservedSMEM_offset_0_alias
	.size		__nv_reservedSMEM_offset_0_alias, 0, 0
	.other		__nv_reservedSMEM_offset_0_alias,@"STO_CUDA_RESERVED_SHARED STV_DEFAULT"
__nv_reservedSMEM_offset_0_alias:
	.zero		0


//--------------------- .nv.constant0.matmul_kernel --------------------------
	.section	.nv.constant0.matmul_kernel,"a",@progbits
	.sectionflags	@""
	.align	4
.nv.constant0.matmul_kernel:
	.zero		608


//--------------------- SYMBOLS --------------------------

	.type		.nv.reservedSmem.offset0,@object
	.size		.nv.reservedSmem.offset0,0x4
